	.target	sm_90a

	.elftype	@"ET_EXEC"


//--------------------- .note.nv.tkinfo           --------------------------
	.section	.note.nv.tkinfo,"",@"SHT_NOTE"
	.sectionflags	@"SHF_NOTE_NV_TKINFO"
	.tkinfo
        /*0018*/ 	.word	0x00000002
        /*0030*/ 	.string	""
        /*0030*/ 	.string	"ptxas"
        /*0030*/ 	.string	"Cuda compilation tools, release 13.0, V13.0.88"
        /*0030*/ 	.string	"Build cuda_13.0.r13.0/compiler.36424714_0"
        /*0030*/ 	.string	"-arch sm_90a -m 64 "



//--------------------- .note.nv.cuinfo           --------------------------
	.section	.note.nv.cuinfo,"",@"SHT_NOTE"
	.sectionflags	@"SHF_NOTE_NV_CUINFO"
        /*0018*/ 	.short	0x0002
        /*001a*/ 	.short	0x005a
        /*001c*/ 	.short	0x0082
	.zero		2


//--------------------- .nv.info                  --------------------------
	.section	.nv.info,"",@"SHT_CUDA_INFO"
	.align	4


	//----- nvinfo : EIATTR_REGCOUNT
	.align		4
        /*0000*/ 	.byte	0x04, 0x2f
        /*0002*/ 	.short	(.L_27 - .L_26)
	.align		4
.L_26:
        /*0004*/ 	.word	index@(_ZN4mmha33masked_multihead_attention_kernelIfLi64ELi64ELi4ELi16ELi64ELb0ELb0EEEv26Multihead_attention_paramsIT_XT5_EE)
        /*0008*/ 	.word	0x00000040


	//----- nvinfo : EIATTR_FRAME_SIZE
	.align		4
.L_27:
        /*000c*/ 	.byte	0x04, 0x11
        /*000e*/ 	.short	(.L_29 - .L_28)
	.align		4
.L_28:
        /*0010*/ 	.word	index@(_ZN4mmha33masked_multihead_attention_kernelIfLi64ELi64ELi4ELi16ELi64ELb0ELb0EEEv26Multihead_attention_paramsIT_XT5_EE)
        /*0014*/ 	.word	0x00000000


	//----- nvinfo : EIATTR_REGCOUNT
	.align		4
.L_29:
        /*0018*/ 	.byte	0x04, 0x2f
        /*001a*/ 	.short	(.L_31 - .L_30)
	.align		4
.L_30:
        /*001c*/ 	.word	index@(_ZN4mmha33masked_multihead_attention_kernelIfLi64ELi64ELi2ELi16ELi128ELb0ELb0EEEv26Multihead_attention_paramsIT_XT5_EE)
        /*0020*/ 	.word	0x00000060


	//----- nvinfo : EIATTR_FRAME_SIZE
	.align		4
.L_31:
        /*0024*/ 	.byte	0x04, 0x11
        /*0026*/ 	.short	(.L_33 - .L_32)
	.align		4
.L_32:
        /*0028*/ 	.word	index@(_ZN4mmha33masked_multihead_attention_kernelIfLi64ELi64ELi2ELi16ELi128ELb0ELb0EEEv26Multihead_attention_paramsIT_XT5_EE)
        /*002c*/ 	.word	0x00000000


	//----- nvinfo : EIATTR_REGCOUNT
	.align		4
.L_33:
        /*0030*/ 	.byte	0x04, 0x2f
        /*0032*/ 	.short	(.L_35 - .L_34)
	.align		4
.L_34:
        /*0034*/ 	.word	index@(_ZN4mmha33masked_multihead_attention_kernelIfLi64ELi64ELi1ELi16ELi256ELb0ELb0EEEv26Multihead_attention_paramsIT_XT5_EE)
        /*0038*/ 	.word	0x000000a6


	//----- nvinfo : EIATTR_FRAME_SIZE
	.align		4
.L_35:
        /*003c*/ 	.byte	0x04, 0x11
        /*003e*/ 	.short	(.L_37 - .L_36)
	.align		4
.L_36:
        /*0040*/ 	.word	index@(_ZN4mmha33masked_multihead_attention_kernelIfLi64ELi64ELi1ELi16ELi256ELb0ELb0EEEv26Multihead_attention_paramsIT_XT5_EE)
        /*0044*/ 	.word	0x00000000


	//----- nvinfo : EIATTR_REGCOUNT
	.align		4
.L_37:
        /*0048*/ 	.byte	0x04, 0x2f
        /*004a*/ 	.short	(.L_39 - .L_38)
	.align		4
.L_38:
        /*004c*/ 	.word	index@(_ZN4mmha33masked_multihead_attention_kernelIfLi64ELi64ELi4ELi16ELi64ELb0ELb1EEEv26Multihead_attention_paramsIT_XT5_EE)
        /*0050*/ 	.word	0x00000040


	//----- nvinfo : EIATTR_FRAME_SIZE
	.align		4
.L_39:
        /*0054*/ 	.byte	0x04, 0x11
        /*0056*/ 	.short	(.L_41 - .L_40)
	.align		4
.L_40:
        /*0058*/ 	.word	index@(_ZN4mmha33masked_multihead_attention_kernelIfLi64ELi64ELi4ELi16ELi64ELb0ELb1EEEv26Multihead_attention_paramsIT_XT5_EE)
        /*005c*/ 	.word	0x00000000


	//----- nvinfo : EIATTR_REGCOUNT
	.align		4
.L_41:
        /*0060*/ 	.byte	0x04, 0x2f
        /*0062*/ 	.short	(.L_43 - .L_42)
	.align		4
.L_42:
        /*0064*/ 	.word	index@(_ZN4mmha33masked_multihead_attention_kernelIfLi64ELi64ELi2ELi16ELi128ELb0ELb1EEEv26Multihead_attention_paramsIT_XT5_EE)
        /*0068*/ 	.word	0x00000060


	//----- nvinfo : EIATTR_FRAME_SIZE
	.align		4
.L_43:
        /*006c*/ 	.byte	0x04, 0x11
        /*006e*/ 	.short	(.L_45 - .L_44)
	.align		4
.L_44:
        /*0070*/ 	.word	index@(_ZN4mmha33masked_multihead_attention_kernelIfLi64ELi64ELi2ELi16ELi128ELb0ELb1EEEv26Multihead_attention_paramsIT_XT5_EE)
        /*0074*/ 	.word	0x00000000


	//----- nvinfo : EIATTR_REGCOUNT
	.align		4
.L_45:
        /*0078*/ 	.byte	0x04, 0x2f
        /*007a*/ 	.short	(.L_47 - .L_46)
	.align		4
.L_46:
        /*007c*/ 	.word	index@(_ZN4mmha33masked_multihead_attention_kernelIfLi64ELi64ELi1ELi16ELi256ELb0ELb1EEEv26Multihead_attention_paramsIT_XT5_EE)
        /*0080*/ 	.word	0x000000a8


	//----- nvinfo : EIATTR_FRAME_SIZE
	.align		4
.L_47:
        /*0084*/ 	.byte	0x04, 0x11
        /*0086*/ 	.short	(.L_49 - .L_48)
	.align		4
.L_48:
        /*0088*/ 	.word	index@(_ZN4mmha33masked_multihead_attention_kernelIfLi64ELi64ELi1ELi16ELi256ELb0ELb1EEEv26Multihead_attention_paramsIT_XT5_EE)
        /*008c*/ 	.word	0x00000000


	//----- nvinfo : EIATTR_REGCOUNT
	.align		4
.L_49:
        /*0090*/ 	.byte	0x04, 0x2f
        /*0092*/ 	.short	(.L_51 - .L_50)
	.align		4
.L_50:
        /*0094*/ 	.word	index@(_ZN4mmha33masked_multihead_attention_kernelItLi64ELi64ELi4ELi8ELi64ELb0ELb0EEEv26Multihead_attention_paramsIT_XT5_EE)
        /*0098*/ 	.word	0x00000030


	//----- nvinfo : EIATTR_FRAME_SIZE
	.align		4
.L_51:
        /*009c*/ 	.byte	0x04, 0x11
        /*009e*/ 	.short	(.L_53 - .L_52)
	.align		4
.L_52:
        /*00a0*/ 	.word	index@(_ZN4mmha33masked_multihead_attention_kernelItLi64ELi64ELi4ELi8ELi64ELb0ELb0EEEv26Multihead_attention_paramsIT_XT5_EE)
        /*00a4*/ 	.word	0x00000000


	//----- nvinfo : EIATTR_REGCOUNT
	.align		4
.L_53:
        /*00a8*/ 	.byte	0x04, 0x2f
        /*00aa*/ 	.short	(.L_55 - .L_54)
	.align		4
.L_54:
        /*00ac*/ 	.word	index@(_ZN4mmha33masked_multihead_attention_kernelItLi64ELi64ELi2ELi8ELi128ELb0ELb0EEEv26Multihead_attention_paramsIT_XT5_EE)
        /*00b0*/ 	.word	0x00000040


	//----- nvinfo : EIATTR_FRAME_SIZE
	.align		4
.L_55:
        /*00b4*/ 	.byte	0x04, 0x11
        /*00b6*/ 	.short	(.L_57 - .L_56)
	.align		4
.L_56:
        /*00b8*/ 	.word	index@(_ZN4mmha33masked_multihead_attention_kernelItLi64ELi64ELi2ELi8ELi128ELb0ELb0EEEv26Multihead_attention_paramsIT_XT5_EE)
        /*00bc*/ 	.word	0x00000000


	//----- nvinfo : EIATTR_REGCOUNT
	.align		4
.L_57:
        /*00c0*/ 	.byte	0x04, 0x2f
        /*00c2*/ 	.short	(.L_59 - .L_58)
	.align		4
.L_58:
        /*00c4*/ 	.word	index@(_ZN4mmha33masked_multihead_attention_kernelItLi64ELi64ELi1ELi8ELi256ELb0ELb0EEEv26Multihead_attention_paramsIT_XT5_EE)
        /*00c8*/ 	.word	0x00000060


	//----- nvinfo : EIATTR_FRAME_SIZE
	.align		4
.L_59:
        /*00cc*/ 	.byte	0x04, 0x11
        /*00ce*/ 	.short	(.L_61 - .L_60)
	.align		4
.L_60:
        /*00d0*/ 	.word	index@(_ZN4mmha33masked_multihead_attention_kernelItLi64ELi64ELi1ELi8ELi256ELb0ELb0EEEv26Multihead_attention_paramsIT_XT5_EE)
        /*00d4*/ 	.word	0x00000000


	//----- nvinfo : EIATTR_REGCOUNT
	.align		4
.L_61:
        /*00d8*/ 	.byte	0x04, 0x2f
        /*00da*/ 	.short	(.L_63 - .L_62)
	.align		4
.L_62:
        /*00dc*/ 	.word	index@(_ZN4mmha33masked_multihead_attention_kernelItLi64ELi64ELi4ELi8ELi64ELb0ELb1EEEv26Multihead_attention_paramsIT_XT5_EE)
        /*00e0*/ 	.word	0x00000030


	//----- nvinfo : EIATTR_FRAME_SIZE
	.align		4
.L_63:
        /*00e4*/ 	.byte	0x04, 0x11
        /*00e6*/ 	.short	(.L_65 - .L_64)
	.align		4
.L_64:
        /*00e8*/ 	.word	index@(_ZN4mmha33masked_multihead_attention_kernelItLi64ELi64ELi4ELi8ELi64ELb0ELb1EEEv26Multihead_attention_paramsIT_XT5_EE)
        /*00ec*/ 	.word	0x00000000


	//----- nvinfo : EIATTR_REGCOUNT
	.align		4
.L_65:
        /*00f0*/ 	.byte	0x04, 0x2f
        /*00f2*/ 	.short	(.L_67 - .L_66)
	.align		4
.L_66:
        /*00f4*/ 	.word	index@(_ZN4mmha33masked_multihead_attention_kernelItLi64ELi64ELi2ELi8ELi128ELb0ELb1EEEv26Multihead_attention_paramsIT_XT5_EE)
        /*00f8*/ 	.word	0x00000040


	//----- nvinfo : EIATTR_FRAME_SIZE
	.align		4
.L_67:
        /*00fc*/ 	.byte	0x04, 0x11
        /*00fe*/ 	.short	(.L_69 - .L_68)
	.align		4
.L_68:
        /*0100*/ 	.word	index@(_ZN4mmha33masked_multihead_attention_kernelItLi64ELi64ELi2ELi8ELi128ELb0ELb1EEEv26Multihead_attention_paramsIT_XT5_EE)
        /*0104*/ 	.word	0x00000000


	//----- nvinfo : EIATTR_REGCOUNT
	.align		4
.L_69:
        /*0108*/ 	.byte	0x04, 0x2f
        /*010a*/ 	.short	(.L_71 - .L_70)
	.align		4
.L_70:
        /*010c*/ 	.word	index@(_ZN4mmha33masked_multihead_attention_kernelItLi64ELi64ELi1ELi8ELi256ELb0ELb1EEEv26Multihead_attention_paramsIT_XT5_EE)
        /*0110*/ 	.word	0x00000060


	//----- nvinfo : EIATTR_FRAME_SIZE
	.align		4
.L_71:
        /*0114*/ 	.byte	0x04, 0x11
        /*0116*/ 	.short	(.L_73 - .L_72)
	.align		4
.L_72:
        /*0118*/ 	.word	index@(_ZN4mmha33masked_multihead_attention_kernelItLi64ELi64ELi1ELi8ELi256ELb0ELb1EEEv26Multihead_attention_paramsIT_XT5_EE)
        /*011c*/ 	.word	0x00000000


	//----- nvinfo : EIATTR_REGCOUNT
	.align		4
.L_73:
        /*0120*/ 	.byte	0x04, 0x2f
        /*0122*/ 	.short	(.L_75 - .L_74)
	.align		4
.L_74:
        /*0124*/ 	.word	index@(_ZN4mmha33masked_multihead_attention_kernelIfLi64ELi64ELi4ELi16ELi64ELb1ELb0EEEv26Multihead_attention_paramsIT_XT5_EE)
        /*0128*/ 	.word	0x0000005a


	//----- nvinfo : EIATTR_FRAME_SIZE
	.align		4
.L_75:
        /*012c*/ 	.byte	0x04, 0x11
        /*012e*/ 	.short	(.L_77 - .L_76)
	.align		4
.L_76:
        /*0130*/ 	.word	index@(_ZN4mmha33masked_multihead_attention_kernelIfLi64ELi64ELi4ELi16ELi64ELb1ELb0EEEv26Multihead_attention_paramsIT_XT5_EE)
        /*0134*/ 	.word	0x00000000


	//----- nvinfo : EIATTR_REGCOUNT
	.align		4
.L_77:
        /*0138*/ 	.byte	0x04, 0x2f
        /*013a*/ 	.short	(.L_79 - .L_78)
	.align		4
.L_78:
        /*013c*/ 	.word	index@(_ZN4mmha33masked_multihead_attention_kernelIfLi64ELi64ELi2ELi16ELi128ELb1ELb0EEEv26Multihead_attention_paramsIT_XT5_EE)
        /*0140*/ 	.word	0x00000089


	//----- nvinfo : EIATTR_FRAME_SIZE
	.align		4
.L_79:
        /*0144*/ 	.byte	0x04, 0x11
        /*0146*/ 	.short	(.L_81 - .L_80)
	.align		4
.L_80:
        /*0148*/ 	.word	index@(_ZN4mmha33masked_multihead_attention_kernelIfLi64ELi64ELi2ELi16ELi128ELb1ELb0EEEv26Multihead_attention_paramsIT_XT5_EE)
        /*014c*/ 	.word	0x00000000


	//----- nvinfo : EIATTR_REGCOUNT
	.align		4
.L_81:
        /*0150*/ 	.byte	0x04, 0x2f
        /*0152*/ 	.short	(.L_83 - .L_82)
	.align		4
.L_82:
        /*0154*/ 	.word	index@(_ZN4mmha33masked_multihead_attention_kernelIfLi64ELi64ELi1ELi16ELi256ELb1ELb0EEEv26Multihead_attention_paramsIT_XT5_EE)
        /*0158*/ 	.word	0x000000e5


	//----- nvinfo : EIATTR_FRAME_SIZE
	.align		4
.L_83:
        /*015c*/ 	.byte	0x04, 0x11
        /*015e*/ 	.short	(.L_85 - .L_84)
	.align		4
.L_84:
        /*0160*/ 	.word	index@(_ZN4mmha33masked_multihead_attention_kernelIfLi64ELi64ELi1ELi16ELi256ELb1ELb0EEEv26Multihead_attention_paramsIT_XT5_EE)
        /*0164*/ 	.word	0x00000000


	//----- nvinfo : EIATTR_REGCOUNT
	.align		4
.L_85:
        /*0168*/ 	.byte	0x04, 0x2f
        /*016a*/ 	.short	(.L_87 - .L_86)
	.align		4
.L_86:
        /*016c*/ 	.word	index@(_ZN4mmha33masked_multihead_attention_kernelIfLi64ELi64ELi4ELi16ELi64ELb1ELb1EEEv26Multihead_attention_paramsIT_XT5_EE)
        /*0170*/ 	.word	0x0000005e


	//----- nvinfo : EIATTR_FRAME_SIZE
	.align		4
.L_87:
        /*0174*/ 	.byte	0x04, 0x11
        /*0176*/ 	.short	(.L_89 - .L_88)
	.align		4
.L_88:
        /*0178*/ 	.word	index@(_ZN4mmha33masked_multihead_attention_kernelIfLi64ELi64ELi4ELi16ELi64ELb1ELb1EEEv26Multihead_attention_paramsIT_XT5_EE)
        /*017c*/ 	.word	0x00000000


	//----- nvinfo : EIATTR_REGCOUNT
	.align		4
.L_89:
        /*0180*/ 	.byte	0x04, 0x2f
        /*0182*/ 	.short	(.L_91 - .L_90)
	.align		4
.L_90:
        /*0184*/ 	.word	index@(_ZN4mmha33masked_multihead_attention_kernelIfLi64ELi64ELi2ELi16ELi128ELb1ELb1EEEv26Multihead_attention_paramsIT_XT5_EE)
        /*0188*/ 	.word	0x00000089


	//----- nvinfo : EIATTR_FRAME_SIZE
	.align		4
.L_91:
        /*018c*/ 	.byte	0x04, 0x11
        /*018e*/ 	.short	(.L_93 - .L_92)
	.align		4
.L_92:
        /*0190*/ 	.word	index@(_ZN4mmha33masked_multihead_attention_kernelIfLi64ELi64ELi2ELi16ELi128ELb1ELb1EEEv26Multihead_attention_paramsIT_XT5_EE)
        /*0194*/ 	.word	0x00000000


	//----- nvinfo : EIATTR_REGCOUNT
	.align		4
.L_93:
        /*0198*/ 	.byte	0x04, 0x2f
        /*019a*/ 	.short	(.L_95 - .L_94)
	.align		4
.L_94:
        /*019c*/ 	.word	index@(_ZN4mmha33masked_multihead_attention_kernelIfLi64ELi64ELi1ELi16ELi256ELb1ELb1EEEv26Multihead_attention_paramsIT_XT5_EE)
        /*01a0*/ 	.word	0x000000e9


	//----- nvinfo : EIATTR_FRAME_SIZE
	.align		4
.L_95:
        /*01a4*/ 	.byte	0x04, 0x11
        /*01a6*/ 	.short	(.L_97 - .L_96)
	.align		4
.L_96:
        /*01a8*/ 	.word	index@(_ZN4mmha33masked_multihead_attention_kernelIfLi64ELi64ELi1ELi16ELi256ELb1ELb1EEEv26Multihead_attention_paramsIT_XT5_EE)
        /*01ac*/ 	.word	0x00000000


	//----- nvinfo : EIATTR_REGCOUNT
	.align		4
.L_97:
        /*01b0*/ 	.byte	0x04, 0x2f
        /*01b2*/ 	.short	(.L_99 - .L_98)
	.align		4
.L_98:
        /*01b4*/ 	.word	index@(_ZN4mmha33masked_multihead_attention_kernelItLi64ELi64ELi4ELi8ELi64ELb1ELb0EEEv26Multihead_attention_paramsIT_XT5_EE)
        /*01b8*/ 	.word	0x00000038


	//----- nvinfo : EIATTR_FRAME_SIZE
	.align		4
.L_99:
        /*01bc*/ 	.byte	0x04, 0x11
        /*01be*/ 	.short	(.L_101 - .L_100)
	.align		4
.L_100:
        /*01c0*/ 	.word	index@(_ZN4mmha33masked_multihead_attention_kernelItLi64ELi64ELi4ELi8ELi64ELb1ELb0EEEv26Multihead_attention_paramsIT_XT5_EE)
        /*01c4*/ 	.word	0x00000000


	//----- nvinfo : EIATTR_REGCOUNT
	.align		4
.L_101:
        /*01c8*/ 	.byte	0x04, 0x2f
        /*01ca*/ 	.short	(.L_103 - .L_102)
	.align		4
.L_102:
        /*01cc*/ 	.word	index@(_ZN4mmha33masked_multihead_attention_kernelItLi64ELi64ELi2ELi8ELi128ELb1ELb0EEEv26Multihead_attention_paramsIT_XT5_EE)
        /*01d0*/ 	.word	0x0000004f


	//----- nvinfo : EIATTR_FRAME_SIZE
	.align		4
.L_103:
        /*01d4*/ 	.byte	0x04, 0x11
        /*01d6*/ 	.short	(.L_105 - .L_104)
	.align		4
.L_104:
        /*01d8*/ 	.word	index@(_ZN4mmha33masked_multihead_attention_kernelItLi64ELi64ELi2ELi8ELi128ELb1ELb0EEEv26Multihead_attention_paramsIT_XT5_EE)
        /*01dc*/ 	.word	0x00000000


	//----- nvinfo : EIATTR_REGCOUNT
	.align		4
.L_105:
        /*01e0*/ 	.byte	0x04, 0x2f
        /*01e2*/ 	.short	(.L_107 - .L_106)
	.align		4
.L_106:
        /*01e4*/ 	.word	index@(_ZN4mmha33masked_multihead_attention_kernelItLi64ELi64ELi1ELi8ELi256ELb1ELb0EEEv26Multihead_attention_paramsIT_XT5_EE)
        /*01e8*/ 	.word	0x0000007a


	//----- nvinfo : EIATTR_FRAME_SIZE
	.align		4
.L_107:
        /*01ec*/ 	.byte	0x04, 0x11
        /*01ee*/ 	.short	(.L_109 - .L_108)
	.align		4
.L_108:
        /*01f0*/ 	.word	index@(_ZN4mmha33masked_multihead_attention_kernelItLi64ELi64ELi1ELi8ELi256ELb1ELb0EEEv26Multihead_attention_paramsIT_XT5_EE)
        /*01f4*/ 	.word	0x00000000


	//----- nvinfo : EIATTR_REGCOUNT
	.align		4
.L_109:
        /*01f8*/ 	.byte	0x04, 0x2f
        /*01fa*/ 	.short	(.L_111 - .L_110)
	.align		4
.L_110:
        /*01fc*/ 	.word	index@(_ZN4mmha33masked_multihead_attention_kernelItLi64ELi64ELi4ELi8ELi64ELb1ELb1EEEv26Multihead_attention_paramsIT_XT5_EE)
        /*0200*/ 	.word	0x0000003b


	//----- nvinfo : EIATTR_FRAME_SIZE
	.align		4
.L_111:
        /*0204*/ 	.byte	0x04, 0x11
        /*0206*/ 	.short	(.L_113 - .L_112)
	.align		4
.L_112:
        /*0208*/ 	.word	index@(_ZN4mmha33masked_multihead_attention_kernelItLi64ELi64ELi4ELi8ELi64ELb1ELb1EEEv26Multihead_attention_paramsIT_XT5_EE)
        /*020c*/ 	.word	0x00000000


	//----- nvinfo : EIATTR_REGCOUNT
	.align		4
.L_113:
        /*0210*/ 	.byte	0x04, 0x2f
        /*0212*/ 	.short	(.L_115 - .L_114)
	.align		4
.L_114:
        /*0214*/ 	.word	index@(_ZN4mmha33masked_multihead_attention_kernelItLi64ELi64ELi2ELi8ELi128ELb1ELb1EEEv26Multihead_attention_paramsIT_XT5_EE)
        /*0218*/ 	.word	0x00000055


	//----- nvinfo : EIATTR_FRAME_SIZE
	.align		4
.L_115:
        /*021c*/ 	.byte	0x04, 0x11
        /*021e*/ 	.short	(.L_117 - .L_116)
	.align		4
.L_116:
        /*0220*/ 	.word	index@(_ZN4mmha33masked_multihead_attention_kernelItLi64ELi64ELi2ELi8ELi128ELb1ELb1EEEv26Multihead_attention_paramsIT_XT5_EE)
        /*0224*/ 	.word	0x00000000


	//----- nvinfo : EIATTR_REGCOUNT
	.align		4
.L_117:
        /*0228*/ 	.byte	0x04, 0x2f
        /*022a*/ 	.short	(.L_119 - .L_118)
	.align		4
.L_118:
        /*022c*/ 	.word	index@(_ZN4mmha33masked_multihead_attention_kernelItLi64ELi64ELi1ELi8ELi256ELb1ELb1EEEv26Multihead_attention_paramsIT_XT5_EE)
        /*0230*/ 	.word	0x0000007c


	//----- nvinfo : EIATTR_FRAME_SIZE
	.align		4
.L_119:
        /*0234*/ 	.byte	0x04, 0x11
        /*0236*/ 	.short	(.L_121 - .L_120)
	.align		4
.L_120:
        /*0238*/ 	.word	index@(_ZN4mmha33masked_multihead_attention_kernelItLi64ELi64ELi1ELi8ELi256ELb1ELb1EEEv26Multihead_attention_paramsIT_XT5_EE)
        /*023c*/ 	.word	0x00000000


	//----- nvinfo : EIATTR_MIN_STACK_SIZE
	.align		4
.L_121:
        /*0240*/ 	.byte	0x04, 0x12
        /*0242*/ 	.short	(.L_123 - .L_122)
	.align		4
.L_122:
        /*0244*/ 	.word	index@(_ZN4mmha33masked_multihead_attention_kernelItLi64ELi64ELi1ELi8ELi256ELb1ELb1EEEv26Multihead_attention_paramsIT_XT5_EE)
        /*0248*/ 	.word	0x00000000


	//----- nvinfo : EIATTR_MIN_STACK_SIZE
	.align		4
.L_123:
        /*024c*/ 	.byte	0x04, 0x12
        /*024e*/ 	.short	(.L_125 - .L_124)
	.align		4
.L_124:
        /*0250*/ 	.word	index@(_ZN4mmha33masked_multihead_attention_kernelItLi64ELi64ELi2ELi8ELi128ELb1ELb1EEEv26Multihead_attention_paramsIT_XT5_EE)
        /*0254*/ 	.word	0x00000000


	//----- nvinfo : EIATTR_MIN_STACK_SIZE
	.align		4
.L_125:
        /*0258*/ 	.byte	0x04, 0x12
        /*025a*/ 	.short	(.L_127 - .L_126)
	.align		4
.L_126:
        /*025c*/ 	.word	index@(_ZN4mmha33masked_multihead_attention_kernelItLi64ELi64ELi4ELi8ELi64ELb1ELb1EEEv26Multihead_attention_paramsIT_XT5_EE)
        /*0260*/ 	.word	0x00000000


	//----- nvinfo : EIATTR_MIN_STACK_SIZE
	.align		4
.L_127:
        /*0264*/ 	.byte	0x04, 0x12
        /*0266*/ 	.short	(.L_129 - .L_128)
	.align		4
.L_128:
        /*0268*/ 	.word	index@(_ZN4mmha33masked_multihead_attention_kernelItLi64ELi64ELi1ELi8ELi256ELb1ELb0EEEv26Multihead_attention_paramsIT_XT5_EE)
        /*026c*/ 	.word	0x00000000


	//----- nvinfo : EIATTR_MIN_STACK_SIZE
	.align		4
.L_129:
        /*0270*/ 	.byte	0x04, 0x12
        /*0272*/ 	.short	(.L_131 - .L_130)
	.align		4
.L_130:
        /*0274*/ 	.word	index@(_ZN4mmha33masked_multihead_attention_kernelItLi64ELi64ELi2ELi8ELi128ELb1ELb0EEEv26Multihead_attention_paramsIT_XT5_EE)
        /*0278*/ 	.word	0x00000000


	//----- nvinfo : EIATTR_MIN_STACK_SIZE
	.align		4
.L_131:
        /*027c*/ 	.byte	0x04, 0x12
        /*027e*/ 	.short	(.L_133 - .L_132)
	.align		4
.L_132:
        /*0280*/ 	.word	index@(_ZN4mmha33masked_multihead_attention_kernelItLi64ELi64ELi4ELi8ELi64ELb1ELb0EEEv26Multihead_attention_paramsIT_XT5_EE)
        /*0284*/ 	.word	0x00000000


	//----- nvinfo : EIATTR_MIN_STACK_SIZE
	.align		4
.L_133:
        /*0288*/ 	.byte	0x04, 0x12
        /*028a*/ 	.short	(.L_135 - .L_134)
	.align		4
.L_134:
        /*028c*/ 	.word	index@(_ZN4mmha33masked_multihead_attention_kernelIfLi64ELi64ELi1ELi16ELi256ELb1ELb1EEEv26Multihead_attention_paramsIT_XT5_EE)
        /*0290*/ 	.word	0x00000000


	//----- nvinfo : EIATTR_MIN_STACK_SIZE
	.align		4
.L_135:
        /*0294*/ 	.byte	0x04, 0x12
        /*0296*/ 	.short	(.L_137 - .L_136)
	.align		4
.L_136:
        /*0298*/ 	.word	index@(_ZN4mmha33masked_multihead_attention_kernelIfLi64ELi64ELi2ELi16ELi128ELb1ELb1EEEv26Multihead_attention_paramsIT_XT5_EE)
        /*029c*/ 	.word	0x00000000


	//----- nvinfo : EIATTR_MIN_STACK_SIZE
	.align		4
.L_137:
        /*02a0*/ 	.byte	0x04, 0x12
        /*02a2*/ 	.short	(.L_139 - .L_138)
	.align		4
.L_138:
        /*02a4*/ 	.word	index@(_ZN4mmha33masked_multihead_attention_kernelIfLi64ELi64ELi4ELi16ELi64ELb1ELb1EEEv26Multihead_attention_paramsIT_XT5_EE)
        /*02a8*/ 	.word	0x00000000


	//----- nvinfo : EIATTR_MIN_STACK_SIZE
	.align		4
.L_139:
        /*02ac*/ 	.byte	0x04, 0x12
        /*02ae*/ 	.short	(.L_141 - .L_140)
	.align		4
.L_140:
        /*02b0*/ 	.word	index@(_ZN4mmha33masked_multihead_attention_kernelIfLi64ELi64ELi1ELi16ELi256ELb1ELb0EEEv26Multihead_attention_paramsIT_XT5_EE)
        /*02b4*/ 	.word	0x00000000


	//----- nvinfo : EIATTR_MIN_STACK_SIZE
	.align		4
.L_141:
        /*02b8*/ 	.byte	0x04, 0x12
        /*02ba*/ 	.short	(.L_143 - .L_142)
	.align		4
.L_142:
        /*02bc*/ 	.word	index@(_ZN4mmha33masked_multihead_attention_kernelIfLi64ELi64ELi2ELi16ELi128ELb1ELb0EEEv26Multihead_attention_paramsIT_XT5_EE)
        /*02c0*/ 	.word	0x00000000


	//----- nvinfo : EIATTR_MIN_STACK_SIZE
	.align		4
.L_143:
        /*02c4*/ 	.byte	0x04, 0x12
        /*02c6*/ 	.short	(.L_145 - .L_144)
	.align		4
.L_144:
        /*02c8*/ 	.word	index@(_ZN4mmha33masked_multihead_attention_kernelIfLi64ELi64ELi4ELi16ELi64ELb1ELb0EEEv26Multihead_attention_paramsIT_XT5_EE)
        /*02cc*/ 	.word	0x00000000


	//----- nvinfo : EIATTR_MIN_STACK_SIZE
	.align		4
.L_145:
        /*02d0*/ 	.byte	0x04, 0x12
        /*02d2*/ 	.short	(.L_147 - .L_146)
	.align		4
.L_146:
        /*02d4*/ 	.word	index@(_ZN4mmha33masked_multihead_attention_kernelItLi64ELi64ELi1ELi8ELi256ELb0ELb1EEEv26Multihead_attention_paramsIT_XT5_EE)
        /*02d8*/ 	.word	0x00000000


	//----- nvinfo : EIATTR_MIN_STACK_SIZE
	.align		4
.L_147:
        /*02dc*/ 	.byte	0x04, 0x12
        /*02de*/ 	.short	(.L_149 - .L_148)
	.align		4
.L_148:
        /*02e0*/ 	.word	index@(_ZN4mmha33masked_multihead_attention_kernelItLi64ELi64ELi2ELi8ELi128ELb0ELb1EEEv26Multihead_attention_paramsIT_XT5_EE)
        /*02e4*/ 	.word	0x00000000


	//----- nvinfo : EIATTR_MIN_STACK_SIZE
	.align		4
.L_149:
        /*02e8*/ 	.byte	0x04, 0x12
        /*02ea*/ 	.short	(.L_151 - .L_150)
	.align		4
.L_150:
        /*02ec*/ 	.word	index@(_ZN4mmha33masked_multihead_attention_kernelItLi64ELi64ELi4ELi8ELi64ELb0ELb1EEEv26Multihead_attention_paramsIT_XT5_EE)
        /*02f0*/ 	.word	0x00000000


	//----- nvinfo : EIATTR_MIN_STACK_SIZE
	.align		4
.L_151:
        /*02f4*/ 	.byte	0x04, 0x12
        /*02f6*/ 	.short	(.L_153 - .L_152)
	.align		4
.L_152:
        /*02f8*/ 	.word	index@(_ZN4mmha33masked_multihead_attention_kernelItLi64ELi64ELi1ELi8ELi256ELb0ELb0EEEv26Multihead_attention_paramsIT_XT5_EE)
        /*02fc*/ 	.word	0x00000000


	//----- nvinfo : EIATTR_MIN_STACK_SIZE
	.align		4
.L_153:
        /*0300*/ 	.byte	0x04, 0x12
        /*0302*/ 	.short	(.L_155 - .L_154)
	.align		4
.L_154:
        /*0304*/ 	.word	index@(_ZN4mmha33masked_multihead_attention_kernelItLi64ELi64ELi2ELi8ELi128ELb0ELb0EEEv26Multihead_attention_paramsIT_XT5_EE)
        /*0308*/ 	.word	0x00000000


	//----- nvinfo : EIATTR_MIN_STACK_SIZE
	.align		4
.L_155:
        /*030c*/ 	.byte	0x04, 0x12
        /*030e*/ 	.short	(.L_157 - .L_156)
	.align		4
.L_156:
        /*0310*/ 	.word	index@(_ZN4mmha33masked_multihead_attention_kernelItLi64ELi64ELi4ELi8ELi64ELb0ELb0EEEv26Multihead_attention_paramsIT_XT5_EE)
        /*0314*/ 	.word	0x00000000


	//----- nvinfo : EIATTR_MIN_STACK_SIZE
	.align		4
.L_157:
        /*0318*/ 	.byte	0x04, 0x12
        /*031a*/ 	.short	(.L_159 - .L_158)
	.align		4
.L_158:
        /*031c*/ 	.word	index@(_ZN4mmha33masked_multihead_attention_kernelIfLi64ELi64ELi1ELi16ELi256ELb0ELb1EEEv26Multihead_attention_paramsIT_XT5_EE)
        /*0320*/ 	.word	0x00000000


	//----- nvinfo : EIATTR_MIN_STACK_SIZE
	.align		4
.L_159:
        /*0324*/ 	.byte	0x04, 0x12
        /*0326*/ 	.short	(.L_161 - .L_160)
	.align		4
.L_160:
        /*0328*/ 	.word	index@(_ZN4mmha33masked_multihead_attention_kernelIfLi64ELi64ELi2ELi16ELi128ELb0ELb1EEEv26Multihead_attention_paramsIT_XT5_EE)
        /*032c*/ 	.word	0x00000000


	//----- nvinfo : EIATTR_MIN_STACK_SIZE
	.align		4
.L_161:
        /*0330*/ 	.byte	0x04, 0x12
        /*0332*/ 	.short	(.L_163 - .L_162)
	.align		4
.L_162:
        /*0334*/ 	.word	index@(_ZN4mmha33masked_multihead_attention_kernelIfLi64ELi64ELi4ELi16ELi64ELb0ELb1EEEv26Multihead_attention_paramsIT_XT5_EE)
        /*0338*/ 	.word	0x00000000


	//----- nvinfo : EIATTR_MIN_STACK_SIZE
	.align		4
.L_163:
        /*033c*/ 	.byte	0x04, 0x12
        /*033e*/ 	.short	(.L_165 - .L_164)
	.align		4
.L_164:
        /*0340*/ 	.word	index@(_ZN4mmha33masked_multihead_attention_kernelIfLi64ELi64ELi1ELi16ELi256ELb0ELb0EEEv26Multihead_attention_paramsIT_XT5_EE)
        /*0344*/ 	.word	0x00000000


	//----- nvinfo : EIATTR_MIN_STACK_SIZE
	.align		4
.L_165:
        /*0348*/ 	.byte	0x04, 0x12
        /*034a*/ 	.short	(.L_167 - .L_166)
	.align		4
.L_166:
        /*034c*/ 	.word	index@(_ZN4mmha33masked_multihead_attention_kernelIfLi64ELi64ELi2ELi16ELi128ELb0ELb0EEEv26Multihead_attention_paramsIT_XT5_EE)
        /*0350*/ 	.word	0x00000000


	//----- nvinfo : EIATTR_MIN_STACK_SIZE
	.align		4
.L_167:
        /*0354*/ 	.byte	0x04, 0x12
        /*0356*/ 	.short	(.L_169 - .L_168)
	.align		4
.L_168:
        /*0358*/ 	.word	index@(_ZN4mmha33masked_multihead_attention_kernelIfLi64ELi64ELi4ELi16ELi64ELb0ELb0EEEv26Multihead_attention_paramsIT_XT5_EE)
        /*035c*/ 	.word	0x00000000
.L_169:


//--------------------- .nv.compat                --------------------------
	.section	.nv.compat,"",@"SHT_CUDA_COMPAT_INFO"
	.align	4
        /*0000*/ 	.byte	0x02, 0x09, 0x01, 0x00, 0x02, 0x02, 0x01, 0x00, 0x02, 0x05, 0x05, 0x00, 0x03, 0x07, 0x01, 0x01
        /*0010*/ 	.byte	0x02, 0x03, 0x00, 0x00, 0x02, 0x06, 0x01, 0x00, 0x04, 0x0b, 0x08, 0x00, 0x00, 0x00, 0x00, 0x00
        /*0020*/ 	.byte	0x00, 0x00, 0x00, 0x00


//--------------------- .nv.info._ZN4mmha33masked_multihead_attention_kernelItLi64ELi64ELi1ELi8ELi256ELb1ELb1EEEv26Multihead_attention_paramsIT_XT5_EE --------------------------
	.section	.nv.info._ZN4mmha33masked_multihead_attention_kernelItLi64ELi64ELi1ELi8ELi256ELb1ELb1EEEv26Multihead_attention_paramsIT_XT5_EE,"",@"SHT_CUDA_INFO"
	.sectionflags	@""
	.align	4


	//----- nvinfo : EIATTR_CUDA_API_VERSION
	.align		4
        /*0000*/ 	.byte	0x04, 0x37
        /*0002*/ 	.short	(.L_171 - .L_170)
.L_170:
        /*0004*/ 	.word	0x00000082


	//----- nvinfo : EIATTR_KPARAM_INFO
	.align		4
.L_171:
        /*0008*/ 	.byte	0x04, 0x17
        /*000a*/ 	.short	(.L_173 - .L_172)
.L_172:
        /*000c*/ 	.word	0x00000000
        /*0010*/ 	.short	0x0000
        /*0012*/ 	.short	0x0000
        /*0014*/ 	.byte	0x00, 0xf0, 0xa1, 0x04


	//----- nvinfo : EIATTR_SPARSE_MMA_MASK
	.align		4
.L_173:
        /*0018*/ 	.byte	0x03, 0x50
        /*001a*/ 	.short	0x0000


	//----- nvinfo : EIATTR_MAXREG_COUNT
	.align		4
        /*001c*/ 	.byte	0x03, 0x1b
        /*001e*/ 	.short	0x00ff


	//----- nvinfo : EIATTR_NUM_BARRIERS
	.align		4
        /*0020*/ 	.byte	0x02, 0x4c
        /*0022*/ 	.byte	0x01
	.zero		1


	//----- nvinfo : EIATTR_EXTERNS
	.align		4
        /*0024*/ 	.byte	0x04, 0x0f
        /*0026*/ 	.short	(.L_175 - .L_174)


	//   ....[0]....
	.align		4
.L_174:
        /*0028*/ 	.word	index@(__assertfail)


	//----- nvinfo : EIATTR_MERCURY_ISA_VERSION
	.align		4
.L_175:
        /*002c*/ 	.byte	0x03, 0x5f
        /*002e*/ 	.short	0x0101


	//----- nvinfo : EIATTR_COOP_GROUP_MASK_REGIDS
	.align		4
        /*0030*/ 	.byte	0x04, 0x29
        /*0032*/ 	.short	(.L_177 - .L_176)


	//   ....[0]....
.L_176:
        /*0034*/ 	.word	0xffffffff


	//   ....[1]....
        /*0038*/ 	.word	0xffffffff


	//   ....[2]....
        /*003c*/ 	.word	0xffffffff


	//   ....[3]....
        /*0040*/ 	.word	0xffffffff


	//   ....[4]....
        /*0044*/ 	.word	0xffffffff


	//   ....[5]....
        /*0048*/ 	.word	0xffffffff


	//   ....[6]....
        /*004c*/ 	.word	0xffffffff


	//   ....[7]....
        /*0050*/ 	.word	0xffffffff


	//   ....[8]....
        /*0054*/ 	.word	0xffffffff


	//   ....[9]....
        /*0058*/ 	.word	0xffffffff


	//   ....[10]....
        /*005c*/ 	.word	0xffffffff


	//   ....[11]....
        /*0060*/ 	.word	0xffffffff


	//   ....[12]....
        /*0064*/ 	.word	0xffffffff


	//   ....[13]....
        /*0068*/ 	.word	0xffffffff


	//   ....[14]....
        /*006c*/ 	.word	0xffffffff


	//   ....[15]....
        /*0070*/ 	.word	0xffffffff


	//   ....[16]....
        /*0074*/ 	.word	0xffffffff


	//   ....[17]....
        /*0078*/ 	.word	0xffffffff


	//   ....[18]....
        /*007c*/ 	.word	0xffffffff


	//   ....[19]....
        /*0080*/ 	.word	0xffffffff


	//   ....[20]....
        /*0084*/ 	.word	0xffffffff


	//   ....[21]....
        /*0088*/ 	.word	0xffffffff


	//   ....[22]....
        /*008c*/ 	.word	0xffffffff


	//   ....[23]....
        /*0090*/ 	.word	0x0500000f


	//   ....[24]....
        /*0094*/ 	.word	0x0500000f


	//   ....[25]....
        /*0098*/ 	.word	0x0500000f


	//   ....[26]....
        /*009c*/ 	.word	0x0500000f


	//   ....[27]....
        /*00a0*/ 	.word	0x0500000f


	//----- nvinfo : EIATTR_COOP_GROUP_INSTR_OFFSETS
	.align		4
.L_177:
        /*00a4*/ 	.byte	0x04, 0x28
        /*00a6*/ 	.short	(.L_179 - .L_178)


	//   ....[0]....
.L_178:
        /*00a8*/ 	.word	0x00001970


	//   ....[1]....
        /*00ac*/ 	.word	0x00001990


	//   ....[2]....
        /*00b0*/ 	.word	0x000019b0


	//   ....[3]....
        /*00b4*/ 	.word	0x000019d0


	//   ....[4]....
        /*00b8*/ 	.word	0x000019f0


	//   ....[5]....
        /*00bc*/ 	.word	0x00003ac0


	//   ....[6]....
        /*00c0*/ 	.word	0x00003b20


	//   ....[7]....
        /*00c4*/ 	.word	0x00003ba0


	//   ....[8]....
        /*00c8*/ 	.word	0x00003c10


	//   ....[9]....
        /*00cc*/ 	.word	0x00003c80


	//   ....[10]....
        /*00d0*/ 	.word	0x00003d00


	//   ....[11]....
        /*00d4*/ 	.word	0x00003d20


	//   ....[12]....
        /*00d8*/ 	.word	0x00003d40


	//   ....[13]....
        /*00dc*/ 	.word	0x00003d60


	//   ....[14]....
        /*00e0*/ 	.word	0x00004470


	//   ....[15]....
        /*00e4*/ 	.word	0x00004550


	//   ....[16]....
        /*00e8*/ 	.word	0x00004580


	//   ....[17]....
        /*00ec*/ 	.word	0x000045d0


	//   ....[18]....
        /*00f0*/ 	.word	0x00004620


	//   ....[19]....
        /*00f4*/ 	.word	0x00004680


	//   ....[20]....
        /*00f8*/ 	.word	0x000046a0


	//   ....[21]....
        /*00fc*/ 	.word	0x000046c0


	//   ....[22]....
        /*0100*/ 	.word	0x000046f0


	//   ....[23]....
        /*0104*/ 	.word	0x00007f70


	//   ....[24]....
        /*0108*/ 	.word	0x00007fd0


	//   ....[25]....
        /*010c*/ 	.word	0x00008030


	//   ....[26]....
        /*0110*/ 	.word	0x00008090


	//   ....[27]....
        /*0114*/ 	.word	0x000080f0


	//----- nvinfo : EIATTR_SYSCALL_OFFSETS
	.align		4
.L_179:
        /*0118*/ 	.byte	0x04, 0x46
        /*011a*/ 	.short	(.L_181 - .L_180)


	//   ....[0]....
.L_180:
        /*011c*/ 	.word	0x00000dd0


	//----- nvinfo : EIATTR_EXIT_INSTR_OFFSETS
	.align		4
.L_181:
        /*0120*/ 	.byte	0x04, 0x1c
        /*0122*/ 	.short	(.L_183 - .L_182)


	//   ....[0]....
.L_182:
        /*0124*/ 	.word	0x000000b0


	//   ....[1]....
        /*0128*/ 	.word	0x00007a90


	//   ....[2]....
        /*012c*/ 	.word	0x00007b80


	//   ....[3]....
        /*0130*/ 	.word	0x00007f20


	//----- nvinfo : EIATTR_CRS_STACK_SIZE
	.align		4
.L_183:
        /*0134*/ 	.byte	0x04, 0x1e
        /*0136*/ 	.short	(.L_185 - .L_184)
.L_184:
        /*0138*/ 	.word	0x00000000


	//----- nvinfo : EIATTR_CBANK_PARAM_SIZE
	.align		4
.L_185:
        /*013c*/ 	.byte	0x03, 0x19
        /*013e*/ 	.short	0x0128


	//----- nvinfo : EIATTR_PARAM_CBANK
	.align		4
        /*0140*/ 	.byte	0x04, 0x0a
        /*0142*/ 	.short	(.L_187 - .L_186)
	.align		4
.L_186:
        /*0144*/ 	.word	index@(.nv.constant0._ZN4mmha33masked_multihead_attention_kernelItLi64ELi64ELi1ELi8ELi256ELb1ELb1EEEv26Multihead_attention_paramsIT_XT5_EE)
        /*0148*/ 	.short	0x0210
        /*014a*/ 	.short	0x0128


	//----- nvinfo : EIATTR_SW_WAR
	.align		4
.L_187:
        /*014c*/ 	.byte	0x04, 0x36
        /*014e*/ 	.short	(.L_189 - .L_188)
.L_188:
        /*0150*/ 	.word	0x00000008
.L_189:


//--------------------- .nv.info._ZN4mmha33masked_multihead_attention_kernelItLi64ELi64ELi2ELi8ELi128ELb1ELb1EEEv26Multihead_attention_paramsIT_XT5_EE --------------------------
	.section	.nv.info._ZN4mmha33masked_multihead_attention_kernelItLi64ELi64ELi2ELi8ELi128ELb1ELb1EEEv26Multihead_attention_paramsIT_XT5_EE,"",@"SHT_CUDA_INFO"
	.sectionflags	@""
	.align	4


	//----- nvinfo : EIATTR_CUDA_API_VERSION
	.align		4
        /*0000*/ 	.byte	0x04, 0x37
        /*0002*/ 	.short	(.L_191 - .L_190)
.L_190:
        /*0004*/ 	.word	0x00000082


	//----- nvinfo : EIATTR_KPARAM_INFO
	.align		4
.L_191:
        /*0008*/ 	.byte	0x04, 0x17
        /*000a*/ 	.short	(.L_193 - .L_192)
.L_192:
        /*000c*/ 	.word	0x00000000
        /*0010*/ 	.short	0x0000
        /*0012*/ 	.short	0x0000
        /*0014*/ 	.byte	0x00, 0xf0, 0xa1, 0x04


	//----- nvinfo : EIATTR_SPARSE_MMA_MASK
	.align		4
.L_193:
        /*0018*/ 	.byte	0x03, 0x50
        /*001a*/ 	.short	0x0000


	//----- nvinfo : EIATTR_MAXREG_COUNT
	.align		4
        /*001c*/ 	.byte	0x03, 0x1b
        /*001e*/ 	.short	0x00ff


	//----- nvinfo : EIATTR_NUM_BARRIERS
	.align		4
        /*0020*/ 	.byte	0x02, 0x4c
        /*0022*/ 	.byte	0x01
	.zero		1


	//----- nvinfo : EIATTR_EXTERNS
	.align		4
        /*0024*/ 	.byte	0x04, 0x0f
        /*0026*/ 	.short	(.L_195 - .L_194)


	//   ....[0]....
	.align		4
.L_194:
        /*0028*/ 	.word	index@(__assertfail)


	//----- nvinfo : EIATTR_MERCURY_ISA_VERSION
	.align		4
.L_195:
        /*002c*/ 	.byte	0x03, 0x5f
        /*002e*/ 	.short	0x0101


	//----- nvinfo : EIATTR_COOP_GROUP_MASK_REGIDS
	.align		4
        /*0030*/ 	.byte	0x04, 0x29
        /*0032*/ 	.short	(.L_197 - .L_196)


	//   ....[0]....
.L_196:
        /*0034*/ 	.word	0xffffffff


	//   ....[1]....
        /*0038*/ 	.word	0xffffffff


	//   ....[2]....
        /*003c*/ 	.word	0xffffffff


	//   ....[3]....
        /*0040*/ 	.word	0xffffffff


	//   ....[4]....
        /*0044*/ 	.word	0xffffffff


	//   ....[5]....
        /*0048*/ 	.word	0xffffffff


	//   ....[6]....
        /*004c*/ 	.word	0xffffffff


	//   ....[7]....
        /*0050*/ 	.word	0xffffffff


	//   ....[8]....
        /*0054*/ 	.word	0xffffffff


	//   ....[9]....
        /*0058*/ 	.word	0xffffffff


	//   ....[10]....
        /*005c*/ 	.word	0xffffffff


	//   ....[11]....
        /*0060*/ 	.word	0xffffffff


	//   ....[12]....
        /*0064*/ 	.word	0xffffffff


	//   ....[13]....
        /*0068*/ 	.word	0xffffffff


	//   ....[14]....
        /*006c*/ 	.word	0xffffffff


	//   ....[15]....
        /*0070*/ 	.word	0xffffffff


	//   ....[16]....
        /*0074*/ 	.word	0xffffffff


	//   ....[17]....
        /*0078*/ 	.word	0xffffffff


	//   ....[18]....
        /*007c*/ 	.word	0xffffffff


	//   ....[19]....
        /*0080*/ 	.word	0xffffffff


	//   ....[20]....
        /*0084*/ 	.word	0xffffffff


	//   ....[21]....
        /*0088*/ 	.word	0x0500000f


	//   ....[22]....
        /*008c*/ 	.word	0x0500000f


	//   ....[23]....
        /*0090*/ 	.word	0x0500000f


	//   ....[24]....
        /*0094*/ 	.word	0x0500000f


	//   ....[25]....
        /*0098*/ 	.word	0x0500000f


	//   ....[26]....
        /*009c*/ 	.word	0x0500000f


	//   ....[27]....
        /*00a0*/ 	.word	0x0500000f


	//   ....[28]....
        /*00a4*/ 	.word	0x0500000f


	//   ....[29]....
        /*00a8*/ 	.word	0x0500000f


	//   ....[30]....
        /*00ac*/ 	.word	0x0500000f


	//----- nvinfo : EIATTR_COOP_GROUP_INSTR_OFFSETS
	.align		4
.L_197:
        /*00b0*/ 	.byte	0x04, 0x28
        /*00b2*/ 	.short	(.L_199 - .L_198)


	//   ....[0]....
.L_198:
        /*00b4*/ 	.word	0x000019d0


	//   ....[1]....
        /*00b8*/ 	.word	0x000019f0


	//   ....[2]....
        /*00bc*/ 	.word	0x00001a10


	//   ....[3]....
        /*00c0*/ 	.word	0x00001a30


	//   ....[4]....
        /*00c4*/ 	.word	0x00001a50


	//   ....[5]....
        /*00c8*/ 	.word	0x000032d0


	//   ....[6]....
        /*00cc*/ 	.word	0x00003580


	//   ....[7]....
        /*00d0*/ 	.word	0x000035a0


	//   ....[8]....
        /*00d4*/ 	.word	0x000035c0


	//   ....[9]....
        /*00d8*/ 	.word	0x000035e0


	//   ....[10]....
        /*00dc*/ 	.word	0x00003770


	//   ....[11]....
        /*00e0*/ 	.word	0x00003790


	//   ....[12]....
        /*00e4*/ 	.word	0x000037c0


	//   ....[13]....
        /*00e8*/ 	.word	0x00003f00


	//   ....[14]....
        /*00ec*/ 	.word	0x00003f80


	//   ....[15]....
        /*00f0*/ 	.word	0x00003fb0


	//   ....[16]....
        /*00f4*/ 	.word	0x00004000


	//   ....[17]....
        /*00f8*/ 	.word	0x00004050


	//   ....[18]....
        /*00fc*/ 	.word	0x000040b0


	//   ....[19]....
        /*0100*/ 	.word	0x000040d0


	//   ....[20]....
        /*0104*/ 	.word	0x00004100


	//   ....[21]....
        /*0108*/ 	.word	0x00007770


	//   ....[22]....
        /*010c*/ 	.word	0x000077d0


	//   ....[23]....
        /*0110*/ 	.word	0x00007830


	//   ....[24]....
        /*0114*/ 	.word	0x00007890


	//   ....[25]....
        /*0118*/ 	.word	0x000078f0


	//   ....[26]....
        /*011c*/ 	.word	0x00007970


	//   ....[27]....
        /*0120*/ 	.word	0x00007a10


	//   ....[28]....
        /*0124*/ 	.word	0x00007a90


	//   ....[29]....
        /*0128*/ 	.word	0x00007af0


	//   ....[30]....
        /*012c*/ 	.word	0x00007b50


	//----- nvinfo : EIATTR_SYSCALL_OFFSETS
	.align		4
.L_199:
        /*0130*/ 	.byte	0x04, 0x46
        /*0132*/ 	.short	(.L_201 - .L_200)


	//   ....[0]....
.L_200:
        /*0134*/ 	.word	0x00000e30


	//----- nvinfo : EIATTR_EXIT_INSTR_OFFSETS
	.align		4
.L_201:
        /*0138*/ 	.byte	0x04, 0x1c
        /*013a*/ 	.short	(.L_203 - .L_202)


	//   ....[0]....
.L_202:
        /*013c*/ 	.word	0x00000110


	//   ....[1]....
        /*0140*/ 	.word	0x00007290


	//   ....[2]....
        /*0144*/ 	.word	0x00007380


	//   ....[3]....
        /*0148*/ 	.word	0x00007720


	//----- nvinfo : EIATTR_CRS_STACK_SIZE
	.align		4
.L_203:
        /*014c*/ 	.byte	0x04, 0x1e
        /*014e*/ 	.short	(.L_205 - .L_204)
.L_204:
        /*0150*/ 	.word	0x00000000


	//----- nvinfo : EIATTR_CBANK_PARAM_SIZE
	.align		4
.L_205:
        /*0154*/ 	.byte	0x03, 0x19
        /*0156*/ 	.short	0x0128


	//----- nvinfo : EIATTR_PARAM_CBANK
	.align		4
        /*0158*/ 	.byte	0x04, 0x0a
        /*015a*/ 	.short	(.L_207 - .L_206)
	.align		4
.L_206:
        /*015c*/ 	.word	index@(.nv.constant0._ZN4mmha33masked_multihead_attention_kernelItLi64ELi64ELi2ELi8ELi128ELb1ELb1EEEv26Multihead_attention_paramsIT_XT5_EE)
        /*0160*/ 	.short	0x0210
        /*0162*/ 	.short	0x0128


	//----- nvinfo : EIATTR_SW_WAR
	.align		4
.L_207:
        /*0164*/ 	.byte	0x04, 0x36
        /*0166*/ 	.short	(.L_209 - .L_208)
.L_208:
        /*0168*/ 	.word	0x00000008
.L_209:


//--------------------- .nv.info._ZN4mmha33masked_multihead_attention_kernelItLi64ELi64ELi4ELi8ELi64ELb1ELb1EEEv26Multihead_attention_paramsIT_XT5_EE --------------------------
	.section	.nv.info._ZN4mmha33masked_multihead_attention_kernelItLi64ELi64ELi4ELi8ELi64ELb1ELb1EEEv26Multihead_attention_paramsIT_XT5_EE,"",@"SHT_CUDA_INFO"
	.sectionflags	@""
	.align	4


	//----- nvinfo : EIATTR_CUDA_API_VERSION
	.align		4
        /*0000*/ 	.byte	0x04, 0x37
        /*0002*/ 	.short	(.L_211 - .L_210)
.L_210:
        /*0004*/ 	.word	0x00000082


	//----- nvinfo : EIATTR_KPARAM_INFO
	.align		4
.L_211:
        /*0008*/ 	.byte	0x04, 0x17
        /*000a*/ 	.short	(.L_213 - .L_212)
.L_212:
        /*000c*/ 	.word	0x00000000
        /*0010*/ 	.short	0x0000
        /*0012*/ 	.short	0x0000
        /*0014*/ 	.byte	0x00, 0xf0, 0xa1, 0x04


	//----- nvinfo : EIATTR_SPARSE_MMA_MASK
	.align		4
.L_213:
        /*0018*/ 	.byte	0x03, 0x50
        /*001a*/ 	.short	0x0000


	//----- nvinfo : EIATTR_MAXREG_COUNT
	.align		4
        /*001c*/ 	.byte	0x03, 0x1b
        /*001e*/ 	.short	0x00ff


	//----- nvinfo : EIATTR_NUM_BARRIERS
	.align		4
        /*0020*/ 	.byte	0x02, 0x4c
        /*0022*/ 	.byte	0x01
	.zero		1


	//----- nvinfo : EIATTR_EXTERNS
	.align		4
        /*0024*/ 	.byte	0x04, 0x0f
        /*0026*/ 	.short	(.L_215 - .L_214)


	//   ....[0]....
	.align		4
.L_214:
        /*0028*/ 	.word	index@(__assertfail)


	//----- nvinfo : EIATTR_MERCURY_ISA_VERSION
	.align		4
.L_215:
        /*002c*/ 	.byte	0x03, 0x5f
        /*002e*/ 	.short	0x0101


	//----- nvinfo : EIATTR_COOP_GROUP_MASK_REGIDS
	.align		4
        /*0030*/ 	.byte	0x04, 0x29
        /*0032*/ 	.short	(.L_217 - .L_216)


	//   ....[0]....
.L_216:
        /*0034*/ 	.word	0xffffffff


	//   ....[1]....
        /*0038*/ 	.word	0xffffffff


	//   ....[2]....
        /*003c*/ 	.word	0xffffffff


	//   ....[3]....
        /*0040*/ 	.word	0xffffffff


	//   ....[4]....
        /*0044*/ 	.word	0xffffffff


	//   ....[5]....
        /*0048*/ 	.word	0xffffffff


	//   ....[6]....
        /*004c*/ 	.word	0xffffffff


	//   ....[7]....
        /*0050*/ 	.word	0xffffffff


	//   ....[8]....
        /*0054*/ 	.word	0xffffffff


	//   ....[9]....
        /*0058*/ 	.word	0xffffffff


	//   ....[10]....
        /*005c*/ 	.word	0xffffffff


	//   ....[11]....
        /*0060*/ 	.word	0xffffffff


	//   ....[12]....
        /*0064*/ 	.word	0xffffffff


	//   ....[13]....
        /*0068*/ 	.word	0xffffffff


	//   ....[14]....
        /*006c*/ 	.word	0xffffffff


	//   ....[15]....
        /*0070*/ 	.word	0xffffffff


	//   ....[16]....
        /*0074*/ 	.word	0xffffffff


	//   ....[17]....
        /*0078*/ 	.word	0xffffffff


	//   ....[18]....
        /*007c*/ 	.word	0xffffffff


	//   ....[19]....
        /*0080*/ 	.word	0x0500000f


	//   ....[20]....
        /*0084*/ 	.word	0x0500000f


	//   ....[21]....
        /*0088*/ 	.word	0x0500000f


	//   ....[22]....
        /*008c*/ 	.word	0x0500000f


	//   ....[23]....
        /*0090*/ 	.word	0x0500000f


	//   ....[24]....
        /*0094*/ 	.word	0x0500000f


	//   ....[25]....
        /*0098*/ 	.word	0x0500000f


	//   ....[26]....
        /*009c*/ 	.word	0x0500000f


	//   ....[27]....
        /*00a0*/ 	.word	0x0500000f


	//   ....[28]....
        /*00a4*/ 	.word	0x0500000f


	//----- nvinfo : EIATTR_COOP_GROUP_INSTR_OFFSETS
	.align		4
.L_217:
        /*00a8*/ 	.byte	0x04, 0x28
        /*00aa*/ 	.short	(.L_219 - .L_218)


	//   ....[0]....
.L_218:
        /*00ac*/ 	.word	0x000019d0


	//   ....[1]....
        /*00b0*/ 	.word	0x000019f0


	//   ....[2]....
        /*00b4*/ 	.word	0x00001a10


	//   ....[3]....
        /*00b8*/ 	.word	0x00001a30


	//   ....[4]....
        /*00bc*/ 	.word	0x00001a50


	//   ....[5]....
        /*00c0*/ 	.word	0x000030d0


	//   ....[6]....
        /*00c4*/ 	.word	0x000030f0


	//   ....[7]....
        /*00c8*/ 	.word	0x00003440


	//   ....[8]....
        /*00cc*/ 	.word	0x00003460


	//   ....[9]....
        /*00d0*/ 	.word	0x00003480


	//   ....[10]....
        /*00d4*/ 	.word	0x00003620


	//   ....[11]....
        /*00d8*/ 	.word	0x00003640


	//   ....[12]....
        /*00dc*/ 	.word	0x00003dc0


	//   ....[13]....
        /*00e0*/ 	.word	0x00003ea0


	//   ....[14]....
        /*00e4*/ 	.word	0x00003ed0


	//   ....[15]....
        /*00e8*/ 	.word	0x00003f20


	//   ....[16]....
        /*00ec*/ 	.word	0x00003f70


	//   ....[17]....
        /*00f0*/ 	.word	0x00003fd0


	//   ....[18]....
        /*00f4*/ 	.word	0x00003ff0


	//   ....[19]....
        /*00f8*/ 	.word	0x00007460


	//   ....[20]....
        /*00fc*/ 	.word	0x000074c0


	//   ....[21]....
        /*0100*/ 	.word	0x00007520


	//   ....[22]....
        /*0104*/ 	.word	0x00007580


	//   ....[23]....
        /*0108*/ 	.word	0x000075e0


	//   ....[24]....
        /*010c*/ 	.word	0x00007660


	//   ....[25]....
        /*0110*/ 	.word	0x000076e0


	//   ....[26]....
        /*0114*/ 	.word	0x00007770


	//   ....[27]....
        /*0118*/ 	.word	0x000077f0


	//   ....[28]....
        /*011c*/ 	.word	0x00007850


	//----- nvinfo : EIATTR_SYSCALL_OFFSETS
	.align		4
.L_219:
        /*0120*/ 	.byte	0x04, 0x46
        /*0122*/ 	.short	(.L_221 - .L_220)


	//   ....[0]....
.L_220:
        /*0124*/ 	.word	0x00000de0


	//----- nvinfo : EIATTR_EXIT_INSTR_OFFSETS
	.align		4
.L_221:
        /*0128*/ 	.byte	0x04, 0x1c
        /*012a*/ 	.short	(.L_223 - .L_222)


	//   ....[0]....
.L_222:
        /*012c*/ 	.word	0x000000d0


	//   ....[1]....
        /*0130*/ 	.word	0x00006f80


	//   ....[2]....
        /*0134*/ 	.word	0x00007070


	//   ....[3]....
        /*0138*/ 	.word	0x00007410


	//----- nvinfo : EIATTR_CRS_STACK_SIZE
	.align		4
.L_223:
        /*013c*/ 	.byte	0x04, 0x1e
        /*013e*/ 	.short	(.L_225 - .L_224)
.L_224:
        /*0140*/ 	.word	0x00000000


	//----- nvinfo : EIATTR_CBANK_PARAM_SIZE
	.align		4
.L_225:
        /*0144*/ 	.byte	0x03, 0x19
        /*0146*/ 	.short	0x0128


	//----- nvinfo : EIATTR_PARAM_CBANK
	.align		4
        /*0148*/ 	.byte	0x04, 0x0a
        /*014a*/ 	.short	(.L_227 - .L_226)
	.align		4
.L_226:
        /*014c*/ 	.word	index@(.nv.constant0._ZN4mmha33masked_multihead_attention_kernelItLi64ELi64ELi4ELi8ELi64ELb1ELb1EEEv26Multihead_attention_paramsIT_XT5_EE)
        /*0150*/ 	.short	0x0210
        /*0152*/ 	.short	0x0128


	//----- nvinfo : EIATTR_SW_WAR
	.align		4
.L_227:
        /*0154*/ 	.byte	0x04, 0x36
        /*0156*/ 	.short	(.L_229 - .L_228)
.L_228:
        /*0158*/ 	.word	0x00000008
.L_229:


//--------------------- .nv.info._ZN4mmha33masked_multihead_attention_kernelItLi64ELi64ELi1ELi8ELi256ELb1ELb0EEEv26Multihead_attention_paramsIT_XT5_EE --------------------------
	.section	.nv.info._ZN4mmha33masked_multihead_attention_kernelItLi64ELi64ELi1ELi8ELi256ELb1ELb0EEEv26Multihead_attention_paramsIT_XT5_EE,"",@"SHT_CUDA_INFO"
	.sectionflags	@""
	.align	4


	//----- nvinfo : EIATTR_CUDA_API_VERSION
	.align		4
        /*0000*/ 	.byte	0x04, 0x37
        /*0002*/ 	.short	(.L_231 - .L_230)
.L_230:
        /*0004*/ 	.word	0x00000082


	//----- nvinfo : EIATTR_KPARAM_INFO
	.align		4
.L_231:
        /*0008*/ 	.byte	0x04, 0x17
        /*000a*/ 	.short	(.L_233 - .L_232)
.L_232:
        /*000c*/ 	.word	0x00000000
        /*0010*/ 	.short	0x0000
        /*0012*/ 	.short	0x0000
        /*0014*/ 	.byte	0x00, 0xf0, 0xa1, 0x04


	//----- nvinfo : EIATTR_SPARSE_MMA_MASK
	.align		4
.L_233:
        /*0018*/ 	.byte	0x03, 0x50
        /*001a*/ 	.short	0x0000


	//----- nvinfo : EIATTR_MAXREG_COUNT
	.align		4
        /*001c*/ 	.byte	0x03, 0x1b
        /*001e*/ 	.short	0x00ff


	//----- nvinfo : EIATTR_NUM_BARRIERS
	.align		4
        /*0020*/ 	.byte	0x02, 0x4c
        /*0022*/ 	.byte	0x01
	.zero		1


	//----- nvinfo : EIATTR_EXTERNS
	.align		4
        /*0024*/ 	.byte	0x04, 0x0f
        /*0026*/ 	.short	(.L_235 - .L_234)


	//   ....[0]....
	.align		4
.L_234:
        /*0028*/ 	.word	index@(__assertfail)


	//----- nvinfo : EIATTR_MERCURY_ISA_VERSION
	.align		4
.L_235:
        /*002c*/ 	.byte	0x03, 0x5f
        /*002e*/ 	.short	0x0101


	//----- nvinfo : EIATTR_COOP_GROUP_MASK_REGIDS
	.align		4
        /*0030*/ 	.byte	0x04, 0x29
        /*0032*/ 	.short	(.L_237 - .L_236)


	//   ....[0]....
.L_236:
        /*0034*/ 	.word	0xffffffff


	//   ....[1]....
        /*0038*/ 	.word	0xffffffff


	//   ....[2]....
        /*003c*/ 	.word	0xffffffff


	//   ....[3]....
        /*0040*/ 	.word	0xffffffff


	//   ....[4]....
        /*0044*/ 	.word	0xffffffff


	//   ....[5]....
        /*0048*/ 	.word	0xffffffff


	//   ....[6]....
        /*004c*/ 	.word	0xffffffff


	//   ....[7]....
        /*0050*/ 	.word	0xffffffff


	//   ....[8]....
        /*0054*/ 	.word	0xffffffff


	//   ....[9]....
        /*0058*/ 	.word	0xffffffff


	//   ....[10]....
        /*005c*/ 	.word	0xffffffff


	//   ....[11]....
        /*0060*/ 	.word	0xffffffff


	//   ....[12]....
        /*0064*/ 	.word	0xffffffff


	//   ....[13]....
        /*0068*/ 	.word	0xffffffff


	//   ....[14]....
        /*006c*/ 	.word	0xffffffff


	//   ....[15]....
        /*0070*/ 	.word	0xffffffff


	//   ....[16]....
        /*0074*/ 	.word	0xffffffff


	//   ....[17]....
        /*0078*/ 	.word	0xffffffff


	//   ....[18]....
        /*007c*/ 	.word	0xffffffff


	//   ....[19]....
        /*0080*/ 	.word	0xffffffff


	//   ....[20]....
        /*0084*/ 	.word	0xffffffff


	//   ....[21]....
        /*0088*/ 	.word	0xffffffff


	//   ....[22]....
        /*008c*/ 	.word	0xffffffff


	//   ....[23]....
        /*0090*/ 	.word	0x0500000f


	//   ....[24]....
        /*0094*/ 	.word	0x0500000f


	//   ....[25]....
        /*0098*/ 	.word	0x0500000f


	//   ....[26]....
        /*009c*/ 	.word	0x0500000f


	//   ....[27]....
        /*00a0*/ 	.word	0x0500000f


	//----- nvinfo : EIATTR_COOP_GROUP_INSTR_OFFSETS
	.align		4
.L_237:
        /*00a4*/ 	.byte	0x04, 0x28
        /*00a6*/ 	.short	(.L_239 - .L_238)


	//   ....[0]....
.L_238:
        /*00a8*/ 	.word	0x00001980


	//   ....[1]....
        /*00ac*/ 	.word	0x000019a0


	//   ....[2]....
        /*00b0*/ 	.word	0x000019c0


	//   ....[3]....
        /*00b4*/ 	.word	0x000019e0


	//   ....[4]....
        /*00b8*/ 	.word	0x00001a00


	//   ....[5]....
        /*00bc*/ 	.word	0x000037d0


	//   ....[6]....
        /*00c0*/ 	.word	0x00003830


	//   ....[7]....
        /*00c4*/ 	.word	0x000038b0


	//   ....[8]....
        /*00c8*/ 	.word	0x00003920


	//   ....[9]....
        /*00cc*/ 	.word	0x000039a0


	//   ....[10]....
        /*00d0*/ 	.word	0x00003a10


	//   ....[11]....
        /*00d4*/ 	.word	0x00003a30


	//   ....[12]....
        /*00d8*/ 	.word	0x00003a50


	//   ....[13]....
        /*00dc*/ 	.word	0x00003a70


	//   ....[14]....
        /*00e0*/ 	.word	0x00004180


	//   ....[15]....
        /*00e4*/ 	.word	0x00004260


	//   ....[16]....
        /*00e8*/ 	.word	0x00004290


	//   ....[17]....
        /*00ec*/ 	.word	0x000042e0


	//   ....[18]....
        /*00f0*/ 	.word	0x00004330


	//   ....[19]....
        /*00f4*/ 	.word	0x00004390


	//   ....[20]....
        /*00f8*/ 	.word	0x000043b0


	//   ....[21]....
        /*00fc*/ 	.word	0x000043d0


	//   ....[22]....
        /*0100*/ 	.word	0x00004400


	//   ....[23]....
        /*0104*/ 	.word	0x000078a0


	//   ....[24]....
        /*0108*/ 	.word	0x00007900


	//   ....[25]....
        /*010c*/ 	.word	0x00007960


	//   ....[26]....
        /*0110*/ 	.word	0x000079c0


	//   ....[27]....
        /*0114*/ 	.word	0x00007a20


	//----- nvinfo : EIATTR_SYSCALL_OFFSETS
	.align		4
.L_239:
        /*0118*/ 	.byte	0x04, 0x46
        /*011a*/ 	.short	(.L_241 - .L_240)


	//   ....[0]....
.L_240:
        /*011c*/ 	.word	0x00000de0


	//----- nvinfo : EIATTR_EXIT_INSTR_OFFSETS
	.align		4
.L_241:
        /*0120*/ 	.byte	0x04, 0x1c
        /*0122*/ 	.short	(.L_243 - .L_242)


	//   ....[0]....
.L_242:
        /*0124*/ 	.word	0x000000b0


	//   ....[1]....
        /*0128*/ 	.word	0x000073c0


	//   ....[2]....
        /*012c*/ 	.word	0x000074b0


	//   ....[3]....
        /*0130*/ 	.word	0x00007850


	//----- nvinfo : EIATTR_CRS_STACK_SIZE
	.align		4
.L_243:
        /*0134*/ 	.byte	0x04, 0x1e
        /*0136*/ 	.short	(.L_245 - .L_244)
.L_244:
        /*0138*/ 	.word	0x00000000


	//----- nvinfo : EIATTR_CBANK_PARAM_SIZE
	.align		4
.L_245:
        /*013c*/ 	.byte	0x03, 0x19
        /*013e*/ 	.short	0x0128


	//----- nvinfo : EIATTR_PARAM_CBANK
	.align		4
        /*0140*/ 	.byte	0x04, 0x0a
        /*0142*/ 	.short	(.L_247 - .L_246)
	.align		4
.L_246:
        /*0144*/ 	.word	index@(.nv.constant0._ZN4mmha33masked_multihead_attention_kernelItLi64ELi64ELi1ELi8ELi256ELb1ELb0EEEv26Multihead_attention_paramsIT_XT5_EE)
        /*0148*/ 	.short	0x0210
        /*014a*/ 	.short	0x0128


	//----- nvinfo : EIATTR_SW_WAR
	.align		4
.L_247:
        /*014c*/ 	.byte	0x04, 0x36
        /*014e*/ 	.short	(.L_249 - .L_248)
.L_248:
        /*0150*/ 	.word	0x00000008
.L_249:


//--------------------- .nv.info._ZN4mmha33masked_multihead_attention_kernelItLi64ELi64ELi2ELi8ELi128ELb1ELb0EEEv26Multihead_attention_paramsIT_XT5_EE --------------------------
	.section	.nv.info._ZN4mmha33masked_multihead_attention_kernelItLi64ELi64ELi2ELi8ELi128ELb1ELb0EEEv26Multihead_attention_paramsIT_XT5_EE,"",@"SHT_CUDA_INFO"
	.sectionflags	@""
	.align	4


	//----- nvinfo : EIATTR_CUDA_API_VERSION
	.align		4
        /*0000*/ 	.byte	0x04, 0x37
        /*0002*/ 	.short	(.L_251 - .L_250)
.L_250:
        /*0004*/ 	.word	0x00000082


	//----- nvinfo : EIATTR_KPARAM_INFO
	.align		4
.L_251:
        /*0008*/ 	.byte	0x04, 0x17
        /*000a*/ 	.short	(.L_253 - .L_252)
.L_252:
        /*000c*/ 	.word	0x00000000
        /*0010*/ 	.short	0x0000
        /*0012*/ 	.short	0x0000
        /*0014*/ 	.byte	0x00, 0xf0, 0xa1, 0x04


	//----- nvinfo : EIATTR_SPARSE_MMA_MASK
	.align		4
.L_253:
        /*0018*/ 	.byte	0x03, 0x50
        /*001a*/ 	.short	0x0000


	//----- nvinfo : EIATTR_MAXREG_COUNT
	.align		4
        /*001c*/ 	.byte	0x03, 0x1b
        /*001e*/ 	.short	0x00ff


	//----- nvinfo : EIATTR_NUM_BARRIERS
	.align		4
        /*0020*/ 	.byte	0x02, 0x4c
        /*0022*/ 	.byte	0x01
	.zero		1


	//----- nvinfo : EIATTR_EXTERNS
	.align		4
        /*0024*/ 	.byte	0x04, 0x0f
        /*0026*/ 	.short	(.L_255 - .L_254)


	//   ....[0]....
	.align		4
.L_254:
        /*0028*/ 	.word	index@(__assertfail)


	//----- nvinfo : EIATTR_MERCURY_ISA_VERSION
	.align		4
.L_255:
        /*002c*/ 	.byte	0x03, 0x5f
        /*002e*/ 	.short	0x0101


	//----- nvinfo : EIATTR_COOP_GROUP_MASK_REGIDS
	.align		4
        /*0030*/ 	.byte	0x04, 0x29
        /*0032*/ 	.short	(.L_257 - .L_256)


	//   ....[0]....
.L_256:
        /*0034*/ 	.word	0xffffffff


	//   ....[1]....
        /*0038*/ 	.word	0xffffffff


	//   ....[2]....
        /*003c*/ 	.word	0xffffffff


	//   ....[3]....
        /*0040*/ 	.word	0xffffffff


	//   ....[4]....
        /*0044*/ 	.word	0xffffffff


	//   ....[5]....
        /*0048*/ 	.word	0xffffffff


	//   ....[6]....
        /*004c*/ 	.word	0xffffffff


	//   ....[7]....
        /*0050*/ 	.word	0xffffffff


	//   ....[8]....
        /*0054*/ 	.word	0xffffffff


	//   ....[9]....
        /*0058*/ 	.word	0xffffffff


	//   ....[10]....
        /*005c*/ 	.word	0xffffffff


	//   ....[11]....
        /*0060*/ 	.word	0xffffffff


	//   ....[12]....
        /*0064*/ 	.word	0xffffffff


	//   ....[13]....
        /*0068*/ 	.word	0xffffffff


	//   ....[14]....
        /*006c*/ 	.word	0xffffffff


	//   ....[15]....
        /*0070*/ 	.word	0xffffffff


	//   ....[16]....
        /*0074*/ 	.word	0xffffffff


	//   ....[17]....
        /*0078*/ 	.word	0xffffffff


	//   ....[18]....
        /*007c*/ 	.word	0xffffffff


	//   ....[19]....
        /*0080*/ 	.word	0xffffffff


	//   ....[20]....
        /*0084*/ 	.word	0xffffffff


	//   ....[21]....
        /*0088*/ 	.word	0x0500000f


	//   ....[22]....
        /*008c*/ 	.word	0x0500000f


	//   ....[23]....
        /*0090*/ 	.word	0x0500000f


	//   ....[24]....
        /*0094*/ 	.word	0x0500000f


	//   ....[25]....
        /*0098*/ 	.word	0x0500000f


	//   ....[26]....
        /*009c*/ 	.word	0x0500000f


	//   ....[27]....
        /*00a0*/ 	.word	0x0500000f


	//   ....[28]....
        /*00a4*/ 	.word	0x0500000f


	//   ....[29]....
        /*00a8*/ 	.word	0x0500000f


	//   ....[30]....
        /*00ac*/ 	.word	0x0500000f


	//----- nvinfo : EIATTR_COOP_GROUP_INSTR_OFFSETS
	.align		4
.L_257:
        /*00b0*/ 	.byte	0x04, 0x28
        /*00b2*/ 	.short	(.L_259 - .L_258)


	//   ....[0]....
.L_258:
        /*00b4*/ 	.word	0x00001aa0


	//   ....[1]....
        /*00b8*/ 	.word	0x00001ac0


	//   ....[2]....
        /*00bc*/ 	.word	0x00001ae0


	//   ....[3]....
        /*00c0*/ 	.word	0x00001b00


	//   ....[4]....
        /*00c4*/ 	.word	0x00001b20


	//   ....[5]....
        /*00c8*/ 	.word	0x000031d0


	//   ....[6]....
        /*00cc*/ 	.word	0x000034d0


	//   ....[7]....
        /*00d0*/ 	.word	0x000034f0


	//   ....[8]....
        /*00d4*/ 	.word	0x00003510


	//   ....[9]....
        /*00d8*/ 	.word	0x00003530


	//   ....[10]....
        /*00dc*/ 	.word	0x000036c0


	//   ....[11]....
        /*00e0*/ 	.word	0x000036e0


	//   ....[12]....
        /*00e4*/ 	.word	0x00003710


	//   ....[13]....
        /*00e8*/ 	.word	0x00003e90


	//   ....[14]....
        /*00ec*/ 	.word	0x00003f30


	//   ....[15]....
        /*00f0*/ 	.word	0x00003f60


	//   ....[16]....
        /*00f4*/ 	.word	0x00003fb0


	//   ....[17]....
        /*00f8*/ 	.word	0x00004000


	//   ....[18]....
        /*00fc*/ 	.word	0x00004060


	//   ....[19]....
        /*0100*/ 	.word	0x00004080


	//   ....[20]....
        /*0104*/ 	.word	0x000040a0


	//   ....[21]....
        /*0108*/ 	.word	0x00007310


	//   ....[22]....
        /*010c*/ 	.word	0x00007370


	//   ....[23]....
        /*0110*/ 	.word	0x000073d0


	//   ....[24]....
        /*0114*/ 	.word	0x00007430


	//   ....[25]....
        /*0118*/ 	.word	0x00007490


	//   ....[26]....
        /*011c*/ 	.word	0x00007510


	//   ....[27]....
        /*0120*/ 	.word	0x000075b0


	//   ....[28]....
        /*0124*/ 	.word	0x00007630


	//   ....[29]....
        /*0128*/ 	.word	0x00007690


	//   ....[30]....
        /*012c*/ 	.word	0x000076f0


	//----- nvinfo : EIATTR_SYSCALL_OFFSETS
	.align		4
.L_259:
        /*0130*/ 	.byte	0x04, 0x46
        /*0132*/ 	.short	(.L_261 - .L_260)


	//   ....[0]....
.L_260:
        /*0134*/ 	.word	0x00000f00


	//----- nvinfo : EIATTR_EXIT_INSTR_OFFSETS
	.align		4
.L_261:
        /*0138*/ 	.byte	0x04, 0x1c
        /*013a*/ 	.short	(.L_263 - .L_262)


	//   ....[0]....
.L_262:
        /*013c*/ 	.word	0x00000130


	//   ....[1]....
        /*0140*/ 	.word	0x00006e30


	//   ....[2]....
        /*0144*/ 	.word	0x00006f20


	//   ....[3]....
        /*0148*/ 	.word	0x000072c0


	//----- nvinfo : EIATTR_CRS_STACK_SIZE
	.align		4
.L_263:
        /*014c*/ 	.byte	0x04, 0x1e
        /*014e*/ 	.short	(.L_265 - .L_264)
.L_264:
        /*0150*/ 	.word	0x00000000


	//----- nvinfo : EIATTR_CBANK_PARAM_SIZE
	.align		4
.L_265:
        /*0154*/ 	.byte	0x03, 0x19
        /*0156*/ 	.short	0x0128


	//----- nvinfo : EIATTR_PARAM_CBANK
	.align		4
        /*0158*/ 	.byte	0x04, 0x0a
        /*015a*/ 	.short	(.L_267 - .L_266)
	.align		4
.L_266:
        /*015c*/ 	.word	index@(.nv.constant0._ZN4mmha33masked_multihead_attention_kernelItLi64ELi64ELi2ELi8ELi128ELb1ELb0EEEv26Multihead_attention_paramsIT_XT5_EE)
        /*0160*/ 	.short	0x0210
        /*0162*/ 	.short	0x0128


	//----- nvinfo : EIATTR_SW_WAR
	.align		4
.L_267:
        /*0164*/ 	.byte	0x04, 0x36
        /*0166*/ 	.short	(.L_269 - .L_268)
.L_268:
        /*0168*/ 	.word	0x00000008
.L_269:


//--------------------- .nv.info._ZN4mmha33masked_multihead_attention_kernelItLi64ELi64ELi4ELi8ELi64ELb1ELb0EEEv26Multihead_attention_paramsIT_XT5_EE --------------------------
	.section	.nv.info._ZN4mmha33masked_multihead_attention_kernelItLi64ELi64ELi4ELi8ELi64ELb1ELb0EEEv26Multihead_attention_paramsIT_XT5_EE,"",@"SHT_CUDA_INFO"
	.sectionflags	@""
	.align	4


	//----- nvinfo : EIATTR_CUDA_API_VERSION
	.align		4
        /*0000*/ 	.byte	0x04, 0x37
        /*0002*/ 	.short	(.L_271 - .L_270)
.L_270:
        /*0004*/ 	.word	0x00000082


	//----- nvinfo : EIATTR_KPARAM_INFO
	.align		4
.L_271:
        /*0008*/ 	.byte	0x04, 0x17
        /*000a*/ 	.short	(.L_273 - .L_272)
.L_272:
        /*000c*/ 	.word	0x00000000
        /*0010*/ 	.short	0x0000
        /*0012*/ 	.short	0x0000
        /*0014*/ 	.byte	0x00, 0xf0, 0xa1, 0x04


	//----- nvinfo : EIATTR_SPARSE_MMA_MASK
	.align		4
.L_273:
        /*0018*/ 	.byte	0x03, 0x50
        /*001a*/ 	.short	0x0000


	//----- nvinfo : EIATTR_MAXREG_COUNT
	.align		4
        /*001c*/ 	.byte	0x03, 0x1b
        /*001e*/ 	.short	0x00ff


	//----- nvinfo : EIATTR_NUM_BARRIERS
	.align		4
        /*0020*/ 	.byte	0x02, 0x4c
        /*0022*/ 	.byte	0x01
	.zero		1


	//----- nvinfo : EIATTR_EXTERNS
	.align		4
        /*0024*/ 	.byte	0x04, 0x0f
        /*0026*/ 	.short	(.L_275 - .L_274)


	//   ....[0]....
	.align		4
.L_274:
        /*0028*/ 	.word	index@(__assertfail)


	//----- nvinfo : EIATTR_MERCURY_ISA_VERSION
	.align		4
.L_275:
        /*002c*/ 	.byte	0x03, 0x5f
        /*002e*/ 	.short	0x0101


	//----- nvinfo : EIATTR_COOP_GROUP_MASK_REGIDS
	.align		4
        /*0030*/ 	.byte	0x04, 0x29
        /*0032*/ 	.short	(.L_277 - .L_276)


	//   ....[0]....
.L_276:
        /*0034*/ 	.word	0xffffffff


	//   ....[1]....
        /*0038*/ 	.word	0xffffffff


	//   ....[2]....
        /*003c*/ 	.word	0xffffffff


	//   ....[3]....
        /*0040*/ 	.word	0xffffffff


	//   ....[4]....
        /*0044*/ 	.word	0xffffffff


	//   ....[5]....
        /*0048*/ 	.word	0xffffffff


	//   ....[6]....
        /*004c*/ 	.word	0xffffffff


	//   ....[7]....
        /*0050*/ 	.word	0xffffffff


	//   ....[8]....
        /*0054*/ 	.word	0xffffffff


	//   ....[9]....
        /*0058*/ 	.word	0xffffffff


	//   ....[10]....
        /*005c*/ 	.word	0xffffffff


	//   ....[11]....
        /*0060*/ 	.word	0xffffffff


	//   ....[12]....
        /*0064*/ 	.word	0xffffffff


	//   ....[13]....
        /*0068*/ 	.word	0xffffffff


	//   ....[14]....
        /*006c*/ 	.word	0xffffffff


	//   ....[15]....
        /*0070*/ 	.word	0xffffffff


	//   ....[16]....
        /*0074*/ 	.word	0xffffffff


	//   ....[17]....
        /*0078*/ 	.word	0xffffffff


	//   ....[18]....
        /*007c*/ 	.word	0xffffffff


	//   ....[19]....
        /*0080*/ 	.word	0x0500000f


	//   ....[20]....
        /*0084*/ 	.word	0x0500000f


	//   ....[21]....
        /*0088*/ 	.word	0x0500000f


	//   ....[22]....
        /*008c*/ 	.word	0x0500000f


	//   ....[23]....
        /*0090*/ 	.word	0x0500000f


	//   ....[24]....
        /*0094*/ 	.word	0x0500000f


	//   ....[25]....
        /*0098*/ 	.word	0x0500000f


	//   ....[26]....
        /*009c*/ 	.word	0x0500000f


	//   ....[27]....
        /*00a0*/ 	.word	0x0500000f


	//   ....[28]....
        /*00a4*/ 	.word	0x0500000f


	//----- nvinfo : EIATTR_COOP_GROUP_INSTR_OFFSETS
	.align		4
.L_277:
        /*00a8*/ 	.byte	0x04, 0x28
        /*00aa*/ 	.short	(.L_279 - .L_278)


	//   ....[0]....
.L_278:
        /*00ac*/ 	.word	0x000019e0


	//   ....[1]....
        /*00b0*/ 	.word	0x00001a00


	//   ....[2]....
        /*00b4*/ 	.word	0x00001a20


	//   ....[3]....
        /*00b8*/ 	.word	0x00001a40


	//   ....[4]....
        /*00bc*/ 	.word	0x00001a60


	//   ....[5]....
        /*00c0*/ 	.word	0x00002f30


	//   ....[6]....
        /*00c4*/ 	.word	0x00002f50


	//   ....[7]....
        /*00c8*/ 	.word	0x00003250


	//   ....[8]....
        /*00cc*/ 	.word	0x00003270


	//   ....[9]....
        /*00d0*/ 	.word	0x00003290


	//   ....[10]....
        /*00d4*/ 	.word	0x00003430


	//   ....[11]....
        /*00d8*/ 	.word	0x00003450


	//   ....[12]....
        /*00dc*/ 	.word	0x00003bf0


	//   ....[13]....
        /*00e0*/ 	.word	0x00003cf0


	//   ....[14]....
        /*00e4*/ 	.word	0x00003d20


	//   ....[15]....
        /*00e8*/ 	.word	0x00003d70


	//   ....[16]....
        /*00ec*/ 	.word	0x00003dc0


	//   ....[17]....
        /*00f0*/ 	.word	0x00003e20


	//   ....[18]....
        /*00f4*/ 	.word	0x00003e40


	//   ....[19]....
        /*00f8*/ 	.word	0x00006fa0


	//   ....[20]....
        /*00fc*/ 	.word	0x00007000


	//   ....[21]....
        /*0100*/ 	.word	0x00007060


	//   ....[22]....
        /*0104*/ 	.word	0x000070c0


	//   ....[23]....
        /*0108*/ 	.word	0x00007120


	//   ....[24]....
        /*010c*/ 	.word	0x000071a0


	//   ....[25]....
        /*0110*/ 	.word	0x00007220


	//   ....[26]....
        /*0114*/ 	.word	0x000072b0


	//   ....[27]....
        /*0118*/ 	.word	0x00007330


	//   ....[28]....
        /*011c*/ 	.word	0x00007390


	//----- nvinfo : EIATTR_SYSCALL_OFFSETS
	.align		4
.L_279:
        /*0120*/ 	.byte	0x04, 0x46
        /*0122*/ 	.short	(.L_281 - .L_280)


	//   ....[0]....
.L_280:
        /*0124*/ 	.word	0x00000df0


	//----- nvinfo : EIATTR_EXIT_INSTR_OFFSETS
	.align		4
.L_281:
        /*0128*/ 	.byte	0x04, 0x1c
        /*012a*/ 	.short	(.L_283 - .L_282)


	//   ....[0]....
.L_282:
        /*012c*/ 	.word	0x000000d0


	//   ....[1]....
        /*0130*/ 	.word	0x00006ac0


	//   ....[2]....
        /*0134*/ 	.word	0x00006bb0


	//   ....[3]....
        /*0138*/ 	.word	0x00006f50


	//----- nvinfo : EIATTR_CRS_STACK_SIZE
	.align		4
.L_283:
        /*013c*/ 	.byte	0x04, 0x1e
        /*013e*/ 	.short	(.L_285 - .L_284)
.L_284:
        /*0140*/ 	.word	0x00000000


	//----- nvinfo : EIATTR_CBANK_PARAM_SIZE
	.align		4
.L_285:
        /*0144*/ 	.byte	0x03, 0x19
        /*0146*/ 	.short	0x0128


	//----- nvinfo : EIATTR_PARAM_CBANK
	.align		4
        /*0148*/ 	.byte	0x04, 0x0a
        /*014a*/ 	.short	(.L_287 - .L_286)
	.align		4
.L_286:
        /*014c*/ 	.word	index@(.nv.constant0._ZN4mmha33masked_multihead_attention_kernelItLi64ELi64ELi4ELi8ELi64ELb1ELb0EEEv26Multihead_attention_paramsIT_XT5_EE)
        /*0150*/ 	.short	0x0210
        /*0152*/ 	.short	0x0128


	//----- nvinfo : EIATTR_SW_WAR
	.align		4
.L_287:
        /*0154*/ 	.byte	0x04, 0x36
        /*0156*/ 	.short	(.L_289 - .L_288)
.L_288:
        /*0158*/ 	.word	0x00000008
.L_289:


//--------------------- .nv.info._ZN4mmha33masked_multihead_attention_kernelIfLi64ELi64ELi1ELi16ELi256ELb1ELb1EEEv26Multihead_attention_paramsIT_XT5_EE --------------------------
	.section	.nv.info._ZN4mmha33masked_multihead_attention_kernelIfLi64ELi64ELi1ELi16ELi256ELb1ELb1EEEv26Multihead_attention_paramsIT_XT5_EE,"",@"SHT_CUDA_INFO"
	.sectionflags	@""
	.align	4


	//----- nvinfo : EIATTR_CUDA_API_VERSION
	.align		4
        /*0000*/ 	.byte	0x04, 0x37
        /*0002*/ 	.short	(.L_291 - .L_290)
.L_290:
        /*0004*/ 	.word	0x00000082


	//----- nvinfo : EIATTR_KPARAM_INFO
	.align		4
.L_291:
        /*0008*/ 	.byte	0x04, 0x17
        /*000a*/ 	.short	(.L_293 - .L_292)
.L_292:
        /*000c*/ 	.word	0x00000000
        /*0010*/ 	.short	0x0000
        /*0012*/ 	.short	0x0000
        /*0014*/ 	.byte	0x00, 0xf0, 0xa1, 0x04


	//----- nvinfo : EIATTR_SPARSE_MMA_MASK
	.align		4
.L_293:
        /*0018*/ 	.byte	0x03, 0x50
        /*001a*/ 	.short	0x0000


	//----- nvinfo : EIATTR_MAXREG_COUNT
	.align		4
        /*001c*/ 	.byte	0x03, 0x1b
        /*001e*/ 	.short	0x00ff


	//----- nvinfo : EIATTR_NUM_BARRIERS
	.align		4
        /*0020*/ 	.byte	0x02, 0x4c
        /*0022*/ 	.byte	0x01
	.zero		1


	//----- nvinfo : EIATTR_EXTERNS
	.align		4
        /*0024*/ 	.byte	0x04, 0x0f
        /*0026*/ 	.short	(.L_295 - .L_294)


	//   ....[0]....
	.align		4
.L_294:
        /*0028*/ 	.word	index@(__assertfail)


	//----- nvinfo : EIATTR_MERCURY_ISA_VERSION
	.align		4
.L_295:
        /*002c*/ 	.byte	0x03, 0x5f
        /*002e*/ 	.short	0x0101


	//----- nvinfo : EIATTR_COOP_GROUP_MASK_REGIDS
	.align		4
        /*0030*/ 	.byte	0x04, 0x29
        /*0032*/ 	.short	(.L_297 - .L_296)


	//   ....[0]....
.L_296:
        /*0034*/ 	.word	0xffffffff


	//   ....[1]....
        /*0038*/ 	.word	0xffffffff


	//   ....[2]....
        /*003c*/ 	.word	0xffffffff


	//   ....[3]....
        /*0040*/ 	.word	0xffffffff


	//   ....[4]....
        /*0044*/ 	.word	0xffffffff


	//   ....[5]....
        /*0048*/ 	.word	0xffffffff


	//   ....[6]....
        /*004c*/ 	.word	0xffffffff


	//   ....[7]....
        /*0050*/ 	.word	0xffffffff


	//   ....[8]....
        /*0054*/ 	.word	0xffffffff


	//   ....[9]....
        /*0058*/ 	.word	0xffffffff


	//   ....[10]....
        /*005c*/ 	.word	0xffffffff


	//   ....[11]....
        /*0060*/ 	.word	0xffffffff


	//   ....[12]....
        /*0064*/ 	.word	0xffffffff


	//   ....[13]....
        /*0068*/ 	.word	0xffffffff


	//   ....[14]....
        /*006c*/ 	.word	0xffffffff


	//   ....[15]....
        /*0070*/ 	.word	0xffffffff


	//   ....[16]....
        /*0074*/ 	.word	0xffffffff


	//   ....[17]....
        /*0078*/ 	.word	0xffffffff


	//   ....[18]....
        /*007c*/ 	.word	0xffffffff


	//   ....[19]....
        /*0080*/ 	.word	0xffffffff


	//   ....[20]....
        /*0084*/ 	.word	0xffffffff


	//   ....[21]....
        /*0088*/ 	.word	0xffffffff


	//   ....[22]....
        /*008c*/ 	.word	0xffffffff


	//   ....[23]....
        /*0090*/ 	.word	0x0500000f


	//   ....[24]....
        /*0094*/ 	.word	0x0500000f


	//   ....[25]....
        /*0098*/ 	.word	0x0500000f


	//   ....[26]....
        /*009c*/ 	.word	0x0500000f


	//   ....[27]....
        /*00a0*/ 	.word	0x0500000f


	//----- nvinfo : EIATTR_COOP_GROUP_INSTR_OFFSETS
	.align		4
.L_297:
        /*00a4*/ 	.byte	0x04, 0x28
        /*00a6*/ 	.short	(.L_299 - .L_298)


	//   ....[0]....
.L_298:
        /*00a8*/ 	.word	0x000018a0


	//   ....[1]....
        /*00ac*/ 	.word	0x000018c0


	//   ....[2]....
        /*00b0*/ 	.word	0x000018e0


	//   ....[3]....
        /*00b4*/ 	.word	0x00001900


	//   ....[4]....
        /*00b8*/ 	.word	0x00001920


	//   ....[5]....
        /*00bc*/ 	.word	0x00004830


	//   ....[6]....
        /*00c0*/ 	.word	0x00004870


	//   ....[7]....
        /*00c4*/ 	.word	0x000048f0


	//   ....[8]....
        /*00c8*/ 	.word	0x00004960


	//   ....[9]....
        /*00cc*/ 	.word	0x000049d0


	//   ....[10]....
        /*00d0*/ 	.word	0x00004a50


	//   ....[11]....
        /*00d4*/ 	.word	0x00004a70


	//   ....[12]....
        /*00d8*/ 	.word	0x00004a90


	//   ....[13]....
        /*00dc*/ 	.word	0x00004ab0


	//   ....[14]....
        /*00e0*/ 	.word	0x000051d0


	//   ....[15]....
        /*00e4*/ 	.word	0x00005250


	//   ....[16]....
        /*00e8*/ 	.word	0x00005280


	//   ....[17]....
        /*00ec*/ 	.word	0x000052d0


	//   ....[18]....
        /*00f0*/ 	.word	0x00005320


	//   ....[19]....
        /*00f4*/ 	.word	0x00005380


	//   ....[20]....
        /*00f8*/ 	.word	0x000053a0


	//   ....[21]....
        /*00fc*/ 	.word	0x000053c0


	//   ....[22]....
        /*0100*/ 	.word	0x000053f0


	//   ....[23]....
        /*0104*/ 	.word	0x00007b60


	//   ....[24]....
        /*0108*/ 	.word	0x00007bc0


	//   ....[25]....
        /*010c*/ 	.word	0x00007c20


	//   ....[26]....
        /*0110*/ 	.word	0x00007c80


	//   ....[27]....
        /*0114*/ 	.word	0x00007ce0


	//----- nvinfo : EIATTR_SYSCALL_OFFSETS
	.align		4
.L_299:
        /*0118*/ 	.byte	0x04, 0x46
        /*011a*/ 	.short	(.L_301 - .L_300)


	//   ....[0]....
.L_300:
        /*011c*/ 	.word	0x00000e10


	//----- nvinfo : EIATTR_EXIT_INSTR_OFFSETS
	.align		4
.L_301:
        /*0120*/ 	.byte	0x04, 0x1c
        /*0122*/ 	.short	(.L_303 - .L_302)


	//   ....[0]....
.L_302:
        /*0124*/ 	.word	0x000000b0


	//   ....[1]....
        /*0128*/ 	.word	0x000078a0


	//   ....[2]....
        /*012c*/ 	.word	0x00007950


	//   ....[3]....
        /*0130*/ 	.word	0x00007b10


	//----- nvinfo : EIATTR_CRS_STACK_SIZE
	.align		4
.L_303:
        /*0134*/ 	.byte	0x04, 0x1e
        /*0136*/ 	.short	(.L_305 - .L_304)
.L_304:
        /*0138*/ 	.word	0x00000000


	//----- nvinfo : EIATTR_CBANK_PARAM_SIZE
	.align		4
.L_305:
        /*013c*/ 	.byte	0x03, 0x19
        /*013e*/ 	.short	0x0128


	//----- nvinfo : EIATTR_PARAM_CBANK
	.align		4
        /*0140*/ 	.byte	0x04, 0x0a
        /*0142*/ 	.short	(.L_307 - .L_306)
	.align		4
.L_306:
        /*0144*/ 	.word	index@(.nv.constant0._ZN4mmha33masked_multihead_attention_kernelIfLi64ELi64ELi1ELi16ELi256ELb1ELb1EEEv26Multihead_attention_paramsIT_XT5_EE)
        /*0148*/ 	.short	0x0210
        /*014a*/ 	.short	0x0128


	//----- nvinfo : EIATTR_SW_WAR
	.align		4
.L_307:
        /*014c*/ 	.byte	0x04, 0x36
        /*014e*/ 	.short	(.L_309 - .L_308)
.L_308:
        /*0150*/ 	.word	0x00000008
.L_309:


//--------------------- .nv.info._ZN4mmha33masked_multihead_attention_kernelIfLi64ELi64ELi2ELi16ELi128ELb1ELb1EEEv26Multihead_attention_paramsIT_XT5_EE --------------------------
	.section	.nv.info._ZN4mmha33masked_multihead_attention_kernelIfLi64ELi64ELi2ELi16ELi128ELb1ELb1EEEv26Multihead_attention_paramsIT_XT5_EE,"",@"SHT_CUDA_INFO"
	.sectionflags	@""
	.align	4


	//----- nvinfo : EIATTR_CUDA_API_VERSION
	.align		4
        /*0000*/ 	.byte	0x04, 0x37
        /*0002*/ 	.short	(.L_311 - .L_310)
.L_310:
        /*0004*/ 	.word	0x00000082


	//----- nvinfo : EIATTR_KPARAM_INFO
	.align		4
.L_311:
        /*0008*/ 	.byte	0x04, 0x17
        /*000a*/ 	.short	(.L_313 - .L_312)
.L_312:
        /*000c*/ 	.word	0x00000000
        /*0010*/ 	.short	0x0000
        /*0012*/ 	.short	0x0000
        /*0014*/ 	.byte	0x00, 0xf0, 0xa1, 0x04


	//----- nvinfo : EIATTR_SPARSE_MMA_MASK
	.align		4
.L_313:
        /*0018*/ 	.byte	0x03, 0x50
        /*001a*/ 	.short	0x0000


	//----- nvinfo : EIATTR_MAXREG_COUNT
	.align		4
        /*001c*/ 	.byte	0x03, 0x1b
        /*001e*/ 	.short	0x00ff


	//----- nvinfo : EIATTR_NUM_BARRIERS
	.align		4
        /*0020*/ 	.byte	0x02, 0x4c
        /*0022*/ 	.byte	0x01
	.zero		1


	//----- nvinfo : EIATTR_EXTERNS
	.align		4
        /*0024*/ 	.byte	0x04, 0x0f
        /*0026*/ 	.short	(.L_315 - .L_314)


	//   ....[0]....
	.align		4
.L_314:
        /*0028*/ 	.word	index@(__assertfail)


	//----- nvinfo : EIATTR_MERCURY_ISA_VERSION
	.align		4
.L_315:
        /*002c*/ 	.byte	0x03, 0x5f
        /*002e*/ 	.short	0x0101


	//----- nvinfo : EIATTR_COOP_GROUP_MASK_REGIDS
	.align		4
        /*0030*/ 	.byte	0x04, 0x29
        /*0032*/ 	.short	(.L_317 - .L_316)


	//   ....[0]....
.L_316:
        /*0034*/ 	.word	0xffffffff


	//   ....[1]....
        /*0038*/ 	.word	0xffffffff


	//   ....[2]....
        /*003c*/ 	.word	0xffffffff


	//   ....[3]....
        /*0040*/ 	.word	0xffffffff


	//   ....[4]....
        /*0044*/ 	.word	0xffffffff


	//   ....[5]....
        /*0048*/ 	.word	0xffffffff


	//   ....[6]....
        /*004c*/ 	.word	0xffffffff


	//   ....[7]....
        /*0050*/ 	.word	0xffffffff


	//   ....[8]....
        /*0054*/ 	.word	0xffffffff


	//   ....[9]....
        /*0058*/ 	.word	0xffffffff


	//   ....[10]....
        /*005c*/ 	.word	0xffffffff


	//   ....[11]....
        /*0060*/ 	.word	0xffffffff


	//   ....[12]....
        /*0064*/ 	.word	0xffffffff


	//   ....[13]....
        /*0068*/ 	.word	0xffffffff


	//   ....[14]....
        /*006c*/ 	.word	0xffffffff


	//   ....[15]....
        /*0070*/ 	.word	0xffffffff


	//   ....[16]....
        /*0074*/ 	.word	0xffffffff


	//   ....[17]....
        /*0078*/ 	.word	0xffffffff


	//   ....[18]....
        /*007c*/ 	.word	0xffffffff


	//   ....[19]....
        /*0080*/ 	.word	0xffffffff


	//   ....[20]....
        /*0084*/ 	.word	0xffffffff


	//   ....[21]....
        /*0088*/ 	.word	0x0500000f


	//   ....[22]....
        /*008c*/ 	.word	0x0500000f


	//   ....[23]....
        /*0090*/ 	.word	0x0500000f


	//   ....[24]....
        /*0094*/ 	.word	0x0500000f


	//   ....[25]....
        /*0098*/ 	.word	0x0500000f


	//   ....[26]....
        /*009c*/ 	.word	0x0500000f


	//   ....[27]....
        /*00a0*/ 	.word	0x0500000f


	//   ....[28]....
        /*00a4*/ 	.word	0x0500000f


	//   ....[29]....
        /*00a8*/ 	.word	0x0500000f


	//   ....[30]....
        /*00ac*/ 	.word	0x0500000f


	//----- nvinfo : EIATTR_COOP_GROUP_INSTR_OFFSETS
	.align		4
.L_317:
        /*00b0*/ 	.byte	0x04, 0x28
        /*00b2*/ 	.short	(.L_319 - .L_318)


	//   ....[0]....
.L_318:
        /*00b4*/ 	.word	0x00001880


	//   ....[1]....
        /*00b8*/ 	.word	0x000018a0


	//   ....[2]....
        /*00bc*/ 	.word	0x000018c0


	//   ....[3]....
        /*00c0*/ 	.word	0x000018e0


	//   ....[4]....
        /*00c4*/ 	.word	0x00001900


	//   ....[5]....
        /*00c8*/ 	.word	0x00004050


	//   ....[6]....
        /*00cc*/ 	.word	0x000042c0


	//   ....[7]....
        /*00d0*/ 	.word	0x000042e0


	//   ....[8]....
        /*00d4*/ 	.word	0x00004300


	//   ....[9]....
        /*00d8*/ 	.word	0x00004320


	//   ....[10]....
        /*00dc*/ 	.word	0x000044c0


	//   ....[11]....
        /*00e0*/ 	.word	0x000044e0


	//   ....[12]....
        /*00e4*/ 	.word	0x00004500


	//   ....[13]....
        /*00e8*/ 	.word	0x00004c60


	//   ....[14]....
        /*00ec*/ 	.word	0x00004ce0


	//   ....[15]....
        /*00f0*/ 	.word	0x00004d10


	//   ....[16]....
        /*00f4*/ 	.word	0x00004d60


	//   ....[17]....
        /*00f8*/ 	.word	0x00004db0


	//   ....[18]....
        /*00fc*/ 	.word	0x00004e10


	//   ....[19]....
        /*0100*/ 	.word	0x00004e30


	//   ....[20]....
        /*0104*/ 	.word	0x00004e60


	//   ....[21]....
        /*0108*/ 	.word	0x00007510


	//   ....[22]....
        /*010c*/ 	.word	0x00007570


	//   ....[23]....
        /*0110*/ 	.word	0x000075d0


	//   ....[24]....
        /*0114*/ 	.word	0x00007630


	//   ....[25]....
        /*0118*/ 	.word	0x00007690


	//   ....[26]....
        /*011c*/ 	.word	0x00007710


	//   ....[27]....
        /*0120*/ 	.word	0x000077b0


	//   ....[28]....
        /*0124*/ 	.word	0x00007830


	//   ....[29]....
        /*0128*/ 	.word	0x00007890


	//   ....[30]....
        /*012c*/ 	.word	0x000078f0


	//----- nvinfo : EIATTR_SYSCALL_OFFSETS
	.align		4
.L_319:
        /*0130*/ 	.byte	0x04, 0x46
        /*0132*/ 	.short	(.L_321 - .L_320)


	//   ....[0]....
.L_320:
        /*0134*/ 	.word	0x00000de0


	//----- nvinfo : EIATTR_EXIT_INSTR_OFFSETS
	.align		4
.L_321:
        /*0138*/ 	.byte	0x04, 0x1c
        /*013a*/ 	.short	(.L_323 - .L_322)


	//   ....[0]....
.L_322:
        /*013c*/ 	.word	0x000000b0


	//   ....[1]....
        /*0140*/ 	.word	0x00007250


	//   ....[2]....
        /*0144*/ 	.word	0x00007300


	//   ....[3]....
        /*0148*/ 	.word	0x000074c0


	//----- nvinfo : EIATTR_CRS_STACK_SIZE
	.align		4
.L_323:
        /*014c*/ 	.byte	0x04, 0x1e
        /*014e*/ 	.short	(.L_325 - .L_324)
.L_324:
        /*0150*/ 	.word	0x00000000


	//----- nvinfo : EIATTR_CBANK_PARAM_SIZE
	.align		4
.L_325:
        /*0154*/ 	.byte	0x03, 0x19
        /*0156*/ 	.short	0x0128


	//----- nvinfo : EIATTR_PARAM_CBANK
	.align		4
        /*0158*/ 	.byte	0x04, 0x0a
        /*015a*/ 	.short	(.L_327 - .L_326)
	.align		4
.L_326:
        /*015c*/ 	.word	index@(.nv.constant0._ZN4mmha33masked_multihead_attention_kernelIfLi64ELi64ELi2ELi16ELi128ELb1ELb1EEEv26Multihead_attention_paramsIT_XT5_EE)
        /*0160*/ 	.short	0x0210
        /*0162*/ 	.short	0x0128


	//----- nvinfo : EIATTR_SW_WAR
	.align		4
.L_327:
        /*0164*/ 	.byte	0x04, 0x36
        /*0166*/ 	.short	(.L_329 - .L_328)
.L_328:
        /*0168*/ 	.word	0x00000008
.L_329:


//--------------------- .nv.info._ZN4mmha33masked_multihead_attention_kernelIfLi64ELi64ELi4ELi16ELi64ELb1ELb1EEEv26Multihead_attention_paramsIT_XT5_EE --------------------------
	.section	.nv.info._ZN4mmha33masked_multihead_attention_kernelIfLi64ELi64ELi4ELi16ELi64ELb1ELb1EEEv26Multihead_attention_paramsIT_XT5_EE,"",@"SHT_CUDA_INFO"
	.sectionflags	@""
	.align	4


	//----- nvinfo : EIATTR_CUDA_API_VERSION
	.align		4
        /*0000*/ 	.byte	0x04, 0x37
        /*0002*/ 	.short	(.L_331 - .L_330)
.L_330:
        /*0004*/ 	.word	0x00000082


	//----- nvinfo : EIATTR_KPARAM_INFO
	.align		4
.L_331:
        /*0008*/ 	.byte	0x04, 0x17
        /*000a*/ 	.short	(.L_333 - .L_332)
.L_332:
        /*000c*/ 	.word	0x00000000
        /*0010*/ 	.short	0x0000
        /*0012*/ 	.short	0x0000
        /*0014*/ 	.byte	0x00, 0xf0, 0xa1, 0x04


	//----- nvinfo : EIATTR_SPARSE_MMA_MASK
	.align		4
.L_333:
        /*0018*/ 	.byte	0x03, 0x50
        /*001a*/ 	.short	0x0000


	//----- nvinfo : EIATTR_MAXREG_COUNT
	.align		4
        /*001c*/ 	.byte	0x03, 0x1b
        /*001e*/ 	.short	0x00ff


	//----- nvinfo : EIATTR_NUM_BARRIERS
	.align		4
        /*0020*/ 	.byte	0x02, 0x4c
        /*0022*/ 	.byte	0x01
	.zero		1


	//----- nvinfo : EIATTR_EXTERNS
	.align		4
        /*0024*/ 	.byte	0x04, 0x0f
        /*0026*/ 	.short	(.L_335 - .L_334)


	//   ....[0]....
	.align		4
.L_334:
        /*0028*/ 	.word	index@(__assertfail)


	//----- nvinfo : EIATTR_MERCURY_ISA_VERSION
	.align		4
.L_335:
        /*002c*/ 	.byte	0x03, 0x5f
        /*002e*/ 	.short	0x0101


	//----- nvinfo : EIATTR_COOP_GROUP_MASK_REGIDS
	.align		4
        /*0030*/ 	.byte	0x04, 0x29
        /*0032*/ 	.short	(.L_337 - .L_336)


	//   ....[0]....
.L_336:
        /*0034*/ 	.word	0xffffffff


	//   ....[1]....
        /*0038*/ 	.word	0xffffffff


	//   ....[2]....
        /*003c*/ 	.word	0xffffffff


	//   ....[3]....
        /*0040*/ 	.word	0xffffffff


	//   ....[4]....
        /*0044*/ 	.word	0xffffffff


	//   ....[5]....
        /*0048*/ 	.word	0xffffffff


	//   ....[6]....
        /*004c*/ 	.word	0xffffffff


	//   ....[7]....
        /*0050*/ 	.word	0xffffffff


	//   ....[8]....
        /*0054*/ 	.word	0xffffffff


	//   ....[9]....
        /*0058*/ 	.word	0xffffffff


	//   ....[10]....
        /*005c*/ 	.word	0xffffffff


	//   ....[11]....
        /*0060*/ 	.word	0xffffffff


	//   ....[12]....
        /*0064*/ 	.word	0xffffffff


	//   ....[13]....
        /*0068*/ 	.word	0xffffffff


	//   ....[14]....
        /*006c*/ 	.word	0xffffffff


	//   ....[15]....
        /*0070*/ 	.word	0xffffffff


	//   ....[16]....
        /*0074*/ 	.word	0xffffffff


	//   ....[17]....
        /*0078*/ 	.word	0xffffffff


	//   ....[18]....
        /*007c*/ 	.word	0xffffffff


	//   ....[19]....
        /*0080*/ 	.word	0x0500000f


	//   ....[20]....
        /*0084*/ 	.word	0x0500000f


	//   ....[21]....
        /*0088*/ 	.word	0x0500000f


	//   ....[22]....
        /*008c*/ 	.word	0x0500000f


	//   ....[23]....
        /*0090*/ 	.word	0x0500000f


	//   ....[24]....
        /*0094*/ 	.word	0x0500000f


	//   ....[25]....
        /*0098*/ 	.word	0x0500000f


	//   ....[26]....
        /*009c*/ 	.word	0x0500000f


	//   ....[27]....
        /*00a0*/ 	.word	0x0500000f


	//   ....[28]....
        /*00a4*/ 	.word	0x0500000f


	//----- nvinfo : EIATTR_COOP_GROUP_INSTR_OFFSETS
	.align		4
.L_337:
        /*00a8*/ 	.byte	0x04, 0x28
        /*00aa*/ 	.short	(.L_339 - .L_338)


	//   ....[0]....
.L_338:
        /*00ac*/ 	.word	0x00001910


	//   ....[1]....
        /*00b0*/ 	.word	0x00001930


	//   ....[2]....
        /*00b4*/ 	.word	0x00001950


	//   ....[3]....
        /*00b8*/ 	.word	0x00001970


	//   ....[4]....
        /*00bc*/ 	.word	0x00001990


	//   ....[5]....
        /*00c0*/ 	.word	0x00003d20


	//   ....[6]....
        /*00c4*/ 	.word	0x00003d40


	//   ....[7]....
        /*00c8*/ 	.word	0x00003f70


	//   ....[8]....
        /*00cc*/ 	.word	0x00003f90


	//   ....[9]....
        /*00d0*/ 	.word	0x00003fb0


	//   ....[10]....
        /*00d4*/ 	.word	0x00004120


	//   ....[11]....
        /*00d8*/ 	.word	0x00004150


	//   ....[12]....
        /*00dc*/ 	.word	0x000048b0


	//   ....[13]....
        /*00e0*/ 	.word	0x00004950


	//   ....[14]....
        /*00e4*/ 	.word	0x00004980


	//   ....[15]....
        /*00e8*/ 	.word	0x000049d0


	//   ....[16]....
        /*00ec*/ 	.word	0x00004a20


	//   ....[17]....
        /*00f0*/ 	.word	0x00004a80


	//   ....[18]....
        /*00f4*/ 	.word	0x00004aa0


	//   ....[19]....
        /*00f8*/ 	.word	0x00007060


	//   ....[20]....
        /*00fc*/ 	.word	0x000070c0


	//   ....[21]....
        /*0100*/ 	.word	0x00007120


	//   ....[22]....
        /*0104*/ 	.word	0x00007180


	//   ....[23]....
        /*0108*/ 	.word	0x000071e0


	//   ....[24]....
        /*010c*/ 	.word	0x00007260


	//   ....[25]....
        /*0110*/ 	.word	0x000072e0


	//   ....[26]....
        /*0114*/ 	.word	0x00007370


	//   ....[27]....
        /*0118*/ 	.word	0x000073f0


	//   ....[28]....
        /*011c*/ 	.word	0x00007450


	//----- nvinfo : EIATTR_SYSCALL_OFFSETS
	.align		4
.L_339:
        /*0120*/ 	.byte	0x04, 0x46
        /*0122*/ 	.short	(.L_341 - .L_340)


	//   ....[0]....
.L_340:
        /*0124*/ 	.word	0x00000e80


	//----- nvinfo : EIATTR_EXIT_INSTR_OFFSETS
	.align		4
.L_341:
        /*0128*/ 	.byte	0x04, 0x1c
        /*012a*/ 	.short	(.L_343 - .L_342)


	//   ....[0]....
.L_342:
        /*012c*/ 	.word	0x000000d0


	//   ....[1]....
        /*0130*/ 	.word	0x00006da0


	//   ....[2]....
        /*0134*/ 	.word	0x00006e50


	//   ....[3]....
        /*0138*/ 	.word	0x00007010


	//----- nvinfo : EIATTR_CRS_STACK_SIZE
	.align		4
.L_343:
        /*013c*/ 	.byte	0x04, 0x1e
        /*013e*/ 	.short	(.L_345 - .L_344)
.L_344:
        /*0140*/ 	.word	0x00000000


	//----- nvinfo : EIATTR_CBANK_PARAM_SIZE
	.align		4
.L_345:
        /*0144*/ 	.byte	0x03, 0x19
        /*0146*/ 	.short	0x0128


	//----- nvinfo : EIATTR_PARAM_CBANK
	.align		4
        /*0148*/ 	.byte	0x04, 0x0a
        /*014a*/ 	.short	(.L_347 - .L_346)
	.align		4
.L_346:
        /*014c*/ 	.word	index@(.nv.constant0._ZN4mmha33masked_multihead_attention_kernelIfLi64ELi64ELi4ELi16ELi64ELb1ELb1EEEv26Multihead_attention_paramsIT_XT5_EE)
        /*0150*/ 	.short	0x0210
        /*0152*/ 	.short	0x0128


	//----- nvinfo : EIATTR_SW_WAR
	.align		4
.L_347:
        /*0154*/ 	.byte	0x04, 0x36
        /*0156*/ 	.short	(.L_349 - .L_348)
.L_348:
        /*0158*/ 	.word	0x00000008
.L_349:


//--------------------- .nv.info._ZN4mmha33masked_multihead_attention_kernelIfLi64ELi64ELi1ELi16ELi256ELb1ELb0EEEv26Multihead_attention_paramsIT_XT5_EE --------------------------
	.section	.nv.info._ZN4mmha33masked_multihead_attention_kernelIfLi64ELi64ELi1ELi16ELi256ELb1ELb0EEEv26Multihead_attention_paramsIT_XT5_EE,"",@"SHT_CUDA_INFO"
	.sectionflags	@""
	.align	4


	//----- nvinfo : EIATTR_CUDA_API_VERSION
	.align		4
        /*0000*/ 	.byte	0x04, 0x37
        /*0002*/ 	.short	(.L_351 - .L_350)
.L_350:
        /*0004*/ 	.word	0x00000082


	//----- nvinfo : EIATTR_KPARAM_INFO
	.align		4
.L_351:
        /*0008*/ 	.byte	0x04, 0x17
        /*000a*/ 	.short	(.L_353 - .L_352)
.L_352:
        /*000c*/ 	.word	0x00000000
        /*0010*/ 	.short	0x0000
        /*0012*/ 	.short	0x0000
        /*0014*/ 	.byte	0x00, 0xf0, 0xa1, 0x04


	//----- nvinfo : EIATTR_SPARSE_MMA_MASK
	.align		4
.L_353:
        /*0018*/ 	.byte	0x03, 0x50
        /*001a*/ 	.short	0x0000


	//----- nvinfo : EIATTR_MAXREG_COUNT
	.align		4
        /*001c*/ 	.byte	0x03, 0x1b
        /*001e*/ 	.short	0x00ff


	//----- nvinfo : EIATTR_NUM_BARRIERS
	.align		4
        /*0020*/ 	.byte	0x02, 0x4c
        /*0022*/ 	.byte	0x01
	.zero		1


	//----- nvinfo : EIATTR_EXTERNS
	.align		4
        /*0024*/ 	.byte	0x04, 0x0f
        /*0026*/ 	.short	(.L_355 - .L_354)


	//   ....[0]....
	.align		4
.L_354:
        /*0028*/ 	.word	index@(__assertfail)


	//----- nvinfo : EIATTR_MERCURY_ISA_VERSION
	.align		4
.L_355:
        /*002c*/ 	.byte	0x03, 0x5f
        /*002e*/ 	.short	0x0101


	//----- nvinfo : EIATTR_COOP_GROUP_MASK_REGIDS
	.align		4
        /*0030*/ 	.byte	0x04, 0x29
        /*0032*/ 	.short	(.L_357 - .L_356)


	//   ....[0]....
.L_356:
        /*0034*/ 	.word	0xffffffff


	//   ....[1]....
        /*0038*/ 	.word	0xffffffff


	//   ....[2]....
        /*003c*/ 	.word	0xffffffff


	//   ....[3]....
        /*0040*/ 	.word	0xffffffff


	//   ....[4]....
        /*0044*/ 	.word	0xffffffff


	//   ....[5]....
        /*0048*/ 	.word	0xffffffff


	//   ....[6]....
        /*004c*/ 	.word	0xffffffff


	//   ....[7]....
        /*0050*/ 	.word	0xffffffff


	//   ....[8]....
        /*0054*/ 	.word	0xffffffff


	//   ....[9]....
        /*0058*/ 	.word	0xffffffff


	//   ....[10]....
        /*005c*/ 	.word	0xffffffff


	//   ....[11]....
        /*0060*/ 	.word	0xffffffff


	//   ....[12]....
        /*0064*/ 	.word	0xffffffff


	//   ....[13]....
        /*0068*/ 	.word	0xffffffff


	//   ....[14]....
        /*006c*/ 	.word	0xffffffff


	//   ....[15]....
        /*0070*/ 	.word	0xffffffff


	//   ....[16]....
        /*0074*/ 	.word	0xffffffff


	//   ....[17]....
        /*0078*/ 	.word	0xffffffff


	//   ....[18]....
        /*007c*/ 	.word	0xffffffff


	//   ....[19]....
        /*0080*/ 	.word	0xffffffff


	//   ....[20]....
        /*0084*/ 	.word	0xffffffff


	//   ....[21]....
        /*0088*/ 	.word	0xffffffff


	//   ....[22]....
        /*008c*/ 	.word	0xffffffff


	//   ....[23]....
        /*0090*/ 	.word	0x0500000f


	//   ....[24]....
        /*0094*/ 	.word	0x0500000f


	//   ....[25]....
        /*0098*/ 	.word	0x0500000f


	//   ....[26]....
        /*009c*/ 	.word	0x0500000f


	//   ....[27]....
        /*00a0*/ 	.word	0x0500000f


	//----- nvinfo : EIATTR_COOP_GROUP_INSTR_OFFSETS
	.align		4
.L_357:
        /*00a4*/ 	.byte	0x04, 0x28
        /*00a6*/ 	.short	(.L_359 - .L_358)


	//   ....[0]....
.L_358:
        /*00a8*/ 	.word	0x000018b0


	//   ....[1]....
        /*00ac*/ 	.word	0x000018d0


	//   ....[2]....
        /*00b0*/ 	.word	0x000018f0


	//   ....[3]....
        /*00b4*/ 	.word	0x00001910


	//   ....[4]....
        /*00b8*/ 	.word	0x00001930


	//   ....[5]....
        /*00bc*/ 	.word	0x000044b0


	//   ....[6]....
        /*00c0*/ 	.word	0x000044f0


	//   ....[7]....
        /*00c4*/ 	.word	0x00004570


	//   ....[8]....
        /*00c8*/ 	.word	0x000045e0


	//   ....[9]....
        /*00cc*/ 	.word	0x00004640


	//   ....[10]....
        /*00d0*/ 	.word	0x000046d0


	//   ....[11]....
        /*00d4*/ 	.word	0x000046f0


	//   ....[12]....
        /*00d8*/ 	.word	0x00004710


	//   ....[13]....
        /*00dc*/ 	.word	0x00004730


	//   ....[14]....
        /*00e0*/ 	.word	0x00004e50


	//   ....[15]....
        /*00e4*/ 	.word	0x00004ed0


	//   ....[16]....
        /*00e8*/ 	.word	0x00004f00


	//   ....[17]....
        /*00ec*/ 	.word	0x00004f50


	//   ....[18]....
        /*00f0*/ 	.word	0x00004fa0


	//   ....[19]....
        /*00f4*/ 	.word	0x00005000


	//   ....[20]....
        /*00f8*/ 	.word	0x00005020


	//   ....[21]....
        /*00fc*/ 	.word	0x00005040


	//   ....[22]....
        /*0100*/ 	.word	0x00005070


	//   ....[23]....
        /*0104*/ 	.word	0x00007540


	//   ....[24]....
        /*0108*/ 	.word	0x000075a0


	//   ....[25]....
        /*010c*/ 	.word	0x00007600


	//   ....[26]....
        /*0110*/ 	.word	0x00007660


	//   ....[27]....
        /*0114*/ 	.word	0x000076c0


	//----- nvinfo : EIATTR_SYSCALL_OFFSETS
	.align		4
.L_359:
        /*0118*/ 	.byte	0x04, 0x46
        /*011a*/ 	.short	(.L_361 - .L_360)


	//   ....[0]....
.L_360:
        /*011c*/ 	.word	0x00000e20


	//----- nvinfo : EIATTR_EXIT_INSTR_OFFSETS
	.align		4
.L_361:
        /*0120*/ 	.byte	0x04, 0x1c
        /*0122*/ 	.short	(.L_363 - .L_362)


	//   ....[0]....
.L_362:
        /*0124*/ 	.word	0x000000b0


	//   ....[1]....
        /*0128*/ 	.word	0x00007280


	//   ....[2]....
        /*012c*/ 	.word	0x00007330


	//   ....[3]....
        /*0130*/ 	.word	0x000074f0


	//----- nvinfo : EIATTR_CRS_STACK_SIZE
	.align		4
.L_363:
        /*0134*/ 	.byte	0x04, 0x1e
        /*0136*/ 	.short	(.L_365 - .L_364)
.L_364:
        /*0138*/ 	.word	0x00000000


	//----- nvinfo : EIATTR_CBANK_PARAM_SIZE
	.align		4
.L_365:
        /*013c*/ 	.byte	0x03, 0x19
        /*013e*/ 	.short	0x0128


	//----- nvinfo : EIATTR_PARAM_CBANK
	.align		4
        /*0140*/ 	.byte	0x04, 0x0a
        /*0142*/ 	.short	(.L_367 - .L_366)
	.align		4
.L_366:
        /*0144*/ 	.word	index@(.nv.constant0._ZN4mmha33masked_multihead_attention_kernelIfLi64ELi64ELi1ELi16ELi256ELb1ELb0EEEv26Multihead_attention_paramsIT_XT5_EE)
        /*0148*/ 	.short	0x0210
        /*014a*/ 	.short	0x0128


	//----- nvinfo : EIATTR_SW_WAR
	.align		4
.L_367:
        /*014c*/ 	.byte	0x04, 0x36
        /*014e*/ 	.short	(.L_369 - .L_368)
.L_368:
        /*0150*/ 	.word	0x00000008
.L_369:


//--------------------- .nv.info._ZN4mmha33masked_multihead_attention_kernelIfLi64ELi64ELi2ELi16ELi128ELb1ELb0EEEv26Multihead_attention_paramsIT_XT5_EE --------------------------
	.section	.nv.info._ZN4mmha33masked_multihead_attention_kernelIfLi64ELi64ELi2ELi16ELi128ELb1ELb0EEEv26Multihead_attention_paramsIT_XT5_EE,"",@"SHT_CUDA_INFO"
	.sectionflags	@""
	.align	4


	//----- nvinfo : EIATTR_CUDA_API_VERSION
	.align		4
        /*0000*/ 	.byte	0x04, 0x37
        /*0002*/ 	.short	(.L_371 - .L_370)
.L_370:
        /*0004*/ 	.word	0x00000082


	//----- nvinfo : EIATTR_KPARAM_INFO
	.align		4
.L_371:
        /*0008*/ 	.byte	0x04, 0x17
        /*000a*/ 	.short	(.L_373 - .L_372)
.L_372:
        /*000c*/ 	.word	0x00000000
        /*0010*/ 	.short	0x0000
        /*0012*/ 	.short	0x0000
        /*0014*/ 	.byte	0x00, 0xf0, 0xa1, 0x04


	//----- nvinfo : EIATTR_SPARSE_MMA_MASK
	.align		4
.L_373:
        /*0018*/ 	.byte	0x03, 0x50
        /*001a*/ 	.short	0x0000


	//----- nvinfo : EIATTR_MAXREG_COUNT
	.align		4
        /*001c*/ 	.byte	0x03, 0x1b
        /*001e*/ 	.short	0x00ff


	//----- nvinfo : EIATTR_NUM_BARRIERS
	.align		4
        /*0020*/ 	.byte	0x02, 0x4c
        /*0022*/ 	.byte	0x01
	.zero		1


	//----- nvinfo : EIATTR_EXTERNS
	.align		4
        /*0024*/ 	.byte	0x04, 0x0f
        /*0026*/ 	.short	(.L_375 - .L_374)


	//   ....[0]....
	.align		4
.L_374:
        /*0028*/ 	.word	index@(__assertfail)


	//----- nvinfo : EIATTR_MERCURY_ISA_VERSION
	.align		4
.L_375:
        /*002c*/ 	.byte	0x03, 0x5f
        /*002e*/ 	.short	0x0101


	//----- nvinfo : EIATTR_COOP_GROUP_MASK_REGIDS
	.align		4
        /*0030*/ 	.byte	0x04, 0x29
        /*0032*/ 	.short	(.L_377 - .L_376)


	//   ....[0]....
.L_376:
        /*0034*/ 	.word	0xffffffff


	//   ....[1]....
        /*0038*/ 	.word	0xffffffff


	//   ....[2]....
        /*003c*/ 	.word	0xffffffff


	//   ....[3]....
        /*0040*/ 	.word	0xffffffff


	//   ....[4]....
        /*0044*/ 	.word	0xffffffff


	//   ....[5]....
        /*0048*/ 	.word	0xffffffff


	//   ....[6]....
        /*004c*/ 	.word	0xffffffff


	//   ....[7]....
        /*0050*/ 	.word	0xffffffff


	//   ....[8]....
        /*0054*/ 	.word	0xffffffff


	//   ....[9]....
        /*0058*/ 	.word	0xffffffff


	//   ....[10]....
        /*005c*/ 	.word	0xffffffff


	//   ....[11]....
        /*0060*/ 	.word	0xffffffff


	//   ....[12]....
        /*0064*/ 	.word	0xffffffff


	//   ....[13]....
        /*0068*/ 	.word	0xffffffff


	//   ....[14]....
        /*006c*/ 	.word	0xffffffff


	//   ....[15]....
        /*0070*/ 	.word	0xffffffff


	//   ....[16]....
        /*0074*/ 	.word	0xffffffff


	//   ....[17]....
        /*0078*/ 	.word	0xffffffff


	//   ....[18]....
        /*007c*/ 	.word	0xffffffff


	//   ....[19]....
        /*0080*/ 	.word	0xffffffff


	//   ....[20]....
        /*0084*/ 	.word	0xffffffff


	//   ....[21]....
        /*0088*/ 	.word	0x0500000f


	//   ....[22]....
        /*008c*/ 	.word	0x0500000f


	//   ....[23]....
        /*0090*/ 	.word	0x0500000f


	//   ....[24]....
        /*0094*/ 	.word	0x0500000f


	//   ....[25]....
        /*0098*/ 	.word	0x0500000f


	//   ....[26]....
        /*009c*/ 	.word	0x0500000f


	//   ....[27]....
        /*00a0*/ 	.word	0x0500000f


	//   ....[28]....
        /*00a4*/ 	.word	0x0500000f


	//   ....[29]....
        /*00a8*/ 	.word	0x0500000f


	//   ....[30]....
        /*00ac*/ 	.word	0x0500000f


	//----- nvinfo : EIATTR_COOP_GROUP_INSTR_OFFSETS
	.align		4
.L_377:
        /*00b0*/ 	.byte	0x04, 0x28
        /*00b2*/ 	.short	(.L_379 - .L_378)


	//   ....[0]....
.L_378:
        /*00b4*/ 	.word	0x00001890


	//   ....[1]....
        /*00b8*/ 	.word	0x000018b0


	//   ....[2]....
        /*00bc*/ 	.word	0x000018d0


	//   ....[3]....
        /*00c0*/ 	.word	0x000018f0


	//   ....[4]....
        /*00c4*/ 	.word	0x00001910


	//   ....[5]....
        /*00c8*/ 	.word	0x00003cc0


	//   ....[6]....
        /*00cc*/ 	.word	0x00003f30


	//   ....[7]....
        /*00d0*/ 	.word	0x00003f50


	//   ....[8]....
        /*00d4*/ 	.word	0x00003f70


	//   ....[9]....
        /*00d8*/ 	.word	0x00003f90


	//   ....[10]....
        /*00dc*/ 	.word	0x00004130


	//   ....[11]....
        /*00e0*/ 	.word	0x00004150


	//   ....[12]....
        /*00e4*/ 	.word	0x00004170


	//   ....[13]....
        /*00e8*/ 	.word	0x000048d0


	//   ....[14]....
        /*00ec*/ 	.word	0x00004950


	//   ....[15]....
        /*00f0*/ 	.word	0x00004980


	//   ....[16]....
        /*00f4*/ 	.word	0x000049d0


	//   ....[17]....
        /*00f8*/ 	.word	0x00004a20


	//   ....[18]....
        /*00fc*/ 	.word	0x00004a80


	//   ....[19]....
        /*0100*/ 	.word	0x00004aa0


	//   ....[20]....
        /*0104*/ 	.word	0x00004ad0


	//   ....[21]....
        /*0108*/ 	.word	0x00006ef0


	//   ....[22]....
        /*010c*/ 	.word	0x00006f50


	//   ....[23]....
        /*0110*/ 	.word	0x00006fb0


	//   ....[24]....
        /*0114*/ 	.word	0x00007010


	//   ....[25]....
        /*0118*/ 	.word	0x00007070


	//   ....[26]....
        /*011c*/ 	.word	0x000070f0


	//   ....[27]....
        /*0120*/ 	.word	0x00007190


	//   ....[28]....
        /*0124*/ 	.word	0x00007210


	//   ....[29]....
        /*0128*/ 	.word	0x00007270


	//   ....[30]....
        /*012c*/ 	.word	0x000072d0


	//----- nvinfo : EIATTR_SYSCALL_OFFSETS
	.align		4
.L_379:
        /*0130*/ 	.byte	0x04, 0x46
        /*0132*/ 	.short	(.L_381 - .L_380)


	//   ....[0]....
.L_380:
        /*0134*/ 	.word	0x00000df0


	//----- nvinfo : EIATTR_EXIT_INSTR_OFFSETS
	.align		4
.L_381:
        /*0138*/ 	.byte	0x04, 0x1c
        /*013a*/ 	.short	(.L_383 - .L_382)


	//   ....[0]....
.L_382:
        /*013c*/ 	.word	0x000000b0


	//   ....[1]....
        /*0140*/ 	.word	0x00006c30


	//   ....[2]....
        /*0144*/ 	.word	0x00006ce0


	//   ....[3]....
        /*0148*/ 	.word	0x00006ea0


	//----- nvinfo : EIATTR_CRS_STACK_SIZE
	.align		4
.L_383:
        /*014c*/ 	.byte	0x04, 0x1e
        /*014e*/ 	.short	(.L_385 - .L_384)
.L_384:
        /*0150*/ 	.word	0x00000000


	//----- nvinfo : EIATTR_CBANK_PARAM_SIZE
	.align		4
.L_385:
        /*0154*/ 	.byte	0x03, 0x19
        /*0156*/ 	.short	0x0128


	//----- nvinfo : EIATTR_PARAM_CBANK
	.align		4
        /*0158*/ 	.byte	0x04, 0x0a
        /*015a*/ 	.short	(.L_387 - .L_386)
	.align		4
.L_386:
        /*015c*/ 	.word	index@(.nv.constant0._ZN4mmha33masked_multihead_attention_kernelIfLi64ELi64ELi2ELi16ELi128ELb1ELb0EEEv26Multihead_attention_paramsIT_XT5_EE)
        /*0160*/ 	.short	0x0210
        /*0162*/ 	.short	0x0128


	//----- nvinfo : EIATTR_SW_WAR
	.align		4
.L_387:
        /*0164*/ 	.byte	0x04, 0x36
        /*0166*/ 	.short	(.L_389 - .L_388)
.L_388:
        /*0168*/ 	.word	0x00000008
.L_389:


//--------------------- .nv.info._ZN4mmha33masked_multihead_attention_kernelIfLi64ELi64ELi4ELi16ELi64ELb1ELb0EEEv26Multihead_attention_paramsIT_XT5_EE --------------------------
	.section	.nv.info._ZN4mmha33masked_multihead_attention_kernelIfLi64ELi64ELi4ELi16ELi64ELb1ELb0EEEv26Multihead_attention_paramsIT_XT5_EE,"",@"SHT_CUDA_INFO"
	.sectionflags	@""
	.align	4


	//----- nvinfo : EIATTR_CUDA_API_VERSION
	.align		4
        /*0000*/ 	.byte	0x04, 0x37
        /*0002*/ 	.short	(.L_391 - .L_390)
.L_390:
        /*0004*/ 	.word	0x00000082


	//----- nvinfo : EIATTR_KPARAM_INFO
	.align		4
.L_391:
        /*0008*/ 	.byte	0x04, 0x17
        /*000a*/ 	.short	(.L_393 - .L_392)
.L_392:
        /*000c*/ 	.word	0x00000000
        /*0010*/ 	.short	0x0000
        /*0012*/ 	.short	0x0000
        /*0014*/ 	.byte	0x00, 0xf0, 0xa1, 0x04


	//----- nvinfo : EIATTR_SPARSE_MMA_MASK
	.align		4
.L_393:
        /*0018*/ 	.byte	0x03, 0x50
        /*001a*/ 	.short	0x0000


	//----- nvinfo : EIATTR_MAXREG_COUNT
	.align		4
        /*001c*/ 	.byte	0x03, 0x1b
        /*001e*/ 	.short	0x00ff


	//----- nvinfo : EIATTR_NUM_BARRIERS
	.align		4
        /*0020*/ 	.byte	0x02, 0x4c
        /*0022*/ 	.byte	0x01
	.zero		1


	//----- nvinfo : EIATTR_EXTERNS
	.align		4
        /*0024*/ 	.byte	0x04, 0x0f
        /*0026*/ 	.short	(.L_395 - .L_394)


	//   ....[0]....
	.align		4
.L_394:
        /*0028*/ 	.word	index@(__assertfail)


	//----- nvinfo : EIATTR_MERCURY_ISA_VERSION
	.align		4
.L_395:
        /*002c*/ 	.byte	0x03, 0x5f
        /*002e*/ 	.short	0x0101


	//----- nvinfo : EIATTR_COOP_GROUP_MASK_REGIDS
	.align		4
        /*0030*/ 	.byte	0x04, 0x29
        /*0032*/ 	.short	(.L_397 - .L_396)


	//   ....[0]....
.L_396:
        /*0034*/ 	.word	0xffffffff


	//   ....[1]....
        /*0038*/ 	.word	0xffffffff


	//   ....[2]....
        /*003c*/ 	.word	0xffffffff


	//   ....[3]....
        /*0040*/ 	.word	0xffffffff


	//   ....[4]....
        /*0044*/ 	.word	0xffffffff


	//   ....[5]....
        /*0048*/ 	.word	0xffffffff


	//   ....[6]....
        /*004c*/ 	.word	0xffffffff


	//   ....[7]....
        /*0050*/ 	.word	0xffffffff


	//   ....[8]....
        /*0054*/ 	.word	0xffffffff


	//   ....[9]....
        /*0058*/ 	.word	0xffffffff


	//   ....[10]....
        /*005c*/ 	.word	0xffffffff


	//   ....[11]....
        /*0060*/ 	.word	0xffffffff


	//   ....[12]....
        /*0064*/ 	.word	0xffffffff


	//   ....[13]....
        /*0068*/ 	.word	0xffffffff


	//   ....[14]....
        /*006c*/ 	.word	0xffffffff


	//   ....[15]....
        /*0070*/ 	.word	0xffffffff


	//   ....[16]....
        /*0074*/ 	.word	0xffffffff


	//   ....[17]....
        /*0078*/ 	.word	0xffffffff


	//   ....[18]....
        /*007c*/ 	.word	0xffffffff


	//   ....[19]....
        /*0080*/ 	.word	0x0500000f


	//   ....[20]....
        /*0084*/ 	.word	0x0500000f


	//   ....[21]....
        /*0088*/ 	.word	0x0500000f


	//   ....[22]....
        /*008c*/ 	.word	0x0500000f


	//   ....[23]....
        /*0090*/ 	.word	0x0500000f


	//   ....[24]....
        /*0094*/ 	.word	0x0500000f


	//   ....[25]....
        /*0098*/ 	.word	0x0500000f


	//   ....[26]....
        /*009c*/ 	.word	0x0500000f


	//   ....[27]....
        /*00a0*/ 	.word	0x0500000f


	//   ....[28]....
        /*00a4*/ 	.word	0x0500000f


	//----- nvinfo : EIATTR_COOP_GROUP_INSTR_OFFSETS
	.align		4
.L_397:
        /*00a8*/ 	.byte	0x04, 0x28
        /*00aa*/ 	.short	(.L_399 - .L_398)


	//   ....[0]....
.L_398:
        /*00ac*/ 	.word	0x00001910


	//   ....[1]....
        /*00b0*/ 	.word	0x00001930


	//   ....[2]....
        /*00b4*/ 	.word	0x00001950


	//   ....[3]....
        /*00b8*/ 	.word	0x00001970


	//   ....[4]....
        /*00bc*/ 	.word	0x00001990


	//   ....[5]....
        /*00c0*/ 	.word	0x000039a0


	//   ....[6]....
        /*00c4*/ 	.word	0x000039c0


	//   ....[7]....
        /*00c8*/ 	.word	0x00003bf0


	//   ....[8]....
        /*00cc*/ 	.word	0x00003c10


	//   ....[9]....
        /*00d0*/ 	.word	0x00003c30


	//   ....[10]....
        /*00d4*/ 	.word	0x00003da0


	//   ....[11]....
        /*00d8*/ 	.word	0x00003dd0


	//   ....[12]....
        /*00dc*/ 	.word	0x00004530


	//   ....[13]....
        /*00e0*/ 	.word	0x000045d0


	//   ....[14]....
        /*00e4*/ 	.word	0x00004600


	//   ....[15]....
        /*00e8*/ 	.word	0x00004650


	//   ....[16]....
        /*00ec*/ 	.word	0x000046a0


	//   ....[17]....
        /*00f0*/ 	.word	0x00004700


	//   ....[18]....
        /*00f4*/ 	.word	0x00004720


	//   ....[19]....
        /*00f8*/ 	.word	0x00006ae0


	//   ....[20]....
        /*00fc*/ 	.word	0x00006b40


	//   ....[21]....
        /*0100*/ 	.word	0x00006ba0


	//   ....[22]....
        /*0104*/ 	.word	0x00006c00


	//   ....[23]....
        /*0108*/ 	.word	0x00006c60


	//   ....[24]....
        /*010c*/ 	.word	0x00006ce0


	//   ....[25]....
        /*0110*/ 	.word	0x00006d60


	//   ....[26]....
        /*0114*/ 	.word	0x00006df0


	//   ....[27]....
        /*0118*/ 	.word	0x00006e70


	//   ....[28]....
        /*011c*/ 	.word	0x00006ed0


	//----- nvinfo : EIATTR_SYSCALL_OFFSETS
	.align		4
.L_399:
        /*0120*/ 	.byte	0x04, 0x46
        /*0122*/ 	.short	(.L_401 - .L_400)


	//   ....[0]....
.L_400:
        /*0124*/ 	.word	0x00000e80


	//----- nvinfo : EIATTR_EXIT_INSTR_OFFSETS
	.align		4
.L_401:
        /*0128*/ 	.byte	0x04, 0x1c
        /*012a*/ 	.short	(.L_403 - .L_402)


	//   ....[0]....
.L_402:
        /*012c*/ 	.word	0x000000d0


	//   ....[1]....
        /*0130*/ 	.word	0x00006820


	//   ....[2]....
        /*0134*/ 	.word	0x000068d0


	//   ....[3]....
        /*0138*/ 	.word	0x00006a90


	//----- nvinfo : EIATTR_CRS_STACK_SIZE
	.align		4
.L_403:
        /*013c*/ 	.byte	0x04, 0x1e
        /*013e*/ 	.short	(.L_405 - .L_404)
.L_404:
        /*0140*/ 	.word	0x00000000


	//----- nvinfo : EIATTR_CBANK_PARAM_SIZE
	.align		4
.L_405:
        /*0144*/ 	.byte	0x03, 0x19
        /*0146*/ 	.short	0x0128


	//----- nvinfo : EIATTR_PARAM_CBANK
	.align		4
        /*0148*/ 	.byte	0x04, 0x0a
        /*014a*/ 	.short	(.L_407 - .L_406)
	.align		4
.L_406:
        /*014c*/ 	.word	index@(.nv.constant0._ZN4mmha33masked_multihead_attention_kernelIfLi64ELi64ELi4ELi16ELi64ELb1ELb0EEEv26Multihead_attention_paramsIT_XT5_EE)
        /*0150*/ 	.short	0x0210
        /*0152*/ 	.short	0x0128


	//----- nvinfo : EIATTR_SW_WAR
	.align		4
.L_407:
        /*0154*/ 	.byte	0x04, 0x36
        /*0156*/ 	.short	(.L_409 - .L_408)
.L_408:
        /*0158*/ 	.word	0x00000008
.L_409:


//--------------------- .nv.info._ZN4mmha33masked_multihead_attention_kernelItLi64ELi64ELi1ELi8ELi256ELb0ELb1EEEv26Multihead_attention_paramsIT_XT5_EE --------------------------
	.section	.nv.info._ZN4mmha33masked_multihead_attention_kernelItLi64ELi64ELi1ELi8ELi256ELb0ELb1EEEv26Multihead_attention_paramsIT_XT5_EE,"",@"SHT_CUDA_INFO"
	.sectionflags	@""
	.align	4


	//----- nvinfo : EIATTR_CUDA_API_VERSION
	.align		4
        /*0000*/ 	.byte	0x04, 0x37
        /*0002*/ 	.short	(.L_411 - .L_410)
.L_410:
        /*0004*/ 	.word	0x00000082


	//----- nvinfo : EIATTR_KPARAM_INFO
	.align		4
.L_411:
        /*0008*/ 	.byte	0x04, 0x17
        /*000a*/ 	.short	(.L_413 - .L_412)
.L_412:
        /*000c*/ 	.word	0x00000000
        /*0010*/ 	.short	0x0000
        /*0012*/ 	.short	0x0000
        /*0014*/ 	.byte	0x00, 0xf0, 0xa1, 0x04


	//----- nvinfo : EIATTR_SPARSE_MMA_MASK
	.align		4
.L_413:
        /*0018*/ 	.byte	0x03, 0x50
        /*001a*/ 	.short	0x0000


	//----- nvinfo : EIATTR_MAXREG_COUNT
	.align		4
        /*001c*/ 	.byte	0x03, 0x1b
        /*001e*/ 	.short	0x00ff


	//----- nvinfo : EIATTR_NUM_BARRIERS
	.align		4
        /*0020*/ 	.byte	0x02, 0x4c
        /*0022*/ 	.byte	0x01
	.zero		1


	//----- nvinfo : EIATTR_EXTERNS
	.align		4
        /*0024*/ 	.byte	0x04, 0x0f
        /*0026*/ 	.short	(.L_415 - .L_414)


	//   ....[0]....
	.align		4
.L_414:
        /*0028*/ 	.word	index@(__assertfail)


	//----- nvinfo : EIATTR_MERCURY_ISA_VERSION
	.align		4
.L_415:
        /*002c*/ 	.byte	0x03, 0x5f
        /*002e*/ 	.short	0x0101


	//----- nvinfo : EIATTR_COOP_GROUP_MASK_REGIDS
	.align		4
        /*0030*/ 	.byte	0x04, 0x29
        /*0032*/ 	.short	(.L_417 - .L_416)


	//   ....[0]....
.L_416:
        /*0034*/ 	.word	0xffffffff


	//   ....[1]....
        /*0038*/ 	.word	0xffffffff


	//   ....[2]....
        /*003c*/ 	.word	0xffffffff


	//   ....[3]....
        /*0040*/ 	.word	0xffffffff


	//   ....[4]....
        /*0044*/ 	.word	0xffffffff


	//   ....[5]....
        /*0048*/ 	.word	0xffffffff


	//   ....[6]....
        /*004c*/ 	.word	0xffffffff


	//   ....[7]....
        /*0050*/ 	.word	0xffffffff


	//   ....[8]....
        /*0054*/ 	.word	0xffffffff


	//   ....[9]....
        /*0058*/ 	.word	0xffffffff


	//   ....[10]....
        /*005c*/ 	.word	0xffffffff


	//   ....[11]....
        /*0060*/ 	.word	0xffffffff


	//   ....[12]....
        /*0064*/ 	.word	0xffffffff


	//   ....[13]....
        /*0068*/ 	.word	0xffffffff


	//   ....[14]....
        /*006c*/ 	.word	0xffffffff


	//   ....[15]....
        /*0070*/ 	.word	0xffffffff


	//   ....[16]....
        /*0074*/ 	.word	0xffffffff


	//   ....[17]....
        /*0078*/ 	.word	0xffffffff


	//   ....[18]....
        /*007c*/ 	.word	0xffffffff


	//   ....[19]....
        /*0080*/ 	.word	0xffffffff


	//   ....[20]....
        /*0084*/ 	.word	0xffffffff


	//   ....[21]....
        /*0088*/ 	.word	0xffffffff


	//   ....[22]....
        /*008c*/ 	.word	0xffffffff


	//   ....[23]....
        /*0090*/ 	.word	0x0500000f


	//   ....[24]....
        /*0094*/ 	.word	0x0500000f


	//   ....[25]....
        /*0098*/ 	.word	0x0500000f


	//   ....[26]....
        /*009c*/ 	.word	0x0500000f


	//   ....[27]....
        /*00a0*/ 	.word	0x0500000f


	//----- nvinfo : EIATTR_COOP_GROUP_INSTR_OFFSETS
	.align		4
.L_417:
        /*00a4*/ 	.byte	0x04, 0x28
        /*00a6*/ 	.short	(.L_419 - .L_418)


	//   ....[0]....
.L_418:
        /*00a8*/ 	.word	0x00001790


	//   ....[1]....
        /*00ac*/ 	.word	0x000017b0


	//   ....[2]....
        /*00b0*/ 	.word	0x000017d0


	//   ....[3]....
        /*00b4*/ 	.word	0x000017f0


	//   ....[4]....
        /*00b8*/ 	.word	0x00001810


	//   ....[5]....
        /*00bc*/ 	.word	0x000029c0


	//   ....[6]....
        /*00c0*/ 	.word	0x00002a20


	//   ....[7]....
        /*00c4*/ 	.word	0x00002aa0


	//   ....[8]....
        /*00c8*/ 	.word	0x00002b00


	//   ....[9]....
        /*00cc*/ 	.word	0x00002b50


	//   ....[10]....
        /*00d0*/ 	.word	0x00002be0


	//   ....[11]....
        /*00d4*/ 	.word	0x00002c10


	//   ....[12]....
        /*00d8*/ 	.word	0x00002c40


	//   ....[13]....
        /*00dc*/ 	.word	0x00002c60


	//   ....[14]....
        /*00e0*/ 	.word	0x00002e80


	//   ....[15]....
        /*00e4*/ 	.word	0x00002fb0


	//   ....[16]....
        /*00e8*/ 	.word	0x00003030


	//   ....[17]....
        /*00ec*/ 	.word	0x00003080


	//   ....[18]....
        /*00f0*/ 	.word	0x000030c0


	//   ....[19]....
        /*00f4*/ 	.word	0x00003130


	//   ....[20]....
        /*00f8*/ 	.word	0x00003150


	//   ....[21]....
        /*00fc*/ 	.word	0x00003170


	//   ....[22]....
        /*0100*/ 	.word	0x00003190


	//   ....[23]....
        /*0104*/ 	.word	0x00006070


	//   ....[24]....
        /*0108*/ 	.word	0x000060d0


	//   ....[25]....
        /*010c*/ 	.word	0x00006130


	//   ....[26]....
        /*0110*/ 	.word	0x00006190


	//   ....[27]....
        /*0114*/ 	.word	0x000061f0


	//----- nvinfo : EIATTR_SYSCALL_OFFSETS
	.align		4
.L_419:
        /*0118*/ 	.byte	0x04, 0x46
        /*011a*/ 	.short	(.L_421 - .L_420)


	//   ....[0]....
.L_420:
        /*011c*/ 	.word	0x00000ef0


	//----- nvinfo : EIATTR_EXIT_INSTR_OFFSETS
	.align		4
.L_421:
        /*0120*/ 	.byte	0x04, 0x1c
        /*0122*/ 	.short	(.L_423 - .L_422)


	//   ....[0]....
.L_422:
        /*0124*/ 	.word	0x000000d0


	//   ....[1]....
        /*0128*/ 	.word	0x00005b90


	//   ....[2]....
        /*012c*/ 	.word	0x00005c80


	//   ....[3]....
        /*0130*/ 	.word	0x00006020


	//----- nvinfo : EIATTR_CRS_STACK_SIZE
	.align		4
.L_423:
        /*0134*/ 	.byte	0x04, 0x1e
        /*0136*/ 	.short	(.L_425 - .L_424)
.L_424:
        /*0138*/ 	.word	0x00000000


	//----- nvinfo : EIATTR_CBANK_PARAM_SIZE
	.align		4
.L_425:
        /*013c*/ 	.byte	0x03, 0x19
        /*013e*/ 	.short	0x0128


	//----- nvinfo : EIATTR_PARAM_CBANK
	.align		4
        /*0140*/ 	.byte	0x04, 0x0a
        /*0142*/ 	.short	(.L_427 - .L_426)
	.align		4
.L_426:
        /*0144*/ 	.word	index@(.nv.constant0._ZN4mmha33masked_multihead_attention_kernelItLi64ELi64ELi1ELi8ELi256ELb0ELb1EEEv26Multihead_attention_paramsIT_XT5_EE)
        /*0148*/ 	.short	0x0210
        /*014a*/ 	.short	0x0128


	//----- nvinfo : EIATTR_SW_WAR
	.align		4
.L_427:
        /*014c*/ 	.byte	0x04, 0x36
        /*014e*/ 	.short	(.L_429 - .L_428)
.L_428:
        /*0150*/ 	.word	0x00000008
.L_429:


//--------------------- .nv.info._ZN4mmha33masked_multihead_attention_kernelItLi64ELi64ELi2ELi8ELi128ELb0ELb1EEEv26Multihead_attention_paramsIT_XT5_EE --------------------------
	.section	.nv.info._ZN4mmha33masked_multihead_attention_kernelItLi64ELi64ELi2ELi8ELi128ELb0ELb1EEEv26Multihead_attention_paramsIT_XT5_EE,"",@"SHT_CUDA_INFO"
	.sectionflags	@""
	.align	4


	//----- nvinfo : EIATTR_CUDA_API_VERSION
	.align		4
        /*0000*/ 	.byte	0x04, 0x37
        /*0002*/ 	.short	(.L_431 - .L_430)
.L_430:
        /*0004*/ 	.word	0x00000082


	//----- nvinfo : EIATTR_KPARAM_INFO
	.align		4
.L_431:
        /*0008*/ 	.byte	0x04, 0x17
        /*000a*/ 	.short	(.L_433 - .L_432)
.L_432:
        /*000c*/ 	.word	0x00000000
        /*0010*/ 	.short	0x0000
        /*0012*/ 	.short	0x0000
        /*0014*/ 	.byte	0x00, 0xf0, 0xa1, 0x04


	//----- nvinfo : EIATTR_SPARSE_MMA_MASK
	.align		4
.L_433:
        /*0018*/ 	.byte	0x03, 0x50
        /*001a*/ 	.short	0x0000


	//----- nvinfo : EIATTR_MAXREG_COUNT
	.align		4
        /*001c*/ 	.byte	0x03, 0x1b
        /*001e*/ 	.short	0x00ff


	//----- nvinfo : EIATTR_NUM_BARRIERS
	.align		4
        /*0020*/ 	.byte	0x02, 0x4c
        /*0022*/ 	.byte	0x01
	.zero		1


	//----- nvinfo : EIATTR_EXTERNS
	.align		4
        /*0024*/ 	.byte	0x04, 0x0f
        /*0026*/ 	.short	(.L_435 - .L_434)


	//   ....[0]....
	.align		4
.L_434:
        /*0028*/ 	.word	index@(__assertfail)


	//----- nvinfo : EIATTR_MERCURY_ISA_VERSION
	.align		4
.L_435:
        /*002c*/ 	.byte	0x03, 0x5f
        /*002e*/ 	.short	0x0101


	//----- nvinfo : EIATTR_COOP_GROUP_MASK_REGIDS
	.align		4
        /*0030*/ 	.byte	0x04, 0x29
        /*0032*/ 	.short	(.L_437 - .L_436)


	//   ....[0]....
.L_436:
        /*0034*/ 	.word	0xffffffff


	//   ....[1]....
        /*0038*/ 	.word	0xffffffff


	//   ....[2]....
        /*003c*/ 	.word	0xffffffff


	//   ....[3]....
        /*0040*/ 	.word	0xffffffff


	//   ....[4]....
        /*0044*/ 	.word	0xffffffff


	//   ....[5]....
        /*0048*/ 	.word	0xffffffff


	//   ....[6]....
        /*004c*/ 	.word	0xffffffff


	//   ....[7]....
        /*0050*/ 	.word	0xffffffff


	//   ....[8]....
        /*0054*/ 	.word	0xffffffff


	//   ....[9]....
        /*0058*/ 	.word	0xffffffff


	//   ....[10]....
        /*005c*/ 	.word	0xffffffff


	//   ....[11]....
        /*0060*/ 	.word	0xffffffff


	//   ....[12]....
        /*0064*/ 	.word	0xffffffff


	//   ....[13]....
        /*0068*/ 	.word	0xffffffff


	//   ....[14]....
        /*006c*/ 	.word	0xffffffff


	//   ....[15]....
        /*0070*/ 	.word	0xffffffff


	//   ....[16]....
        /*0074*/ 	.word	0xffffffff


	//   ....[17]....
        /*0078*/ 	.word	0xffffffff


	//   ....[18]....
        /*007c*/ 	.word	0xffffffff


	//   ....[19]....
        /*0080*/ 	.word	0xffffffff


	//   ....[20]....
        /*0084*/ 	.word	0xffffffff


	//   ....[21]....
        /*0088*/ 	.word	0x0500000f


	//   ....[22]....
        /*008c*/ 	.word	0x0500000f


	//   ....[23]....
        /*0090*/ 	.word	0x0500000f


	//   ....[24]....
        /*0094*/ 	.word	0x0500000f


	//   ....[25]....
        /*0098*/ 	.word	0x0500000f


	//   ....[26]....
        /*009c*/ 	.word	0x0500000f


	//   ....[27]....
        /*00a0*/ 	.word	0x0500000f


	//   ....[28]....
        /*00a4*/ 	.word	0x0500000f


	//   ....[29]....
        /*00a8*/ 	.word	0x0500000f


	//   ....[30]....
        /*00ac*/ 	.word	0x0500000f


	//----- nvinfo : EIATTR_COOP_GROUP_INSTR_OFFSETS
	.align		4
.L_437:
        /*00b0*/ 	.byte	0x04, 0x28
        /*00b2*/ 	.short	(.L_439 - .L_438)


	//   ....[0]....
.L_438:
        /*00b4*/ 	.word	0x000016b0


	//   ....[1]....
        /*00b8*/ 	.word	0x000016d0


	//   ....[2]....
        /*00bc*/ 	.word	0x000016f0


	//   ....[3]....
        /*00c0*/ 	.word	0x00001710


	//   ....[4]....
        /*00c4*/ 	.word	0x00001730


	//   ....[5]....
        /*00c8*/ 	.word	0x000025d0


	//   ....[6]....
        /*00cc*/ 	.word	0x000028c0


	//   ....[7]....
        /*00d0*/ 	.word	0x000028e0


	//   ....[8]....
        /*00d4*/ 	.word	0x00002900


	//   ....[9]....
        /*00d8*/ 	.word	0x00002920


	//   ....[10]....
        /*00dc*/ 	.word	0x00002ab0


	//   ....[11]....
        /*00e0*/ 	.word	0x00002ad0


	//   ....[12]....
        /*00e4*/ 	.word	0x00002b00


	//   ....[13]....
        /*00e8*/ 	.word	0x00002d20


	//   ....[14]....
        /*00ec*/ 	.word	0x00002db0


	//   ....[15]....
        /*00f0*/ 	.word	0x00002de0


	//   ....[16]....
        /*00f4*/ 	.word	0x00002e40


	//   ....[17]....
        /*00f8*/ 	.word	0x00002e90


	//   ....[18]....
        /*00fc*/ 	.word	0x00002f60


	//   ....[19]....
        /*0100*/ 	.word	0x00002f90


	//   ....[20]....
        /*0104*/ 	.word	0x00002fe0


	//   ....[21]....
        /*0108*/ 	.word	0x00005c50


	//   ....[22]....
        /*010c*/ 	.word	0x00005cb0


	//   ....[23]....
        /*0110*/ 	.word	0x00005d10


	//   ....[24]....
        /*0114*/ 	.word	0x00005d70


	//   ....[25]....
        /*0118*/ 	.word	0x00005dd0


	//   ....[26]....
        /*011c*/ 	.word	0x00005e50


	//   ....[27]....
        /*0120*/ 	.word	0x00005ef0


	//   ....[28]....
        /*0124*/ 	.word	0x00005f70


	//   ....[29]....
        /*0128*/ 	.word	0x00005fd0


	//   ....[30]....
        /*012c*/ 	.word	0x00006030


	//----- nvinfo : EIATTR_SYSCALL_OFFSETS
	.align		4
.L_439:
        /*0130*/ 	.byte	0x04, 0x46
        /*0132*/ 	.short	(.L_441 - .L_440)


	//   ....[0]....
.L_440:
        /*0134*/ 	.word	0x00000e10


	//----- nvinfo : EIATTR_EXIT_INSTR_OFFSETS
	.align		4
.L_441:
        /*0138*/ 	.byte	0x04, 0x1c
        /*013a*/ 	.short	(.L_443 - .L_442)


	//   ....[0]....
.L_442:
        /*013c*/ 	.word	0x000000b0


	//   ....[1]....
        /*0140*/ 	.word	0x00005770


	//   ....[2]....
        /*0144*/ 	.word	0x00005860


	//   ....[3]....
        /*0148*/ 	.word	0x00005c00


	//----- nvinfo : EIATTR_CRS_STACK_SIZE
	.align		4
.L_443:
        /*014c*/ 	.byte	0x04, 0x1e
        /*014e*/ 	.short	(.L_445 - .L_444)
.L_444:
        /*0150*/ 	.word	0x00000000


	//----- nvinfo : EIATTR_CBANK_PARAM_SIZE
	.align		4
.L_445:
        /*0154*/ 	.byte	0x03, 0x19
        /*0156*/ 	.short	0x0128


	//----- nvinfo : EIATTR_PARAM_CBANK
	.align		4
        /*0158*/ 	.byte	0x04, 0x0a
        /*015a*/ 	.short	(.L_447 - .L_446)
	.align		4
.L_446:
        /*015c*/ 	.word	index@(.nv.constant0._ZN4mmha33masked_multihead_attention_kernelItLi64ELi64ELi2ELi8ELi128ELb0ELb1EEEv26Multihead_attention_paramsIT_XT5_EE)
        /*0160*/ 	.short	0x0210
        /*0162*/ 	.short	0x0128


	//----- nvinfo : EIATTR_SW_WAR
	.align		4
.L_447:
        /*0164*/ 	.byte	0x04, 0x36
        /*0166*/ 	.short	(.L_449 - .L_448)
.L_448:
        /*0168*/ 	.word	0x00000008
.L_449:


//--------------------- .nv.info._ZN4mmha33masked_multihead_attention_kernelItLi64ELi64ELi4ELi8ELi64ELb0ELb1EEEv26Multihead_attention_paramsIT_XT5_EE --------------------------
	.section	.nv.info._ZN4mmha33masked_multihead_attention_kernelItLi64ELi64ELi4ELi8ELi64ELb0ELb1EEEv26Multihead_attention_paramsIT_XT5_EE,"",@"SHT_CUDA_INFO"
	.sectionflags	@""
	.align	4


	//----- nvinfo : EIATTR_CUDA_API_VERSION
	.align		4
        /*0000*/ 	.byte	0x04, 0x37
        /*0002*/ 	.short	(.L_451 - .L_450)
.L_450:
        /*0004*/ 	.word	0x00000082


	//----- nvinfo : EIATTR_KPARAM_INFO
	.align		4
.L_451:
        /*0008*/ 	.byte	0x04, 0x17
        /*000a*/ 	.short	(.L_453 - .L_452)
.L_452:
        /*000c*/ 	.word	0x00000000
        /*0010*/ 	.short	0x0000
        /*0012*/ 	.short	0x0000
        /*0014*/ 	.byte	0x00, 0xf0, 0xa1, 0x04


	//----- nvinfo : EIATTR_SPARSE_MMA_MASK
	.align		4
.L_453:
        /*0018*/ 	.byte	0x03, 0x50
        /*001a*/ 	.short	0x0000


	//----- nvinfo : EIATTR_MAXREG_COUNT
	.align		4
        /*001c*/ 	.byte	0x03, 0x1b
        /*001e*/ 	.short	0x00ff


	//----- nvinfo : EIATTR_NUM_BARRIERS
	.align		4
        /*0020*/ 	.byte	0x02, 0x4c
        /*0022*/ 	.byte	0x01
	.zero		1


	//----- nvinfo : EIATTR_EXTERNS
	.align		4
        /*0024*/ 	.byte	0x04, 0x0f
        /*0026*/ 	.short	(.L_455 - .L_454)


	//   ....[0]....
	.align		4
.L_454:
        /*0028*/ 	.word	index@(__assertfail)


	//----- nvinfo : EIATTR_MERCURY_ISA_VERSION
	.align		4
.L_455:
        /*002c*/ 	.byte	0x03, 0x5f
        /*002e*/ 	.short	0x0101


	//----- nvinfo : EIATTR_COOP_GROUP_MASK_REGIDS
	.align		4
        /*0030*/ 	.byte	0x04, 0x29
        /*0032*/ 	.short	(.L_457 - .L_456)


	//   ....[0]....
.L_456:
        /*0034*/ 	.word	0xffffffff


	//   ....[1]....
        /*0038*/ 	.word	0xffffffff


	//   ....[2]....
        /*003c*/ 	.word	0xffffffff


	//   ....[3]....
        /*0040*/ 	.word	0xffffffff


	//   ....[4]....
        /*0044*/ 	.word	0xffffffff


	//   ....[5]....
        /*0048*/ 	.word	0xffffffff


	//   ....[6]....
        /*004c*/ 	.word	0xffffffff


	//   ....[7]....
        /*0050*/ 	.word	0xffffffff


	//   ....[8]....
        /*0054*/ 	.word	0xffffffff


	//   ....[9]....
        /*0058*/ 	.word	0xffffffff


	//   ....[10]....
        /*005c*/ 	.word	0xffffffff


	//   ....[11]....
        /*0060*/ 	.word	0xffffffff


	//   ....[12]....
        /*0064*/ 	.word	0xffffffff


	//   ....[13]....
        /*0068*/ 	.word	0xffffffff


	//   ....[14]....
        /*006c*/ 	.word	0xffffffff


	//   ....[15]....
        /*0070*/ 	.word	0xffffffff


	//   ....[16]....
        /*0074*/ 	.word	0xffffffff


	//   ....[17]....
        /*0078*/ 	.word	0xffffffff


	//   ....[18]....
        /*007c*/ 	.word	0xffffffff


	//   ....[19]....
        /*0080*/ 	.word	0x0500000f


	//   ....[20]....
        /*0084*/ 	.word	0x0500000f


	//   ....[21]....
        /*0088*/ 	.word	0x0500000f


	//   ....[22]....
        /*008c*/ 	.word	0x0500000f


	//   ....[23]....
        /*0090*/ 	.word	0x0500000f


	//   ....[24]....
        /*0094*/ 	.word	0x0500000f


	//   ....[25]....
        /*0098*/ 	.word	0x0500000f


	//   ....[26]....
        /*009c*/ 	.word	0x0500000f


	//   ....[27]....
        /*00a0*/ 	.word	0x0500000f


	//   ....[28]....
        /*00a4*/ 	.word	0x0500000f


	//----- nvinfo : EIATTR_COOP_GROUP_INSTR_OFFSETS
	.align		4
.L_457:
        /*00a8*/ 	.byte	0x04, 0x28
        /*00aa*/ 	.short	(.L_459 - .L_458)


	//   ....[0]....
.L_458:
        /*00ac*/ 	.word	0x00001690


	//   ....[1]....
        /*00b0*/ 	.word	0x000016b0


	//   ....[2]....
        /*00b4*/ 	.word	0x000016d0


	//   ....[3]....
        /*00b8*/ 	.word	0x000016f0


	//   ....[4]....
        /*00bc*/ 	.word	0x00001710


	//   ....[5]....
        /*00c0*/ 	.word	0x00002520


	//   ....[6]....
        /*00c4*/ 	.word	0x00002540


	//   ....[7]....
        /*00c8*/ 	.word	0x00002830


	//   ....[8]....
        /*00cc*/ 	.word	0x00002850


	//   ....[9]....
        /*00d0*/ 	.word	0x00002870


	//   ....[10]....
        /*00d4*/ 	.word	0x000029f0


	//   ....[11]....
        /*00d8*/ 	.word	0x00002a20


	//   ....[12]....
        /*00dc*/ 	.word	0x00002c40


	//   ....[13]....
        /*00e0*/ 	.word	0x00002cc0


	//   ....[14]....
        /*00e4*/ 	.word	0x00002cf0


	//   ....[15]....
        /*00e8*/ 	.word	0x00002d50


	//   ....[16]....
        /*00ec*/ 	.word	0x00002dc0


	//   ....[17]....
        /*00f0*/ 	.word	0x00002eb0


	//   ....[18]....
        /*00f4*/ 	.word	0x00002ee0


	//   ....[19]....
        /*00f8*/ 	.word	0x00005980


	//   ....[20]....
        /*00fc*/ 	.word	0x000059e0


	//   ....[21]....
        /*0100*/ 	.word	0x00005a40


	//   ....[22]....
        /*0104*/ 	.word	0x00005aa0


	//   ....[23]....
        /*0108*/ 	.word	0x00005b00


	//   ....[24]....
        /*010c*/ 	.word	0x00005b80


	//   ....[25]....
        /*0110*/ 	.word	0x00005c00


	//   ....[26]....
        /*0114*/ 	.word	0x00005c90


	//   ....[27]....
        /*0118*/ 	.word	0x00005d10


	//   ....[28]....
        /*011c*/ 	.word	0x00005d70


	//----- nvinfo : EIATTR_SYSCALL_OFFSETS
	.align		4
.L_459:
        /*0120*/ 	.byte	0x04, 0x46
        /*0122*/ 	.short	(.L_461 - .L_460)


	//   ....[0]....
.L_460:
        /*0124*/ 	.word	0x00000df0


	//----- nvinfo : EIATTR_EXIT_INSTR_OFFSETS
	.align		4
.L_461:
        /*0128*/ 	.byte	0x04, 0x1c
        /*012a*/ 	.short	(.L_463 - .L_462)


	//   ....[0]....
.L_462:
        /*012c*/ 	.word	0x000000b0


	//   ....[1]....
        /*0130*/ 	.word	0x000054a0


	//   ....[2]....
        /*0134*/ 	.word	0x00005590


	//   ....[3]....
        /*0138*/ 	.word	0x00005930


	//----- nvinfo : EIATTR_CRS_STACK_SIZE
	.align		4
.L_463:
        /*013c*/ 	.byte	0x04, 0x1e
        /*013e*/ 	.short	(.L_465 - .L_464)
.L_464:
        /*0140*/ 	.word	0x00000000


	//----- nvinfo : EIATTR_CBANK_PARAM_SIZE
	.align		4
.L_465:
        /*0144*/ 	.byte	0x03, 0x19
        /*0146*/ 	.short	0x0128


	//----- nvinfo : EIATTR_PARAM_CBANK
	.align		4
        /*0148*/ 	.byte	0x04, 0x0a
        /*014a*/ 	.short	(.L_467 - .L_466)
	.align		4
.L_466:
        /*014c*/ 	.word	index@(.nv.constant0._ZN4mmha33masked_multihead_attention_kernelItLi64ELi64ELi4ELi8ELi64ELb0ELb1EEEv26Multihead_attention_paramsIT_XT5_EE)
        /*0150*/ 	.short	0x0210
        /*0152*/ 	.short	0x0128


	//----- nvinfo : EIATTR_SW_WAR
	.align		4
.L_467:
        /*0154*/ 	.byte	0x04, 0x36
        /*0156*/ 	.short	(.L_469 - .L_468)
.L_468:
        /*0158*/ 	.word	0x00000008
.L_469:


//--------------------- .nv.info._ZN4mmha33masked_multihead_attention_kernelItLi64ELi64ELi1ELi8ELi256ELb0ELb0EEEv26Multihead_attention_paramsIT_XT5_EE --------------------------
	.section	.nv.info._ZN4mmha33masked_multihead_attention_kernelItLi64ELi64ELi1ELi8ELi256ELb0ELb0EEEv26Multihead_attention_paramsIT_XT5_EE,"",@"SHT_CUDA_INFO"
	.sectionflags	@""
	.align	4


	//----- nvinfo : EIATTR_CUDA_API_VERSION
	.align		4
        /*0000*/ 	.byte	0x04, 0x37
        /*0002*/ 	.short	(.L_471 - .L_470)
.L_470:
        /*0004*/ 	.word	0x00000082


	//----- nvinfo : EIATTR_KPARAM_INFO
	.align		4
.L_471:
        /*0008*/ 	.byte	0x04, 0x17
        /*000a*/ 	.short	(.L_473 - .L_472)
.L_472:
        /*000c*/ 	.word	0x00000000
        /*0010*/ 	.short	0x0000
        /*0012*/ 	.short	0x0000
        /*0014*/ 	.byte	0x00, 0xf0, 0xa1, 0x04


	//----- nvinfo : EIATTR_SPARSE_MMA_MASK
	.align		4
.L_473:
        /*0018*/ 	.byte	0x03, 0x50
        /*001a*/ 	.short	0x0000


	//----- nvinfo : EIATTR_MAXREG_COUNT
	.align		4
        /*001c*/ 	.byte	0x03, 0x1b
        /*001e*/ 	.short	0x00ff


	//----- nvinfo : EIATTR_NUM_BARRIERS
	.align		4
        /*0020*/ 	.byte	0x02, 0x4c
        /*0022*/ 	.byte	0x01
	.zero		1


	//----- nvinfo : EIATTR_EXTERNS
	.align		4
        /*0024*/ 	.byte	0x04, 0x0f
        /*0026*/ 	.short	(.L_475 - .L_474)


	//   ....[0]....
	.align		4
.L_474:
        /*0028*/ 	.word	index@(__assertfail)


	//----- nvinfo : EIATTR_MERCURY_ISA_VERSION
	.align		4
.L_475:
        /*002c*/ 	.byte	0x03, 0x5f
        /*002e*/ 	.short	0x0101


	//----- nvinfo : EIATTR_COOP_GROUP_MASK_REGIDS
	.align		4
        /*0030*/ 	.byte	0x04, 0x29
        /*0032*/ 	.short	(.L_477 - .L_476)


	//   ....[0]....
.L_476:
        /*0034*/ 	.word	0xffffffff


	//   ....[1]....
        /*0038*/ 	.word	0xffffffff


	//   ....[2]....
        /*003c*/ 	.word	0xffffffff


	//   ....[3]....
        /*0040*/ 	.word	0xffffffff


	//   ....[4]....
        /*0044*/ 	.word	0xffffffff


	//   ....[5]....
        /*0048*/ 	.word	0xffffffff


	//   ....[6]....
        /*004c*/ 	.word	0xffffffff


	//   ....[7]....
        /*0050*/ 	.word	0xffffffff


	//   ....[8]....
        /*0054*/ 	.word	0xffffffff


	//   ....[9]....
        /*0058*/ 	.word	0xffffffff


	//   ....[10]....
        /*005c*/ 	.word	0xffffffff


	//   ....[11]....
        /*0060*/ 	.word	0xffffffff


	//   ....[12]....
        /*0064*/ 	.word	0xffffffff


	//   ....[13]....
        /*0068*/ 	.word	0xffffffff


	//   ....[14]....
        /*006c*/ 	.word	0xffffffff


	//   ....[15]....
        /*0070*/ 	.word	0xffffffff


	//   ....[16]....
        /*0074*/ 	.word	0xffffffff


	//   ....[17]....
        /*0078*/ 	.word	0xffffffff


	//   ....[18]....
        /*007c*/ 	.word	0xffffffff


	//   ....[19]....
        /*0080*/ 	.word	0xffffffff


	//   ....[20]....
        /*0084*/ 	.word	0xffffffff


	//   ....[21]....
        /*0088*/ 	.word	0xffffffff


	//   ....[22]....
        /*008c*/ 	.word	0xffffffff


	//   ....[23]....
        /*0090*/ 	.word	0x0500000f


	//   ....[24]....
        /*0094*/ 	.word	0x0500000f


	//   ....[25]....
        /*0098*/ 	.word	0x0500000f


	//   ....[26]....
        /*009c*/ 	.word	0x0500000f


	//   ....[27]....
        /*00a0*/ 	.word	0x0500000f


	//----- nvinfo : EIATTR_COOP_GROUP_INSTR_OFFSETS
	.align		4
.L_477:
        /*00a4*/ 	.byte	0x04, 0x28
        /*00a6*/ 	.short	(.L_479 - .L_478)


	//   ....[0]....
.L_478:
        /*00a8*/ 	.word	0x000017a0


	//   ....[1]....
        /*00ac*/ 	.word	0x000017c0


	//   ....[2]....
        /*00b0*/ 	.word	0x000017e0


	//   ....[3]....
        /*00b4*/ 	.word	0x00001800


	//   ....[4]....
        /*00b8*/ 	.word	0x00001820


	//   ....[5]....
        /*00bc*/ 	.word	0x00002700


	//   ....[6]....
        /*00c0*/ 	.word	0x00002750


	//   ....[7]....
        /*00c4*/ 	.word	0x00002780


	//   ....[8]....
        /*00c8*/ 	.word	0x00002820


	//   ....[9]....
        /*00cc*/ 	.word	0x00002860


	//   ....[10]....
        /*00d0*/ 	.word	0x00002910


	//   ....[11]....
        /*00d4*/ 	.word	0x00002940


	//   ....[12]....
        /*00d8*/ 	.word	0x00002970


	//   ....[13]....
        /*00dc*/ 	.word	0x00002990


	//   ....[14]....
        /*00e0*/ 	.word	0x00002bb0


	//   ....[15]....
        /*00e4*/ 	.word	0x00002ce0


	//   ....[16]....
        /*00e8*/ 	.word	0x00002d60


	//   ....[17]....
        /*00ec*/ 	.word	0x00002db0


	//   ....[18]....
        /*00f0*/ 	.word	0x00002df0


	//   ....[19]....
        /*00f4*/ 	.word	0x00002e60


	//   ....[20]....
        /*00f8*/ 	.word	0x00002e80


	//   ....[21]....
        /*00fc*/ 	.word	0x00002ea0


	//   ....[22]....
        /*0100*/ 	.word	0x00002ec0


	//   ....[23]....
        /*0104*/ 	.word	0x00005d90


	//   ....[24]....
        /*0108*/ 	.word	0x00005df0


	//   ....[25]....
        /*010c*/ 	.word	0x00005e50


	//   ....[26]....
        /*0110*/ 	.word	0x00005eb0


	//   ....[27]....
        /*0114*/ 	.word	0x00005f10


	//----- nvinfo : EIATTR_SYSCALL_OFFSETS
	.align		4
.L_479:
        /*0118*/ 	.byte	0x04, 0x46
        /*011a*/ 	.short	(.L_481 - .L_480)


	//   ....[0]....
.L_480:
        /*011c*/ 	.word	0x00000f00


	//----- nvinfo : EIATTR_EXIT_INSTR_OFFSETS
	.align		4
.L_481:
        /*0120*/ 	.byte	0x04, 0x1c
        /*0122*/ 	.short	(.L_483 - .L_482)


	//   ....[0]....
.L_482:
        /*0124*/ 	.word	0x000000d0


	//   ....[1]....
        /*0128*/ 	.word	0x000058b0


	//   ....[2]....
        /*012c*/ 	.word	0x000059a0


	//   ....[3]....
        /*0130*/ 	.word	0x00005d40


	//----- nvinfo : EIATTR_CRS_STACK_SIZE
	.align		4
.L_483:
        /*0134*/ 	.byte	0x04, 0x1e
        /*0136*/ 	.short	(.L_485 - .L_484)
.L_484:
        /*0138*/ 	.word	0x00000000


	//----- nvinfo : EIATTR_CBANK_PARAM_SIZE
	.align		4
.L_485:
        /*013c*/ 	.byte	0x03, 0x19
        /*013e*/ 	.short	0x0128


	//----- nvinfo : EIATTR_PARAM_CBANK
	.align		4
        /*0140*/ 	.byte	0x04, 0x0a
        /*0142*/ 	.short	(.L_487 - .L_486)
	.align		4
.L_486:
        /*0144*/ 	.word	index@(.nv.constant0._ZN4mmha33masked_multihead_attention_kernelItLi64ELi64ELi1ELi8ELi256ELb0ELb0EEEv26Multihead_attention_paramsIT_XT5_EE)
        /*0148*/ 	.short	0x0210
        /*014a*/ 	.short	0x0128


	//----- nvinfo : EIATTR_SW_WAR
	.align		4
.L_487:
        /*014c*/ 	.byte	0x04, 0x36
        /*014e*/ 	.short	(.L_489 - .L_488)
.L_488:
        /*0150*/ 	.word	0x00000008
.L_489:


//--------------------- .nv.info._ZN4mmha33masked_multihead_attention_kernelItLi64ELi64ELi2ELi8ELi128ELb0ELb0EEEv26Multihead_attention_paramsIT_XT5_EE --------------------------
	.section	.nv.info._ZN4mmha33masked_multihead_attention_kernelItLi64ELi64ELi2ELi8ELi128ELb0ELb0EEEv26Multihead_attention_paramsIT_XT5_EE,"",@"SHT_CUDA_INFO"
	.sectionflags	@""
	.align	4


	//----- nvinfo : EIATTR_CUDA_API_VERSION
	.align		4
        /*0000*/ 	.byte	0x04, 0x37
        /*0002*/ 	.short	(.L_491 - .L_490)
.L_490:
        /*0004*/ 	.word	0x00000082


	//----- nvinfo : EIATTR_KPARAM_INFO
	.align		4
.L_491:
        /*0008*/ 	.byte	0x04, 0x17
        /*000a*/ 	.short	(.L_493 - .L_492)
.L_492:
        /*000c*/ 	.word	0x00000000
        /*0010*/ 	.short	0x0000
        /*0012*/ 	.short	0x0000
        /*0014*/ 	.byte	0x00, 0xf0, 0xa1, 0x04


	//----- nvinfo : EIATTR_SPARSE_MMA_MASK
	.align		4
.L_493:
        /*0018*/ 	.byte	0x03, 0x50
        /*001a*/ 	.short	0x0000


	//----- nvinfo : EIATTR_MAXREG_COUNT
	.align		4
        /*001c*/ 	.byte	0x03, 0x1b
        /*001e*/ 	.short	0x00ff


	//----- nvinfo : EIATTR_NUM_BARRIERS
	.align		4
        /*0020*/ 	.byte	0x02, 0x4c
        /*0022*/ 	.byte	0x01
	.zero		1


	//----- nvinfo : EIATTR_EXTERNS
	.align		4
        /*0024*/ 	.byte	0x04, 0x0f
        /*0026*/ 	.short	(.L_495 - .L_494)


	//   ....[0]....
	.align		4
.L_494:
        /*0028*/ 	.word	index@(__assertfail)


	//----- nvinfo : EIATTR_MERCURY_ISA_VERSION
	.align		4
.L_495:
        /*002c*/ 	.byte	0x03, 0x5f
        /*002e*/ 	.short	0x0101


	//----- nvinfo : EIATTR_COOP_GROUP_MASK_REGIDS
	.align		4
        /*0030*/ 	.byte	0x04, 0x29
        /*0032*/ 	.short	(.L_497 - .L_496)


	//   ....[0]....
.L_496:
        /*0034*/ 	.word	0xffffffff


	//   ....[1]....
        /*0038*/ 	.word	0xffffffff


	//   ....[2]....
        /*003c*/ 	.word	0xffffffff


	//   ....[3]....
        /*0040*/ 	.word	0xffffffff


	//   ....[4]....
        /*0044*/ 	.word	0xffffffff


	//   ....[5]....
        /*0048*/ 	.word	0xffffffff


	//   ....[6]....
        /*004c*/ 	.word	0xffffffff


	//   ....[7]....
        /*0050*/ 	.word	0xffffffff


	//   ....[8]....
        /*0054*/ 	.word	0xffffffff


	//   ....[9]....
        /*0058*/ 	.word	0xffffffff


	//   ....[10]....
        /*005c*/ 	.word	0xffffffff


	//   ....[11]....
        /*0060*/ 	.word	0xffffffff


	//   ....[12]....
        /*0064*/ 	.word	0xffffffff


	//   ....[13]....
        /*0068*/ 	.word	0xffffffff


	//   ....[14]....
        /*006c*/ 	.word	0xffffffff


	//   ....[15]....
        /*0070*/ 	.word	0xffffffff


	//   ....[16]....
        /*0074*/ 	.word	0xffffffff


	//   ....[17]....
        /*0078*/ 	.word	0xffffffff


	//   ....[18]....
        /*007c*/ 	.word	0xffffffff


	//   ....[19]....
        /*0080*/ 	.word	0xffffffff


	//   ....[20]....
        /*0084*/ 	.word	0xffffffff


	//   ....[21]....
        /*0088*/ 	.word	0x0500000f


	//   ....[22]....
        /*008c*/ 	.word	0x0500000f


	//   ....[23]....
        /*0090*/ 	.word	0x0500000f


	//   ....[24]....
        /*0094*/ 	.word	0x0500000f


	//   ....[25]....
        /*0098*/ 	.word	0x0500000f


	//   ....[26]....
        /*009c*/ 	.word	0x0500000f


	//   ....[27]....
        /*00a0*/ 	.word	0x0500000f


	//   ....[28]....
        /*00a4*/ 	.word	0x0500000f


	//   ....[29]....
        /*00a8*/ 	.word	0x0500000f


	//   ....[30]....
        /*00ac*/ 	.word	0x0500000f


	//----- nvinfo : EIATTR_COOP_GROUP_INSTR_OFFSETS
	.align		4
.L_497:
        /*00b0*/ 	.byte	0x04, 0x28
        /*00b2*/ 	.short	(.L_499 - .L_498)


	//   ....[0]....
.L_498:
        /*00b4*/ 	.word	0x00001790


	//   ....[1]....
        /*00b8*/ 	.word	0x000017b0


	//   ....[2]....
        /*00bc*/ 	.word	0x000017d0


	//   ....[3]....
        /*00c0*/ 	.word	0x000017f0


	//   ....[4]....
        /*00c4*/ 	.word	0x00001810


	//   ....[5]....
        /*00c8*/ 	.word	0x00002450


	//   ....[6]....
        /*00cc*/ 	.word	0x000026d0


	//   ....[7]....
        /*00d0*/ 	.word	0x000026f0


	//   ....[8]....
        /*00d4*/ 	.word	0x00002710


	//   ....[9]....
        /*00d8*/ 	.word	0x00002730


	//   ....[10]....
        /*00dc*/ 	.word	0x000028c0


	//   ....[11]....
        /*00e0*/ 	.word	0x000028f0


	//   ....[12]....
        /*00e4*/ 	.word	0x00002920


	//   ....[13]....
        /*00e8*/ 	.word	0x00002b60


	//   ....[14]....
        /*00ec*/ 	.word	0x00002c90


	//   ....[15]....
        /*00f0*/ 	.word	0x00002d00


	//   ....[16]....
        /*00f4*/ 	.word	0x00002d50


	//   ....[17]....
        /*00f8*/ 	.word	0x00002da0


	//   ....[18]....
        /*00fc*/ 	.word	0x00002e10


	//   ....[19]....
        /*0100*/ 	.word	0x00002e30


	//   ....[20]....
        /*0104*/ 	.word	0x00002e50


	//   ....[21]....
        /*0108*/ 	.word	0x00005ae0


	//   ....[22]....
        /*010c*/ 	.word	0x00005b40


	//   ....[23]....
        /*0110*/ 	.word	0x00005ba0


	//   ....[24]....
        /*0114*/ 	.word	0x00005c00


	//   ....[25]....
        /*0118*/ 	.word	0x00005c60


	//   ....[26]....
        /*011c*/ 	.word	0x00005ce0


	//   ....[27]....
        /*0120*/ 	.word	0x00005d80


	//   ....[28]....
        /*0124*/ 	.word	0x00005e00


	//   ....[29]....
        /*0128*/ 	.word	0x00005e60


	//   ....[30]....
        /*012c*/ 	.word	0x00005ec0


	//----- nvinfo : EIATTR_SYSCALL_OFFSETS
	.align		4
.L_499:
        /*0130*/ 	.byte	0x04, 0x46
        /*0132*/ 	.short	(.L_501 - .L_500)


	//   ....[0]....
.L_500:
        /*0134*/ 	.word	0x00000ef0


	//----- nvinfo : EIATTR_EXIT_INSTR_OFFSETS
	.align		4
.L_501:
        /*0138*/ 	.byte	0x04, 0x1c
        /*013a*/ 	.short	(.L_503 - .L_502)


	//   ....[0]....
.L_502:
        /*013c*/ 	.word	0x000000d0


	//   ....[1]....
        /*0140*/ 	.word	0x00005600


	//   ....[2]....
        /*0144*/ 	.word	0x000056f0


	//   ....[3]....
        /*0148*/ 	.word	0x00005a90


	//----- nvinfo : EIATTR_CRS_STACK_SIZE
	.align		4
.L_503:
        /*014c*/ 	.byte	0x04, 0x1e
        /*014e*/ 	.short	(.L_505 - .L_504)
.L_504:
        /*0150*/ 	.word	0x00000000


	//----- nvinfo : EIATTR_CBANK_PARAM_SIZE
	.align		4
.L_505:
        /*0154*/ 	.byte	0x03, 0x19
        /*0156*/ 	.short	0x0128


	//----- nvinfo : EIATTR_PARAM_CBANK
	.align		4
        /*0158*/ 	.byte	0x04, 0x0a
        /*015a*/ 	.short	(.L_507 - .L_506)
	.align		4
.L_506:
        /*015c*/ 	.word	index@(.nv.constant0._ZN4mmha33masked_multihead_attention_kernelItLi64ELi64ELi2ELi8ELi128ELb0ELb0EEEv26Multihead_attention_paramsIT_XT5_EE)
        /*0160*/ 	.short	0x0210
        /*0162*/ 	.short	0x0128


	//----- nvinfo : EIATTR_SW_WAR
	.align		4
.L_507:
        /*0164*/ 	.byte	0x04, 0x36
        /*0166*/ 	.short	(.L_509 - .L_508)
.L_508:
        /*0168*/ 	.word	0x00000008
.L_509:


//--------------------- .nv.info._ZN4mmha33masked_multihead_attention_kernelItLi64ELi64ELi4ELi8ELi64ELb0ELb0EEEv26Multihead_attention_paramsIT_XT5_EE --------------------------
	.section	.nv.info._ZN4mmha33masked_multihead_attention_kernelItLi64ELi64ELi4ELi8ELi64ELb0ELb0EEEv26Multihead_attention_paramsIT_XT5_EE,"",@"SHT_CUDA_INFO"
	.sectionflags	@""
	.align	4


	//----- nvinfo : EIATTR_CUDA_API_VERSION
	.align		4
        /*0000*/ 	.byte	0x04, 0x37
        /*0002*/ 	.short	(.L_511 - .L_510)
.L_510:
        /*0004*/ 	.word	0x00000082


	//----- nvinfo : EIATTR_KPARAM_INFO
	.align		4
.L_511:
        /*0008*/ 	.byte	0x04, 0x17
        /*000a*/ 	.short	(.L_513 - .L_512)
.L_512:
        /*000c*/ 	.word	0x00000000
        /*0010*/ 	.short	0x0000
        /*0012*/ 	.short	0x0000
        /*0014*/ 	.byte	0x00, 0xf0, 0xa1, 0x04


	//----- nvinfo : EIATTR_SPARSE_MMA_MASK
	.align		4
.L_513:
        /*0018*/ 	.byte	0x03, 0x50
        /*001a*/ 	.short	0x0000


	//----- nvinfo : EIATTR_MAXREG_COUNT
	.align		4
        /*001c*/ 	.byte	0x03, 0x1b
        /*001e*/ 	.short	0x00ff


	//----- nvinfo : EIATTR_NUM_BARRIERS
	.align		4
        /*0020*/ 	.byte	0x02, 0x4c
        /*0022*/ 	.byte	0x01
	.zero		1


	//----- nvinfo : EIATTR_EXTERNS
	.align		4
        /*0024*/ 	.byte	0x04, 0x0f
        /*0026*/ 	.short	(.L_515 - .L_514)


	//   ....[0]....
	.align		4
.L_514:
        /*0028*/ 	.word	index@(__assertfail)


	//----- nvinfo : EIATTR_MERCURY_ISA_VERSION
	.align		4
.L_515:
        /*002c*/ 	.byte	0x03, 0x5f
        /*002e*/ 	.short	0x0101


	//----- nvinfo : EIATTR_COOP_GROUP_MASK_REGIDS
	.align		4
        /*0030*/ 	.byte	0x04, 0x29
        /*0032*/ 	.short	(.L_517 - .L_516)


	//   ....[0]....
.L_516:
        /*0034*/ 	.word	0xffffffff


	//   ....[1]....
        /*0038*/ 	.word	0xffffffff


	//   ....[2]....
        /*003c*/ 	.word	0xffffffff


	//   ....[3]....
        /*0040*/ 	.word	0xffffffff


	//   ....[4]....
        /*0044*/ 	.word	0xffffffff


	//   ....[5]....
        /*0048*/ 	.word	0xffffffff


	//   ....[6]....
        /*004c*/ 	.word	0xffffffff


	//   ....[7]....
        /*0050*/ 	.word	0xffffffff


	//   ....[8]....
        /*0054*/ 	.word	0xffffffff


	//   ....[9]....
        /*0058*/ 	.word	0xffffffff


	//   ....[10]....
        /*005c*/ 	.word	0xffffffff


	//   ....[11]....
        /*0060*/ 	.word	0xffffffff


	//   ....[12]....
        /*0064*/ 	.word	0xffffffff


	//   ....[13]....
        /*0068*/ 	.word	0xffffffff


	//   ....[14]....
        /*006c*/ 	.word	0xffffffff


	//   ....[15]....
        /*0070*/ 	.word	0xffffffff


	//   ....[16]....
        /*0074*/ 	.word	0xffffffff


	//   ....[17]....
        /*0078*/ 	.word	0xffffffff


	//   ....[18]....
        /*007c*/ 	.word	0xffffffff


	//   ....[19]....
        /*0080*/ 	.word	0x0500000f


	//   ....[20]....
        /*0084*/ 	.word	0x0500000f


	//   ....[21]....
        /*0088*/ 	.word	0x0500000f


	//   ....[22]....
        /*008c*/ 	.word	0x0500000f


	//   ....[23]....
        /*0090*/ 	.word	0x0500000f


	//   ....[24]....
        /*0094*/ 	.word	0x0500000f


	//   ....[25]....
        /*0098*/ 	.word	0x0500000f


	//   ....[26]....
        /*009c*/ 	.word	0x0500000f


	//   ....[27]....
        /*00a0*/ 	.word	0x0500000f


	//   ....[28]....
        /*00a4*/ 	.word	0x0500000f


	//----- nvinfo : EIATTR_COOP_GROUP_INSTR_OFFSETS
	.align		4
.L_517:
        /*00a8*/ 	.byte	0x04, 0x28
        /*00aa*/ 	.short	(.L_519 - .L_518)


	//   ....[0]....
.L_518:
        /*00ac*/ 	.word	0x00001780


	//   ....[1]....
        /*00b0*/ 	.word	0x000017a0


	//   ....[2]....
        /*00b4*/ 	.word	0x000017c0


	//   ....[3]....
        /*00b8*/ 	.word	0x000017e0


	//   ....[4]....
        /*00bc*/ 	.word	0x00001800


	//   ....[5]....
        /*00c0*/ 	.word	0x000023d0


	//   ....[6]....
        /*00c4*/ 	.word	0x000023f0


	//   ....[7]....
        /*00c8*/ 	.word	0x00002680


	//   ....[8]....
        /*00cc*/ 	.word	0x000026a0


	//   ....[9]....
        /*00d0*/ 	.word	0x000026c0


	//   ....[10]....
        /*00d4*/ 	.word	0x00002840


	//   ....[11]....
        /*00d8*/ 	.word	0x00002870


	//   ....[12]....
        /*00dc*/ 	.word	0x00002ac0


	//   ....[13]....
        /*00e0*/ 	.word	0x00002bf0


	//   ....[14]....
        /*00e4*/ 	.word	0x00002c60


	//   ....[15]....
        /*00e8*/ 	.word	0x00002cb0


	//   ....[16]....
        /*00ec*/ 	.word	0x00002d00


	//   ....[17]....
        /*00f0*/ 	.word	0x00002d70


	//   ....[18]....
        /*00f4*/ 	.word	0x00002d90


	//   ....[19]....
        /*00f8*/ 	.word	0x00005830


	//   ....[20]....
        /*00fc*/ 	.word	0x00005890


	//   ....[21]....
        /*0100*/ 	.word	0x000058f0


	//   ....[22]....
        /*0104*/ 	.word	0x00005950


	//   ....[23]....
        /*0108*/ 	.word	0x000059b0


	//   ....[24]....
        /*010c*/ 	.word	0x00005a30


	//   ....[25]....
        /*0110*/ 	.word	0x00005ab0


	//   ....[26]....
        /*0114*/ 	.word	0x00005b40


	//   ....[27]....
        /*0118*/ 	.word	0x00005bc0


	//   ....[28]....
        /*011c*/ 	.word	0x00005c20


	//----- nvinfo : EIATTR_SYSCALL_OFFSETS
	.align		4
.L_519:
        /*0120*/ 	.byte	0x04, 0x46
        /*0122*/ 	.short	(.L_521 - .L_520)


	//   ....[0]....
.L_520:
        /*0124*/ 	.word	0x00000ee0


	//----- nvinfo : EIATTR_EXIT_INSTR_OFFSETS
	.align		4
.L_521:
        /*0128*/ 	.byte	0x04, 0x1c
        /*012a*/ 	.short	(.L_523 - .L_522)


	//   ....[0]....
.L_522:
        /*012c*/ 	.word	0x000000d0


	//   ....[1]....
        /*0130*/ 	.word	0x00005350


	//   ....[2]....
        /*0134*/ 	.word	0x00005440


	//   ....[3]....
        /*0138*/ 	.word	0x000057e0


	//----- nvinfo : EIATTR_CRS_STACK_SIZE
	.align		4
.L_523:
        /*013c*/ 	.byte	0x04, 0x1e
        /*013e*/ 	.short	(.L_525 - .L_524)
.L_524:
        /*0140*/ 	.word	0x00000000


	//----- nvinfo : EIATTR_CBANK_PARAM_SIZE
	.align		4
.L_525:
        /*0144*/ 	.byte	0x03, 0x19
        /*0146*/ 	.short	0x0128


	//----- nvinfo : EIATTR_PARAM_CBANK
	.align		4
        /*0148*/ 	.byte	0x04, 0x0a
        /*014a*/ 	.short	(.L_527 - .L_526)
	.align		4
.L_526:
        /*014c*/ 	.word	index@(.nv.constant0._ZN4mmha33masked_multihead_attention_kernelItLi64ELi64ELi4ELi8ELi64ELb0ELb0EEEv26Multihead_attention_paramsIT_XT5_EE)
        /*0150*/ 	.short	0x0210
        /*0152*/ 	.short	0x0128


	//----- nvinfo : EIATTR_SW_WAR
	.align		4
.L_527:
        /*0154*/ 	.byte	0x04, 0x36
        /*0156*/ 	.short	(.L_529 - .L_528)
.L_528:
        /*0158*/ 	.word	0x00000008
.L_529:


//--------------------- .nv.info._ZN4mmha33masked_multihead_attention_kernelIfLi64ELi64ELi1ELi16ELi256ELb0ELb1EEEv26Multihead_attention_paramsIT_XT5_EE --------------------------
	.section	.nv.info._ZN4mmha33masked_multihead_attention_kernelIfLi64ELi64ELi1ELi16ELi256ELb0ELb1EEEv26Multihead_attention_paramsIT_XT5_EE,"",@"SHT_CUDA_INFO"
	.sectionflags	@""
	.align	4


	//----- nvinfo : EIATTR_CUDA_API_VERSION
	.align		4
        /*0000*/ 	.byte	0x04, 0x37
        /*0002*/ 	.short	(.L_531 - .L_530)
.L_530:
        /*0004*/ 	.word	0x00000082


	//----- nvinfo : EIATTR_KPARAM_INFO
	.align		4
.L_531:
        /*0008*/ 	.byte	0x04, 0x17
        /*000a*/ 	.short	(.L_533 - .L_532)
.L_532:
        /*000c*/ 	.word	0x00000000
        /*0010*/ 	.short	0x0000
        /*0012*/ 	.short	0x0000
        /*0014*/ 	.byte	0x00, 0xf0, 0xa1, 0x04


	//----- nvinfo : EIATTR_SPARSE_MMA_MASK
	.align		4
.L_533:
        /*0018*/ 	.byte	0x03, 0x50
        /*001a*/ 	.short	0x0000


	//----- nvinfo : EIATTR_MAXREG_COUNT
	.align		4
        /*001c*/ 	.byte	0x03, 0x1b
        /*001e*/ 	.short	0x00ff


	//----- nvinfo : EIATTR_NUM_BARRIERS
	.align		4
        /*0020*/ 	.byte	0x02, 0x4c
        /*0022*/ 	.byte	0x01
	.zero		1


	//----- nvinfo : EIATTR_EXTERNS
	.align		4
        /*0024*/ 	.byte	0x04, 0x0f
        /*0026*/ 	.short	(.L_535 - .L_534)


	//   ....[0]....
	.align		4
.L_534:
        /*0028*/ 	.word	index@(__assertfail)


	//----- nvinfo : EIATTR_MERCURY_ISA_VERSION
	.align		4
.L_535:
        /*002c*/ 	.byte	0x03, 0x5f
        /*002e*/ 	.short	0x0101


	//----- nvinfo : EIATTR_COOP_GROUP_MASK_REGIDS
	.align		4
        /*0030*/ 	.byte	0x04, 0x29
        /*0032*/ 	.short	(.L_537 - .L_536)


	//   ....[0]....
.L_536:
        /*0034*/ 	.word	0xffffffff


	//   ....[1]....
        /*0038*/ 	.word	0xffffffff


	//   ....[2]....
        /*003c*/ 	.word	0xffffffff


	//   ....[3]....
        /*0040*/ 	.word	0xffffffff


	//   ....[4]....
        /*0044*/ 	.word	0xffffffff


	//   ....[5]....
        /*0048*/ 	.word	0xffffffff


	//   ....[6]....
        /*004c*/ 	.word	0xffffffff


	//   ....[7]....
        /*0050*/ 	.word	0xffffffff


	//   ....[8]....
        /*0054*/ 	.word	0xffffffff


	//   ....[9]....
        /*0058*/ 	.word	0xffffffff


	//   ....[10]....
        /*005c*/ 	.word	0xffffffff


	//   ....[11]....
        /*0060*/ 	.word	0xffffffff


	//   ....[12]....
        /*0064*/ 	.word	0xffffffff


	//   ....[13]....
        /*0068*/ 	.word	0xffffffff


	//   ....[14]....
        /*006c*/ 	.word	0xffffffff


	//   ....[15]....
        /*0070*/ 	.word	0xffffffff


	//   ....[16]....
        /*0074*/ 	.word	0xffffffff


	//   ....[17]....
        /*0078*/ 	.word	0xffffffff


	//   ....[18]....
        /*007c*/ 	.word	0xffffffff


	//   ....[19]....
        /*0080*/ 	.word	0xffffffff


	//   ....[20]....
        /*0084*/ 	.word	0xffffffff


	//   ....[21]....
        /*0088*/ 	.word	0xffffffff


	//   ....[22]....
        /*008c*/ 	.word	0xffffffff


	//   ....[23]....
        /*0090*/ 	.word	0x0500000f


	//   ....[24]....
        /*0094*/ 	.word	0x0500000f


	//   ....[25]....
        /*0098*/ 	.word	0x0500000f


	//   ....[26]....
        /*009c*/ 	.word	0x0500000f


	//   ....[27]....
        /*00a0*/ 	.word	0x0500000f


	//----- nvinfo : EIATTR_COOP_GROUP_INSTR_OFFSETS
	.align		4
.L_537:
        /*00a4*/ 	.byte	0x04, 0x28
        /*00a6*/ 	.short	(.L_539 - .L_538)


	//   ....[0]....
.L_538:
        /*00a8*/ 	.word	0x000015b0


	//   ....[1]....
        /*00ac*/ 	.word	0x000015d0


	//   ....[2]....
        /*00b0*/ 	.word	0x000015f0


	//   ....[3]....
        /*00b4*/ 	.word	0x00001610


	//   ....[4]....
        /*00b8*/ 	.word	0x00001630


	//   ....[5]....
        /*00bc*/ 	.word	0x00002fc0


	//   ....[6]....
        /*00c0*/ 	.word	0x00003010


	//   ....[7]....
        /*00c4*/ 	.word	0x00003090


	//   ....[8]....
        /*00c8*/ 	.word	0x00003100


	//   ....[9]....
        /*00cc*/ 	.word	0x00003160


	//   ....[10]....
        /*00d0*/ 	.word	0x000031d0


	//   ....[11]....
        /*00d4*/ 	.word	0x00003200


	//   ....[12]....
        /*00d8*/ 	.word	0x00003230


	//   ....[13]....
        /*00dc*/ 	.word	0x00003250


	//   ....[14]....
        /*00e0*/ 	.word	0x00003410


	//   ....[15]....
        /*00e4*/ 	.word	0x00003490


	//   ....[16]....
        /*00e8*/ 	.word	0x000034c0


	//   ....[17]....
        /*00ec*/ 	.word	0x00003510


	//   ....[18]....
        /*00f0*/ 	.word	0x00003560


	//   ....[19]....
        /*00f4*/ 	.word	0x000035c0


	//   ....[20]....
        /*00f8*/ 	.word	0x000035e0


	//   ....[21]....
        /*00fc*/ 	.word	0x00003600


	//   ....[22]....
        /*0100*/ 	.word	0x00003630


	//   ....[23]....
        /*0104*/ 	.word	0x00005b90


	//   ....[24]....
        /*0108*/ 	.word	0x00005bf0


	//   ....[25]....
        /*010c*/ 	.word	0x00005c50


	//   ....[26]....
        /*0110*/ 	.word	0x00005cb0


	//   ....[27]....
        /*0114*/ 	.word	0x00005d10


	//----- nvinfo : EIATTR_SYSCALL_OFFSETS
	.align		4
.L_539:
        /*0118*/ 	.byte	0x04, 0x46
        /*011a*/ 	.short	(.L_541 - .L_540)


	//   ....[0]....
.L_540:
        /*011c*/ 	.word	0x00000e40


	//----- nvinfo : EIATTR_EXIT_INSTR_OFFSETS
	.align		4
.L_541:
        /*0120*/ 	.byte	0x04, 0x1c
        /*0122*/ 	.short	(.L_543 - .L_542)


	//   ....[0]....
.L_542:
        /*0124*/ 	.word	0x000000b0


	//   ....[1]....
        /*0128*/ 	.word	0x000058d0


	//   ....[2]....
        /*012c*/ 	.word	0x00005980


	//   ....[3]....
        /*0130*/ 	.word	0x00005b40


	//----- nvinfo : EIATTR_CRS_STACK_SIZE
	.align		4
.L_543:
        /*0134*/ 	.byte	0x04, 0x1e
        /*0136*/ 	.short	(.L_545 - .L_544)
.L_544:
        /*0138*/ 	.word	0x00000000


	//----- nvinfo : EIATTR_CBANK_PARAM_SIZE
	.align		4
.L_545:
        /*013c*/ 	.byte	0x03, 0x19
        /*013e*/ 	.short	0x0128


	//----- nvinfo : EIATTR_PARAM_CBANK
	.align		4
        /*0140*/ 	.byte	0x04, 0x0a
        /*0142*/ 	.short	(.L_547 - .L_546)
	.align		4
.L_546:
        /*0144*/ 	.word	index@(.nv.constant0._ZN4mmha33masked_multihead_attention_kernelIfLi64ELi64ELi1ELi16ELi256ELb0ELb1EEEv26Multihead_attention_paramsIT_XT5_EE)
        /*0148*/ 	.short	0x0210
        /*014a*/ 	.short	0x0128


	//----- nvinfo : EIATTR_SW_WAR
	.align		4
.L_547:
        /*014c*/ 	.byte	0x04, 0x36
        /*014e*/ 	.short	(.L_549 - .L_548)
.L_548:
        /*0150*/ 	.word	0x00000008
.L_549:


//--------------------- .nv.info._ZN4mmha33masked_multihead_attention_kernelIfLi64ELi64ELi2ELi16ELi128ELb0ELb1EEEv26Multihead_attention_paramsIT_XT5_EE --------------------------
	.section	.nv.info._ZN4mmha33masked_multihead_attention_kernelIfLi64ELi64ELi2ELi16ELi128ELb0ELb1EEEv26Multihead_attention_paramsIT_XT5_EE,"",@"SHT_CUDA_INFO"
	.sectionflags	@""
	.align	4


	//----- nvinfo : EIATTR_CUDA_API_VERSION
	.align		4
        /*0000*/ 	.byte	0x04, 0x37
        /*0002*/ 	.short	(.L_551 - .L_550)
.L_550:
        /*0004*/ 	.word	0x00000082


	//----- nvinfo : EIATTR_KPARAM_INFO
	.align		4
.L_551:
        /*0008*/ 	.byte	0x04, 0x17
        /*000a*/ 	.short	(.L_553 - .L_552)
.L_552:
        /*000c*/ 	.word	0x00000000
        /*0010*/ 	.short	0x0000
        /*0012*/ 	.short	0x0000
        /*0014*/ 	.byte	0x00, 0xf0, 0xa1, 0x04


	//----- nvinfo : EIATTR_SPARSE_MMA_MASK
	.align		4
.L_553:
        /*0018*/ 	.byte	0x03, 0x50
        /*001a*/ 	.short	0x0000


	//----- nvinfo : EIATTR_MAXREG_COUNT
	.align		4
        /*001c*/ 	.byte	0x03, 0x1b
        /*001e*/ 	.short	0x00ff


	//----- nvinfo : EIATTR_NUM_BARRIERS
	.align		4
        /*0020*/ 	.byte	0x02, 0x4c
        /*0022*/ 	.byte	0x01
	.zero		1


	//----- nvinfo : EIATTR_EXTERNS
	.align		4
        /*0024*/ 	.byte	0x04, 0x0f
        /*0026*/ 	.short	(.L_555 - .L_554)


	//   ....[0]....
	.align		4
.L_554:
        /*0028*/ 	.word	index@(__assertfail)


	//----- nvinfo : EIATTR_MERCURY_ISA_VERSION
	.align		4
.L_555:
        /*002c*/ 	.byte	0x03, 0x5f
        /*002e*/ 	.short	0x0101


	//----- nvinfo : EIATTR_COOP_GROUP_MASK_REGIDS
	.align		4
        /*0030*/ 	.byte	0x04, 0x29
        /*0032*/ 	.short	(.L_557 - .L_556)


	//   ....[0]....
.L_556:
        /*0034*/ 	.word	0xffffffff


	//   ....[1]....
        /*0038*/ 	.word	0xffffffff


	//   ....[2]....
        /*003c*/ 	.word	0xffffffff


	//   ....[3]....
        /*0040*/ 	.word	0xffffffff


	//   ....[4]....
        /*0044*/ 	.word	0xffffffff


	//   ....[5]....
        /*0048*/ 	.word	0xffffffff


	//   ....[6]....
        /*004c*/ 	.word	0xffffffff


	//   ....[7]....
        /*0050*/ 	.word	0xffffffff


	//   ....[8]....
        /*0054*/ 	.word	0xffffffff


	//   ....[9]....
        /*0058*/ 	.word	0xffffffff


	//   ....[10]....
        /*005c*/ 	.word	0xffffffff


	//   ....[11]....
        /*0060*/ 	.word	0xffffffff


	//   ....[12]....
        /*0064*/ 	.word	0xffffffff


	//   ....[13]....
        /*0068*/ 	.word	0xffffffff


	//   ....[14]....
        /*006c*/ 	.word	0xffffffff


	//   ....[15]....
        /*0070*/ 	.word	0xffffffff


	//   ....[16]....
        /*0074*/ 	.word	0xffffffff


	//   ....[17]....
        /*0078*/ 	.word	0xffffffff


	//   ....[18]....
        /*007c*/ 	.word	0xffffffff


	//   ....[19]....
        /*0080*/ 	.word	0xffffffff


	//   ....[20]....
        /*0084*/ 	.word	0xffffffff


	//   ....[21]....
        /*0088*/ 	.word	0x0500000f


	//   ....[22]....
        /*008c*/ 	.word	0x0500000f


	//   ....[23]....
        /*0090*/ 	.word	0x0500000f


	//   ....[24]....
        /*0094*/ 	.word	0x0500000f


	//   ....[25]....
        /*0098*/ 	.word	0x0500000f


	//   ....[26]....
        /*009c*/ 	.word	0x0500000f


	//   ....[27]....
        /*00a0*/ 	.word	0x0500000f


	//   ....[28]....
        /*00a4*/ 	.word	0x0500000f


	//   ....[29]....
        /*00a8*/ 	.word	0x0500000f


	//   ....[30]....
        /*00ac*/ 	.word	0x0500000f


	//----- nvinfo : EIATTR_COOP_GROUP_INSTR_OFFSETS
	.align		4
.L_557:
        /*00b0*/ 	.byte	0x04, 0x28
        /*00b2*/ 	.short	(.L_559 - .L_558)


	//   ....[0]....
.L_558:
        /*00b4*/ 	.word	0x000015a0


	//   ....[1]....
        /*00b8*/ 	.word	0x000015c0


	//   ....[2]....
        /*00bc*/ 	.word	0x000015e0


	//   ....[3]....
        /*00c0*/ 	.word	0x00001600


	//   ....[4]....
        /*00c4*/ 	.word	0x00001620


	//   ....[5]....
        /*00c8*/ 	.word	0x00002c70


	//   ....[6]....
        /*00cc*/ 	.word	0x00002f10


	//   ....[7]....
        /*00d0*/ 	.word	0x00002f30


	//   ....[8]....
        /*00d4*/ 	.word	0x00002f50


	//   ....[9]....
        /*00d8*/ 	.word	0x00002f70


	//   ....[10]....
        /*00dc*/ 	.word	0x00003120


	//   ....[11]....
        /*00e0*/ 	.word	0x00003140


	//   ....[12]....
        /*00e4*/ 	.word	0x00003160


	//   ....[13]....
        /*00e8*/ 	.word	0x00003330


	//   ....[14]....
        /*00ec*/ 	.word	0x000033c0


	//   ....[15]....
        /*00f0*/ 	.word	0x000033f0


	//   ....[16]....
        /*00f4*/ 	.word	0x00003440


	//   ....[17]....
        /*00f8*/ 	.word	0x00003490


	//   ....[18]....
        /*00fc*/ 	.word	0x00003500


	//   ....[19]....
        /*0100*/ 	.word	0x00003520


	//   ....[20]....
        /*0104*/ 	.word	0x00003540


	//   ....[21]....
        /*0108*/ 	.word	0x00005a10


	//   ....[22]....
        /*010c*/ 	.word	0x00005a70


	//   ....[23]....
        /*0110*/ 	.word	0x00005ad0


	//   ....[24]....
        /*0114*/ 	.word	0x00005b30


	//   ....[25]....
        /*0118*/ 	.word	0x00005b90


	//   ....[26]....
        /*011c*/ 	.word	0x00005c10


	//   ....[27]....
        /*0120*/ 	.word	0x00005cb0


	//   ....[28]....
        /*0124*/ 	.word	0x00005d30


	//   ....[29]....
        /*0128*/ 	.word	0x00005d90


	//   ....[30]....
        /*012c*/ 	.word	0x00005df0


	//----- nvinfo : EIATTR_SYSCALL_OFFSETS
	.align		4
.L_559:
        /*0130*/ 	.byte	0x04, 0x46
        /*0132*/ 	.short	(.L_561 - .L_560)


	//   ....[0]....
.L_560:
        /*0134*/ 	.word	0x00000e30


	//----- nvinfo : EIATTR_EXIT_INSTR_OFFSETS
	.align		4
.L_561:
        /*0138*/ 	.byte	0x04, 0x1c
        /*013a*/ 	.short	(.L_563 - .L_562)


	//   ....[0]....
.L_562:
        /*013c*/ 	.word	0x000000b0


	//   ....[1]....
        /*0140*/ 	.word	0x00005750


	//   ....[2]....
        /*0144*/ 	.word	0x00005800


	//   ....[3]....
        /*0148*/ 	.word	0x000059c0


	//----- nvinfo : EIATTR_CRS_STACK_SIZE
	.align		4
.L_563:
        /*014c*/ 	.byte	0x04, 0x1e
        /*014e*/ 	.short	(.L_565 - .L_564)
.L_564:
        /*0150*/ 	.word	0x00000000


	//----- nvinfo : EIATTR_CBANK_PARAM_SIZE
	.align		4
.L_565:
        /*0154*/ 	.byte	0x03, 0x19
        /*0156*/ 	.short	0x0128


	//----- nvinfo : EIATTR_PARAM_CBANK
	.align		4
        /*0158*/ 	.byte	0x04, 0x0a
        /*015a*/ 	.short	(.L_567 - .L_566)
	.align		4
.L_566:
        /*015c*/ 	.word	index@(.nv.constant0._ZN4mmha33masked_multihead_attention_kernelIfLi64ELi64ELi2ELi16ELi128ELb0ELb1EEEv26Multihead_attention_paramsIT_XT5_EE)
        /*0160*/ 	.short	0x0210
        /*0162*/ 	.short	0x0128


	//----- nvinfo : EIATTR_SW_WAR
	.align		4
.L_567:
        /*0164*/ 	.byte	0x04, 0x36
        /*0166*/ 	.short	(.L_569 - .L_568)
.L_568:
        /*0168*/ 	.word	0x00000008
.L_569:


//--------------------- .nv.info._ZN4mmha33masked_multihead_attention_kernelIfLi64ELi64ELi4ELi16ELi64ELb0ELb1EEEv26Multihead_attention_paramsIT_XT5_EE --------------------------
	.section	.nv.info._ZN4mmha33masked_multihead_attention_kernelIfLi64ELi64ELi4ELi16ELi64ELb0ELb1EEEv26Multihead_attention_paramsIT_XT5_EE,"",@"SHT_CUDA_INFO"
	.sectionflags	@""
	.align	4


	//----- nvinfo : EIATTR_CUDA_API_VERSION
	.align		4
        /*0000*/ 	.byte	0x04, 0x37
        /*0002*/ 	.short	(.L_571 - .L_570)
.L_570:
        /*0004*/ 	.word	0x00000082


	//----- nvinfo : EIATTR_KPARAM_INFO
	.align		4
.L_571:
        /*0008*/ 	.byte	0x04, 0x17
        /*000a*/ 	.short	(.L_573 - .L_572)
.L_572:
        /*000c*/ 	.word	0x00000000
        /*0010*/ 	.short	0x0000
        /*0012*/ 	.short	0x0000
        /*0014*/ 	.byte	0x00, 0xf0, 0xa1, 0x04


	//----- nvinfo : EIATTR_SPARSE_MMA_MASK
	.align		4
.L_573:
        /*0018*/ 	.byte	0x03, 0x50
        /*001a*/ 	.short	0x0000


	//----- nvinfo : EIATTR_MAXREG_COUNT
	.align		4
        /*001c*/ 	.byte	0x03, 0x1b
        /*001e*/ 	.short	0x00ff


	//----- nvinfo : EIATTR_NUM_BARRIERS
	.align		4
        /*0020*/ 	.byte	0x02, 0x4c
        /*0022*/ 	.byte	0x01
	.zero		1


	//----- nvinfo : EIATTR_EXTERNS
	.align		4
        /*0024*/ 	.byte	0x04, 0x0f
        /*0026*/ 	.short	(.L_575 - .L_574)


	//   ....[0]....
	.align		4
.L_574:
        /*0028*/ 	.word	index@(__assertfail)


	//----- nvinfo : EIATTR_MERCURY_ISA_VERSION
	.align		4
.L_575:
        /*002c*/ 	.byte	0x03, 0x5f
        /*002e*/ 	.short	0x0101


	//----- nvinfo : EIATTR_INT_WARP_WIDE_INSTR_OFFSETS
	.align		4
        /*0030*/ 	.byte	0x04, 0x31
        /*0032*/ 	.short	(.L_577 - .L_576)


	//   ....[0]....
.L_576:
        /*0034*/ 	.word	0x00000a30


	//----- nvinfo : EIATTR_COOP_GROUP_MASK_REGIDS
	.align		4
.L_577:
        /*0038*/ 	.byte	0x04, 0x29
        /*003a*/ 	.short	(.L_579 - .L_578)


	//   ....[0]....
.L_578:
        /*003c*/ 	.word	0xffffffff


	//   ....[1]....
        /*0040*/ 	.word	0xffffffff


	//   ....[2]....
        /*0044*/ 	.word	0xffffffff


	//   ....[3]....
        /*0048*/ 	.word	0xffffffff


	//   ....[4]....
        /*004c*/ 	.word	0xffffffff


	//   ....[5]....
        /*0050*/ 	.word	0xffffffff


	//   ....[6]....
        /*0054*/ 	.word	0xffffffff


	//   ....[7]....
        /*0058*/ 	.word	0xffffffff


	//   ....[8]....
        /*005c*/ 	.word	0xffffffff


	//   ....[9]....
        /*0060*/ 	.word	0xffffffff


	//   ....[10]....
        /*0064*/ 	.word	0xffffffff


	//   ....[11]....
        /*0068*/ 	.word	0xffffffff


	//   ....[12]....
        /*006c*/ 	.word	0xffffffff


	//   ....[13]....
        /*0070*/ 	.word	0xffffffff


	//   ....[14]....
        /*0074*/ 	.word	0xffffffff


	//   ....[15]....
        /*0078*/ 	.word	0xffffffff


	//   ....[16]....
        /*007c*/ 	.word	0xffffffff


	//   ....[17]....
        /*0080*/ 	.word	0xffffffff


	//   ....[18]....
        /*0084*/ 	.word	0xffffffff


	//   ....[19]....
        /*0088*/ 	.word	0x0500000f


	//   ....[20]....
        /*008c*/ 	.word	0x0500000f


	//   ....[21]....
        /*0090*/ 	.word	0x0500000f


	//   ....[22]....
        /*0094*/ 	.word	0x0500000f


	//   ....[23]....
        /*0098*/ 	.word	0x0500000f


	//   ....[24]....
        /*009c*/ 	.word	0x0500000f


	//   ....[25]....
        /*00a0*/ 	.word	0x0500000f


	//   ....[26]....
        /*00a4*/ 	.word	0x0500000f


	//   ....[27]....
        /*00a8*/ 	.word	0x0500000f


	//   ....[28]....
        /*00ac*/ 	.word	0x0500000f


	//----- nvinfo : EIATTR_COOP_GROUP_INSTR_OFFSETS
	.align		4
.L_579:
        /*00b0*/ 	.byte	0x04, 0x28
        /*00b2*/ 	.short	(.L_581 - .L_580)


	//   ....[0]....
.L_580:
        /*00b4*/ 	.word	0x000016a0


	//   ....[1]....
        /*00b8*/ 	.word	0x000016c0


	//   ....[2]....
        /*00bc*/ 	.word	0x000016e0


	//   ....[3]....
        /*00c0*/ 	.word	0x00001700


	//   ....[4]....
        /*00c4*/ 	.word	0x00001720


	//   ....[5]....
        /*00c8*/ 	.word	0x00002d40


	//   ....[6]....
        /*00cc*/ 	.word	0x00002d60


	//   ....[7]....
        /*00d0*/ 	.word	0x00002fa0


	//   ....[8]....
        /*00d4*/ 	.word	0x00002fc0


	//   ....[9]....
        /*00d8*/ 	.word	0x00002fe0


	//   ....[10]....
        /*00dc*/ 	.word	0x00003180


	//   ....[11]....
        /*00e0*/ 	.word	0x000031a0


	//   ....[12]....
        /*00e4*/ 	.word	0x00003390


	//   ....[13]....
        /*00e8*/ 	.word	0x000033e0


	//   ....[14]....
        /*00ec*/ 	.word	0x00003470


	//   ....[15]....
        /*00f0*/ 	.word	0x000034c0


	//   ....[16]....
        /*00f4*/ 	.word	0x00003500


	//   ....[17]....
        /*00f8*/ 	.word	0x00003570


	//   ....[18]....
        /*00fc*/ 	.word	0x00003590


	//   ....[19]....
        /*0100*/ 	.word	0x00005a30


	//   ....[20]....
        /*0104*/ 	.word	0x00005a90


	//   ....[21]....
        /*0108*/ 	.word	0x00005af0


	//   ....[22]....
        /*010c*/ 	.word	0x00005b50


	//   ....[23]....
        /*0110*/ 	.word	0x00005bb0


	//   ....[24]....
        /*0114*/ 	.word	0x00005c30


	//   ....[25]....
        /*0118*/ 	.word	0x00005cb0


	//   ....[26]....
        /*011c*/ 	.word	0x00005d40


	//   ....[27]....
        /*0120*/ 	.word	0x00005dc0


	//   ....[28]....
        /*0124*/ 	.word	0x00005e20


	//----- nvinfo : EIATTR_SYSCALL_OFFSETS
	.align		4
.L_581:
        /*0128*/ 	.byte	0x04, 0x46
        /*012a*/ 	.short	(.L_583 - .L_582)


	//   ....[0]....
.L_582:
        /*012c*/ 	.word	0x00000f30


	//----- nvinfo : EIATTR_EXIT_INSTR_OFFSETS
	.align		4
.L_583:
        /*0130*/ 	.byte	0x04, 0x1c
        /*0132*/ 	.short	(.L_585 - .L_584)


	//   ....[0]....
.L_584:
        /*0134*/ 	.word	0x000000d0


	//   ....[1]....
        /*0138*/ 	.word	0x00005770


	//   ....[2]....
        /*013c*/ 	.word	0x00005820


	//   ....[3]....
        /*0140*/ 	.word	0x000059e0


	//----- nvinfo : EIATTR_CRS_STACK_SIZE
	.align		4
.L_585:
        /*0144*/ 	.byte	0x04, 0x1e
        /*0146*/ 	.short	(.L_587 - .L_586)
.L_586:
        /*0148*/ 	.word	0x00000000


	//----- nvinfo : EIATTR_CBANK_PARAM_SIZE
	.align		4
.L_587:
        /*014c*/ 	.byte	0x03, 0x19
        /*014e*/ 	.short	0x0128


	//----- nvinfo : EIATTR_PARAM_CBANK
	.align		4
        /*0150*/ 	.byte	0x04, 0x0a
        /*0152*/ 	.short	(.L_589 - .L_588)
	.align		4
.L_588:
        /*0154*/ 	.word	index@(.nv.constant0._ZN4mmha33masked_multihead_attention_kernelIfLi64ELi64ELi4ELi16ELi64ELb0ELb1EEEv26Multihead_attention_paramsIT_XT5_EE)
        /*0158*/ 	.short	0x0210
        /*015a*/ 	.short	0x0128


	//----- nvinfo : EIATTR_SW_WAR
	.align		4
.L_589:
        /*015c*/ 	.byte	0x04, 0x36
        /*015e*/ 	.short	(.L_591 - .L_590)
.L_590:
        /*0160*/ 	.word	0x00000008
.L_591:


//--------------------- .nv.info._ZN4mmha33masked_multihead_attention_kernelIfLi64ELi64ELi1ELi16ELi256ELb0ELb0EEEv26Multihead_attention_paramsIT_XT5_EE --------------------------
	.section	.nv.info._ZN4mmha33masked_multihead_attention_kernelIfLi64ELi64ELi1ELi16ELi256ELb0ELb0EEEv26Multihead_attention_paramsIT_XT5_EE,"",@"SHT_CUDA_INFO"
	.sectionflags	@""
	.align	4


	//----- nvinfo : EIATTR_CUDA_API_VERSION
	.align		4
        /*0000*/ 	.byte	0x04, 0x37
        /*0002*/ 	.short	(.L_593 - .L_592)
.L_592:
        /*0004*/ 	.word	0x00000082


	//----- nvinfo : EIATTR_KPARAM_INFO
	.align		4
.L_593:
        /*0008*/ 	.byte	0x04, 0x17
        /*000a*/ 	.short	(.L_595 - .L_594)
.L_594:
        /*000c*/ 	.word	0x00000000
        /*0010*/ 	.short	0x0000
        /*0012*/ 	.short	0x0000
        /*0014*/ 	.byte	0x00, 0xf0, 0xa1, 0x04


	//----- nvinfo : EIATTR_SPARSE_MMA_MASK
	.align		4
.L_595:
        /*0018*/ 	.byte	0x03, 0x50
        /*001a*/ 	.short	0x0000


	//----- nvinfo : EIATTR_MAXREG_COUNT
	.align		4
        /*001c*/ 	.byte	0x03, 0x1b
        /*001e*/ 	.short	0x00ff


	//----- nvinfo : EIATTR_NUM_BARRIERS
	.align		4
        /*0020*/ 	.byte	0x02, 0x4c
        /*0022*/ 	.byte	0x01
	.zero		1


	//----- nvinfo : EIATTR_EXTERNS
	.align		4
        /*0024*/ 	.byte	0x04, 0x0f
        /*0026*/ 	.short	(.L_597 - .L_596)


	//   ....[0]....
	.align		4
.L_596:
        /*0028*/ 	.word	index@(__assertfail)


	//----- nvinfo : EIATTR_MERCURY_ISA_VERSION
	.align		4
.L_597:
        /*002c*/ 	.byte	0x03, 0x5f
        /*002e*/ 	.short	0x0101


	//----- nvinfo : EIATTR_COOP_GROUP_MASK_REGIDS
	.align		4
        /*0030*/ 	.byte	0x04, 0x29
        /*0032*/ 	.short	(.L_599 - .L_598)


	//   ....[0]....
.L_598:
        /*0034*/ 	.word	0xffffffff


	//   ....[1]....
        /*0038*/ 	.word	0xffffffff


	//   ....[2]....
        /*003c*/ 	.word	0xffffffff


	//   ....[3]....
        /*0040*/ 	.word	0xffffffff


	//   ....[4]....
        /*0044*/ 	.word	0xffffffff


	//   ....[5]....
        /*0048*/ 	.word	0xffffffff


	//   ....[6]....
        /*004c*/ 	.word	0xffffffff


	//   ....[7]....
        /*0050*/ 	.word	0xffffffff


	//   ....[8]....
        /*0054*/ 	.word	0xffffffff


	//   ....[9]....
        /*0058*/ 	.word	0xffffffff


	//   ....[10]....
        /*005c*/ 	.word	0xffffffff


	//   ....[11]....
        /*0060*/ 	.word	0xffffffff


	//   ....[12]....
        /*0064*/ 	.word	0xffffffff


	//   ....[13]....
        /*0068*/ 	.word	0xffffffff


	//   ....[14]....
        /*006c*/ 	.word	0xffffffff


	//   ....[15]....
        /*0070*/ 	.word	0xffffffff


	//   ....[16]....
        /*0074*/ 	.word	0xffffffff


	//   ....[17]....
        /*0078*/ 	.word	0xffffffff


	//   ....[18]....
        /*007c*/ 	.word	0xffffffff


	//   ....[19]....
        /*0080*/ 	.word	0xffffffff


	//   ....[20]....
        /*0084*/ 	.word	0xffffffff


	//   ....[21]....
        /*0088*/ 	.word	0xffffffff


	//   ....[22]....
        /*008c*/ 	.word	0xffffffff


	//   ....[23]....
        /*0090*/ 	.word	0x0500000f


	//   ....[24]....
        /*0094*/ 	.word	0x0500000f


	//   ....[25]....
        /*0098*/ 	.word	0x0500000f


	//   ....[26]....
        /*009c*/ 	.word	0x0500000f


	//   ....[27]....
        /*00a0*/ 	.word	0x0500000f


	//----- nvinfo : EIATTR_COOP_GROUP_INSTR_OFFSETS
	.align		4
.L_599:
        /*00a4*/ 	.byte	0x04, 0x28
        /*00a6*/ 	.short	(.L_601 - .L_600)


	//   ....[0]....
.L_600:
        /*00a8*/ 	.word	0x000015b0


	//   ....[1]....
        /*00ac*/ 	.word	0x000015d0


	//   ....[2]....
        /*00b0*/ 	.word	0x000015f0


	//   ....[3]....
        /*00b4*/ 	.word	0x00001610


	//   ....[4]....
        /*00b8*/ 	.word	0x00001630


	//   ....[5]....
        /*00bc*/ 	.word	0x00002a80


	//   ....[6]....
        /*00c0*/ 	.word	0x00002ad0


	//   ....[7]....
        /*00c4*/ 	.word	0x00002b50


	//   ....[8]....
        /*00c8*/ 	.word	0x00002bc0


	//   ....[9]....
        /*00cc*/ 	.word	0x00002c20


	//   ....[10]....
        /*00d0*/ 	.word	0x00002c90


	//   ....[11]....
        /*00d4*/ 	.word	0x00002cc0


	//   ....[12]....
        /*00d8*/ 	.word	0x00002cf0


	//   ....[13]....
        /*00dc*/ 	.word	0x00002d10


	//   ....[14]....
        /*00e0*/ 	.word	0x00002ed0


	//   ....[15]....
        /*00e4*/ 	.word	0x00002f50


	//   ....[16]....
        /*00e8*/ 	.word	0x00002f80


	//   ....[17]....
        /*00ec*/ 	.word	0x00002fd0


	//   ....[18]....
        /*00f0*/ 	.word	0x00003020


	//   ....[19]....
        /*00f4*/ 	.word	0x00003080


	//   ....[20]....
        /*00f8*/ 	.word	0x000030a0


	//   ....[21]....
        /*00fc*/ 	.word	0x000030c0


	//   ....[22]....
        /*0100*/ 	.word	0x000030f0


	//   ....[23]....
        /*0104*/ 	.word	0x00005b80


	//   ....[24]....
        /*0108*/ 	.word	0x00005be0


	//   ....[25]....
        /*010c*/ 	.word	0x00005c40


	//   ....[26]....
        /*0110*/ 	.word	0x00005ca0


	//   ....[27]....
        /*0114*/ 	.word	0x00005d00


	//----- nvinfo : EIATTR_SYSCALL_OFFSETS
	.align		4
.L_601:
        /*0118*/ 	.byte	0x04, 0x46
        /*011a*/ 	.short	(.L_603 - .L_602)


	//   ....[0]....
.L_602:
        /*011c*/ 	.word	0x00000e40


	//----- nvinfo : EIATTR_EXIT_INSTR_OFFSETS
	.align		4
.L_603:
        /*0120*/ 	.byte	0x04, 0x1c
        /*0122*/ 	.short	(.L_605 - .L_604)


	//   ....[0]....
.L_604:
        /*0124*/ 	.word	0x000000b0


	//   ....[1]....
        /*0128*/ 	.word	0x000058c0


	//   ....[2]....
        /*012c*/ 	.word	0x00005970


	//   ....[3]....
        /*0130*/ 	.word	0x00005b30


	//----- nvinfo : EIATTR_CRS_STACK_SIZE
	.align		4
.L_605:
        /*0134*/ 	.byte	0x04, 0x1e
        /*0136*/ 	.short	(.L_607 - .L_606)
.L_606:
        /*0138*/ 	.word	0x00000000


	//----- nvinfo : EIATTR_CBANK_PARAM_SIZE
	.align		4
.L_607:
        /*013c*/ 	.byte	0x03, 0x19
        /*013e*/ 	.short	0x0128


	//----- nvinfo : EIATTR_PARAM_CBANK
	.align		4
        /*0140*/ 	.byte	0x04, 0x0a
        /*0142*/ 	.short	(.L_609 - .L_608)
	.align		4
.L_608:
        /*0144*/ 	.word	index@(.nv.constant0._ZN4mmha33masked_multihead_attention_kernelIfLi64ELi64ELi1ELi16ELi256ELb0ELb0EEEv26Multihead_attention_paramsIT_XT5_EE)
        /*0148*/ 	.short	0x0210
        /*014a*/ 	.short	0x0128


	//----- nvinfo : EIATTR_SW_WAR
	.align		4
.L_609:
        /*014c*/ 	.byte	0x04, 0x36
        /*014e*/ 	.short	(.L_611 - .L_610)
.L_610:
        /*0150*/ 	.word	0x00000008
.L_611:


//--------------------- .nv.info._ZN4mmha33masked_multihead_attention_kernelIfLi64ELi64ELi2ELi16ELi128ELb0ELb0EEEv26Multihead_attention_paramsIT_XT5_EE --------------------------
	.section	.nv.info._ZN4mmha33masked_multihead_attention_kernelIfLi64ELi64ELi2ELi16ELi128ELb0ELb0EEEv26Multihead_attention_paramsIT_XT5_EE,"",@"SHT_CUDA_INFO"
	.sectionflags	@""
	.align	4


	//----- nvinfo : EIATTR_CUDA_API_VERSION
	.align		4
        /*0000*/ 	.byte	0x04, 0x37
        /*0002*/ 	.short	(.L_613 - .L_612)
.L_612:
        /*0004*/ 	.word	0x00000082


	//----- nvinfo : EIATTR_KPARAM_INFO
	.align		4
.L_613:
        /*0008*/ 	.byte	0x04, 0x17
        /*000a*/ 	.short	(.L_615 - .L_614)
.L_614:
        /*000c*/ 	.word	0x00000000
        /*0010*/ 	.short	0x0000
        /*0012*/ 	.short	0x0000
        /*0014*/ 	.byte	0x00, 0xf0, 0xa1, 0x04


	//----- nvinfo : EIATTR_SPARSE_MMA_MASK
	.align		4
.L_615:
        /*0018*/ 	.byte	0x03, 0x50
        /*001a*/ 	.short	0x0000


	//----- nvinfo : EIATTR_MAXREG_COUNT
	.align		4
        /*001c*/ 	.byte	0x03, 0x1b
        /*001e*/ 	.short	0x00ff


	//----- nvinfo : EIATTR_NUM_BARRIERS
	.align		4
        /*0020*/ 	.byte	0x02, 0x4c
        /*0022*/ 	.byte	0x01
	.zero		1


	//----- nvinfo : EIATTR_EXTERNS
	.align		4
        /*0024*/ 	.byte	0x04, 0x0f
        /*0026*/ 	.short	(.L_617 - .L_616)


	//   ....[0]....
	.align		4
.L_616:
        /*0028*/ 	.word	index@(__assertfail)


	//----- nvinfo : EIATTR_MERCURY_ISA_VERSION
	.align		4
.L_617:
        /*002c*/ 	.byte	0x03, 0x5f
        /*002e*/ 	.short	0x0101


	//----- nvinfo : EIATTR_COOP_GROUP_MASK_REGIDS
	.align		4
        /*0030*/ 	.byte	0x04, 0x29
        /*0032*/ 	.short	(.L_619 - .L_618)


	//   ....[0]....
.L_618:
        /*0034*/ 	.word	0xffffffff


	//   ....[1]....
        /*0038*/ 	.word	0xffffffff


	//   ....[2]....
        /*003c*/ 	.word	0xffffffff


	//   ....[3]....
        /*0040*/ 	.word	0xffffffff


	//   ....[4]....
        /*0044*/ 	.word	0xffffffff


	//   ....[5]....
        /*0048*/ 	.word	0xffffffff


	//   ....[6]....
        /*004c*/ 	.word	0xffffffff


	//   ....[7]....
        /*0050*/ 	.word	0xffffffff


	//   ....[8]....
        /*0054*/ 	.word	0xffffffff


	//   ....[9]....
        /*0058*/ 	.word	0xffffffff


	//   ....[10]....
        /*005c*/ 	.word	0xffffffff


	//   ....[11]....
        /*0060*/ 	.word	0xffffffff


	//   ....[12]....
        /*0064*/ 	.word	0xffffffff


	//   ....[13]....
        /*0068*/ 	.word	0xffffffff


	//   ....[14]....
        /*006c*/ 	.word	0xffffffff


	//   ....[15]....
        /*0070*/ 	.word	0xffffffff


	//   ....[16]....
        /*0074*/ 	.word	0xffffffff


	//   ....[17]....
        /*0078*/ 	.word	0xffffffff


	//   ....[18]....
        /*007c*/ 	.word	0xffffffff


	//   ....[19]....
        /*0080*/ 	.word	0xffffffff


	//   ....[20]....
        /*0084*/ 	.word	0xffffffff


	//   ....[21]....
        /*0088*/ 	.word	0x0500000f


	//   ....[22]....
        /*008c*/ 	.word	0x0500000f


	//   ....[23]....
        /*0090*/ 	.word	0x0500000f


	//   ....[24]....
        /*0094*/ 	.word	0x0500000f


	//   ....[25]....
        /*0098*/ 	.word	0x0500000f


	//   ....[26]....
        /*009c*/ 	.word	0x0500000f


	//   ....[27]....
        /*00a0*/ 	.word	0x0500000f


	//   ....[28]....
        /*00a4*/ 	.word	0x0500000f


	//   ....[29]....
        /*00a8*/ 	.word	0x0500000f


	//   ....[30]....
        /*00ac*/ 	.word	0x0500000f


	//----- nvinfo : EIATTR_COOP_GROUP_INSTR_OFFSETS
	.align		4
.L_619:
        /*00b0*/ 	.byte	0x04, 0x28
        /*00b2*/ 	.short	(.L_621 - .L_620)


	//   ....[0]....
.L_620:
        /*00b4*/ 	.word	0x000015a0


	//   ....[1]....
        /*00b8*/ 	.word	0x000015c0


	//   ....[2]....
        /*00bc*/ 	.word	0x000015e0


	//   ....[3]....
        /*00c0*/ 	.word	0x00001600


	//   ....[4]....
        /*00c4*/ 	.word	0x00001620


	//   ....[5]....
        /*00c8*/ 	.word	0x00002710


	//   ....[6]....
        /*00cc*/ 	.word	0x00002990


	//   ....[7]....
        /*00d0*/ 	.word	0x000029b0


	//   ....[8]....
        /*00d4*/ 	.word	0x000029d0


	//   ....[9]....
        /*00d8*/ 	.word	0x000029f0


	//   ....[10]....
        /*00dc*/ 	.word	0x00002ba0


	//   ....[11]....
        /*00e0*/ 	.word	0x00002bc0


	//   ....[12]....
        /*00e4*/ 	.word	0x00002be0


	//   ....[13]....
        /*00e8*/ 	.word	0x00002dc0


	//   ....[14]....
        /*00ec*/ 	.word	0x00002e50


	//   ....[15]....
        /*00f0*/ 	.word	0x00002e80


	//   ....[16]....
        /*00f4*/ 	.word	0x00002ed0


	//   ....[17]....
        /*00f8*/ 	.word	0x00002f20


	//   ....[18]....
        /*00fc*/ 	.word	0x00002f90


	//   ....[19]....
        /*0100*/ 	.word	0x00002fb0


	//   ....[20]....
        /*0104*/ 	.word	0x00002fd0


	//   ....[21]....
        /*0108*/ 	.word	0x00005990


	//   ....[22]....
        /*010c*/ 	.word	0x000059f0


	//   ....[23]....
        /*0110*/ 	.word	0x00005a50


	//   ....[24]....
        /*0114*/ 	.word	0x00005ab0


	//   ....[25]....
        /*0118*/ 	.word	0x00005b10


	//   ....[26]....
        /*011c*/ 	.word	0x00005b90


	//   ....[27]....
        /*0120*/ 	.word	0x00005c30


	//   ....[28]....
        /*0124*/ 	.word	0x00005cb0


	//   ....[29]....
        /*0128*/ 	.word	0x00005d10


	//   ....[30]....
        /*012c*/ 	.word	0x00005d70


	//----- nvinfo : EIATTR_SYSCALL_OFFSETS
	.align		4
.L_621:
        /*0130*/ 	.byte	0x04, 0x46
        /*0132*/ 	.short	(.L_623 - .L_622)


	//   ....[0]....
.L_622:
        /*0134*/ 	.word	0x00000e30


	//----- nvinfo : EIATTR_EXIT_INSTR_OFFSETS
	.align		4
.L_623:
        /*0138*/ 	.byte	0x04, 0x1c
        /*013a*/ 	.short	(.L_625 - .L_624)


	//   ....[0]....
.L_624:
        /*013c*/ 	.word	0x000000b0


	//   ....[1]....
        /*0140*/ 	.word	0x000056d0


	//   ....[2]....
        /*0144*/ 	.word	0x00005780


	//   ....[3]....
        /*0148*/ 	.word	0x00005940


	//----- nvinfo : EIATTR_CRS_STACK_SIZE
	.align		4
.L_625:
        /*014c*/ 	.byte	0x04, 0x1e
        /*014e*/ 	.short	(.L_627 - .L_626)
.L_626:
        /*0150*/ 	.word	0x00000000


	//----- nvinfo : EIATTR_CBANK_PARAM_SIZE
	.align		4
.L_627:
        /*0154*/ 	.byte	0x03, 0x19
        /*0156*/ 	.short	0x0128


	//----- nvinfo : EIATTR_PARAM_CBANK
	.align		4
        /*0158*/ 	.byte	0x04, 0x0a
        /*015a*/ 	.short	(.L_629 - .L_628)
	.align		4
.L_628:
        /*015c*/ 	.word	index@(.nv.constant0._ZN4mmha33masked_multihead_attention_kernelIfLi64ELi64ELi2ELi16ELi128ELb0ELb0EEEv26Multihead_attention_paramsIT_XT5_EE)
        /*0160*/ 	.short	0x0210
        /*0162*/ 	.short	0x0128


	//----- nvinfo : EIATTR_SW_WAR
	.align		4
.L_629:
        /*0164*/ 	.byte	0x04, 0x36
        /*0166*/ 	.short	(.L_631 - .L_630)
.L_630:
        /*0168*/ 	.word	0x00000008
.L_631:


//--------------------- .nv.info._ZN4mmha33masked_multihead_attention_kernelIfLi64ELi64ELi4ELi16ELi64ELb0ELb0EEEv26Multihead_attention_paramsIT_XT5_EE --------------------------
	.section	.nv.info._ZN4mmha33masked_multihead_attention_kernelIfLi64ELi64ELi4ELi16ELi64ELb0ELb0EEEv26Multihead_attention_paramsIT_XT5_EE,"",@"SHT_CUDA_INFO"
	.sectionflags	@""
	.align	4


	//----- nvinfo : EIATTR_CUDA_API_VERSION
	.align		4
        /*0000*/ 	.byte	0x04, 0x37
        /*0002*/ 	.short	(.L_633 - .L_632)
.L_632:
        /*0004*/ 	.word	0x00000082


	//----- nvinfo : EIATTR_KPARAM_INFO
	.align		4
.L_633:
        /*0008*/ 	.byte	0x04, 0x17
        /*000a*/ 	.short	(.L_635 - .L_634)
.L_634:
        /*000c*/ 	.word	0x00000000
        /*0010*/ 	.short	0x0000
        /*0012*/ 	.short	0x0000
        /*0014*/ 	.byte	0x00, 0xf0, 0xa1, 0x04


	//----- nvinfo : EIATTR_SPARSE_MMA_MASK
	.align		4
.L_635:
        /*0018*/ 	.byte	0x03, 0x50
        /*001a*/ 	.short	0x0000


	//----- nvinfo : EIATTR_MAXREG_COUNT
	.align		4
        /*001c*/ 	.byte	0x03, 0x1b
        /*001e*/ 	.short	0x00ff


	//----- nvinfo : EIATTR_NUM_BARRIERS
	.align		4
        /*0020*/ 	.byte	0x02, 0x4c
        /*0022*/ 	.byte	0x01
	.zero		1


	//----- nvinfo : EIATTR_EXTERNS
	.align		4
        /*0024*/ 	.byte	0x04, 0x0f
        /*0026*/ 	.short	(.L_637 - .L_636)


	//   ....[0]....
	.align		4
.L_636:
        /*0028*/ 	.word	index@(__assertfail)


	//----- nvinfo : EIATTR_MERCURY_ISA_VERSION
	.align		4
.L_637:
        /*002c*/ 	.byte	0x03, 0x5f
        /*002e*/ 	.short	0x0101


	//----- nvinfo : EIATTR_INT_WARP_WIDE_INSTR_OFFSETS
	.align		4
        /*0030*/ 	.byte	0x04, 0x31
        /*0032*/ 	.short	(.L_639 - .L_638)


	//   ....[0]....
.L_638:
        /*0034*/ 	.word	0x00000a30


	//----- nvinfo : EIATTR_COOP_GROUP_MASK_REGIDS
	.align		4
.L_639:
        /*0038*/ 	.byte	0x04, 0x29
        /*003a*/ 	.short	(.L_641 - .L_640)


	//   ....[0]....
.L_640:
        /*003c*/ 	.word	0xffffffff


	//   ....[1]....
        /*0040*/ 	.word	0xffffffff


	//   ....[2]....
        /*0044*/ 	.word	0xffffffff


	//   ....[3]....
        /*0048*/ 	.word	0xffffffff


	//   ....[4]....
        /*004c*/ 	.word	0xffffffff


	//   ....[5]....
        /*0050*/ 	.word	0xffffffff


	//   ....[6]....
        /*0054*/ 	.word	0xffffffff


	//   ....[7]....
        /*0058*/ 	.word	0xffffffff


	//   ....[8]....
        /*005c*/ 	.word	0xffffffff


	//   ....[9]....
        /*0060*/ 	.word	0xffffffff


	//   ....[10]....
        /*0064*/ 	.word	0xffffffff


	//   ....[11]....
        /*0068*/ 	.word	0xffffffff


	//   ....[12]....
        /*006c*/ 	.word	0xffffffff


	//   ....[13]....
        /*0070*/ 	.word	0xffffffff


	//   ....[14]....
        /*0074*/ 	.word	0xffffffff


	//   ....[15]....
        /*0078*/ 	.word	0xffffffff


	//   ....[16]....
        /*007c*/ 	.word	0xffffffff


	//   ....[17]....
        /*0080*/ 	.word	0xffffffff


	//   ....[18]....
        /*0084*/ 	.word	0xffffffff


	//   ....[19]....
        /*0088*/ 	.word	0x0500000f


	//   ....[20]....
        /*008c*/ 	.word	0x0500000f


	//   ....[21]....
        /*0090*/ 	.word	0x0500000f


	//   ....[22]....
        /*0094*/ 	.word	0x0500000f


	//   ....[23]....
        /*0098*/ 	.word	0x0500000f


	//   ....[24]....
        /*009c*/ 	.word	0x0500000f


	//   ....[25]....
        /*00a0*/ 	.word	0x0500000f


	//   ....[26]....
        /*00a4*/ 	.word	0x0500000f


	//   ....[27]....
        /*00a8*/ 	.word	0x0500000f


	//   ....[28]....
        /*00ac*/ 	.word	0x0500000f


	//----- nvinfo : EIATTR_COOP_GROUP_INSTR_OFFSETS
	.align		4
.L_641:
        /*00b0*/ 	.byte	0x04, 0x28
        /*00b2*/ 	.short	(.L_643 - .L_642)


	//   ....[0]....
.L_642:
        /*00b4*/ 	.word	0x000016a0


	//   ....[1]....
        /*00b8*/ 	.word	0x000016c0


	//   ....[2]....
        /*00bc*/ 	.word	0x000016e0


	//   ....[3]....
        /*00c0*/ 	.word	0x00001700


	//   ....[4]....
        /*00c4*/ 	.word	0x00001720


	//   ....[5]....
        /*00c8*/ 	.word	0x00002800


	//   ....[6]....
        /*00cc*/ 	.word	0x00002820


	//   ....[7]....
        /*00d0*/ 	.word	0x00002a60


	//   ....[8]....
        /*00d4*/ 	.word	0x00002a80


	//   ....[9]....
        /*00d8*/ 	.word	0x00002aa0


	//   ....[10]....
        /*00dc*/ 	.word	0x00002c40


	//   ....[11]....
        /*00e0*/ 	.word	0x00002c60


	//   ....[12]....
        /*00e4*/ 	.word	0x00002e50


	//   ....[13]....
        /*00e8*/ 	.word	0x00002ea0


	//   ....[14]....
        /*00ec*/ 	.word	0x00002f30


	//   ....[15]....
        /*00f0*/ 	.word	0x00002f80


	//   ....[16]....
        /*00f4*/ 	.word	0x00002fc0


	//   ....[17]....
        /*00f8*/ 	.word	0x00003030


	//   ....[18]....
        /*00fc*/ 	.word	0x00003050


	//   ....[19]....
        /*0100*/ 	.word	0x000059e0


	//   ....[20]....
        /*0104*/ 	.word	0x00005a40


	//   ....[21]....
        /*0108*/ 	.word	0x00005aa0


	//   ....[22]....
        /*010c*/ 	.word	0x00005b00


	//   ....[23]....
        /*0110*/ 	.word	0x00005b60


	//   ....[24]....
        /*0114*/ 	.word	0x00005be0


	//   ....[25]....
        /*0118*/ 	.word	0x00005c60


	//   ....[26]....
        /*011c*/ 	.word	0x00005cf0


	//   ....[27]....
        /*0120*/ 	.word	0x00005d70


	//   ....[28]....
        /*0124*/ 	.word	0x00005dd0


	//----- nvinfo : EIATTR_SYSCALL_OFFSETS
	.align		4
.L_643:
        /*0128*/ 	.byte	0x04, 0x46
        /*012a*/ 	.short	(.L_645 - .L_644)


	//   ....[0]....
.L_644:
        /*012c*/ 	.word	0x00000f30


	//----- nvinfo : EIATTR_EXIT_INSTR_OFFSETS
	.align		4
.L_645:
        /*0130*/ 	.byte	0x04, 0x1c
        /*0132*/ 	.short	(.L_647 - .L_646)


	//   ....[0]....
.L_646:
        /*0134*/ 	.word	0x000000d0


	//   ....[1]....
        /*0138*/ 	.word	0x00005720


	//   ....[2]....
        /*013c*/ 	.word	0x000057d0


	//   ....[3]....
        /*0140*/ 	.word	0x00005990


	//----- nvinfo : EIATTR_CRS_STACK_SIZE
	.align		4
.L_647:
        /*0144*/ 	.byte	0x04, 0x1e
        /*0146*/ 	.short	(.L_649 - .L_648)
.L_648:
        /*0148*/ 	.word	0x00000000


	//----- nvinfo : EIATTR_CBANK_PARAM_SIZE
	.align		4
.L_649:
        /*014c*/ 	.byte	0x03, 0x19
        /*014e*/ 	.short	0x0128


	//----- nvinfo : EIATTR_PARAM_CBANK
	.align		4
        /*0150*/ 	.byte	0x04, 0x0a
        /*0152*/ 	.short	(.L_651 - .L_650)
	.align		4
.L_650:
        /*0154*/ 	.word	index@(.nv.constant0._ZN4mmha33masked_multihead_attention_kernelIfLi64ELi64ELi4ELi16ELi64ELb0ELb0EEEv26Multihead_attention_paramsIT_XT5_EE)
        /*0158*/ 	.short	0x0210
        /*015a*/ 	.short	0x0128


	//----- nvinfo : EIATTR_SW_WAR
	.align		4
.L_651:
        /*015c*/ 	.byte	0x04, 0x36
        /*015e*/ 	.short	(.L_653 - .L_652)
.L_652:
        /*0160*/ 	.word	0x00000008
.L_653:


//--------------------- .nv.callgraph             --------------------------
	.section	.nv.callgraph,"",@"SHT_CUDA_CALLGRAPH"
	.align	4
	.sectionentsize	8
	.align		4
        /*0000*/ 	.word	0x00000000
	.align		4
        /*0004*/ 	.word	0xffffffff
	.align		4
        /*0008*/ 	.word	index@(_ZN4mmha33masked_multihead_attention_kernelItLi64ELi64ELi1ELi8ELi256ELb1ELb1EEEv26Multihead_attention_paramsIT_XT5_EE)
	.align		4
        /*000c*/ 	.word	index@(__assertfail)
	.align		4
        /*0010*/ 	.word	index@(_ZN4mmha33masked_multihead_attention_kernelItLi64ELi64ELi2ELi8ELi128ELb1ELb1EEEv26Multihead_attention_paramsIT_XT5_EE)
	.align		4
        /*0014*/ 	.word	index@(__assertfail)
	.align		4
        /*0018*/ 	.word	index@(_ZN4mmha33masked_multihead_attention_kernelItLi64ELi64ELi4ELi8ELi64ELb1ELb1EEEv26Multihead_attention_paramsIT_XT5_EE)
	.align		4
        /*001c*/ 	.word	index@(__assertfail)
	.align		4
        /*0020*/ 	.word	index@(_ZN4mmha33masked_multihead_attention_kernelItLi64ELi64ELi1ELi8ELi256ELb1ELb0EEEv26Multihead_attention_paramsIT_XT5_EE)
	.align		4
        /*0024*/ 	.word	index@(__assertfail)
	.align		4
        /*0028*/ 	.word	index@(_ZN4mmha33masked_multihead_attention_kernelItLi64ELi64ELi2ELi8ELi128ELb1ELb0EEEv26Multihead_attention_paramsIT_XT5_EE)
	.align		4
        /*002c*/ 	.word	index@(__assertfail)
	.align		4
        /*0030*/ 	.word	index@(_ZN4mmha33masked_multihead_attention_kernelItLi64ELi64ELi4ELi8ELi64ELb1ELb0EEEv26Multihead_attention_paramsIT_XT5_EE)
	.align		4
        /*0034*/ 	.word	index@(__assertfail)
	.align		4
        /*0038*/ 	.word	index@(_ZN4mmha33masked_multihead_attention_kernelIfLi64ELi64ELi1ELi16ELi256ELb1ELb1EEEv26Multihead_attention_paramsIT_XT5_EE)
	.align		4
        /*003c*/ 	.word	index@(__assertfail)
	.align		4
        /*0040*/ 	.word	index@(_ZN4mmha33masked_multihead_attention_kernelIfLi64ELi64ELi2ELi16ELi128ELb1ELb1EEEv26Multihead_attention_paramsIT_XT5_EE)
	.align		4
        /*0044*/ 	.word	index@(__assertfail)
	.align		4
        /*0048*/ 	.word	index@(_ZN4mmha33masked_multihead_attention_kernelIfLi64ELi64ELi4ELi16ELi64ELb1ELb1EEEv26Multihead_attention_paramsIT_XT5_EE)
	.align		4
        /*004c*/ 	.word	index@(__assertfail)
	.align		4
        /*0050*/ 	.word	index@(_ZN4mmha33masked_multihead_attention_kernelIfLi64ELi64ELi1ELi16ELi256ELb1ELb0EEEv26Multihead_attention_paramsIT_XT5_EE)
	.align		4
        /*0054*/ 	.word	index@(__assertfail)
	.align		4
        /*0058*/ 	.word	index@(_ZN4mmha33masked_multihead_attention_kernelIfLi64ELi64ELi2ELi16ELi128ELb1ELb0EEEv26Multihead_attention_paramsIT_XT5_EE)
	.align		4
        /*005c*/ 	.word	index@(__assertfail)
	.align		4
        /*0060*/ 	.word	index@(_ZN4mmha33masked_multihead_attention_kernelIfLi64ELi64ELi4ELi16ELi64ELb1ELb0EEEv26Multihead_attention_paramsIT_XT5_EE)
	.align		4
        /*0064*/ 	.word	index@(__assertfail)
	.align		4
        /*0068*/ 	.word	index@(_ZN4mmha33masked_multihead_attention_kernelItLi64ELi64ELi1ELi8ELi256ELb0ELb1EEEv26Multihead_attention_paramsIT_XT5_EE)
	.align		4
        /*006c*/ 	.word	index@(__assertfail)
	.align		4
        /*0070*/ 	.word	index@(_ZN4mmha33masked_multihead_attention_kernelItLi64ELi64ELi2ELi8ELi128ELb0ELb1EEEv26Multihead_attention_paramsIT_XT5_EE)
	.align		4
        /*0074*/ 	.word	index@(__assertfail)
	.align		4
        /*0078*/ 	.word	index@(_ZN4mmha33masked_multihead_attention_kernelItLi64ELi64ELi4ELi8ELi64ELb0ELb1EEEv26Multihead_attention_paramsIT_XT5_EE)
	.align		4
        /*007c*/ 	.word	index@(__assertfail)
	.align		4
        /*0080*/ 	.word	index@(_ZN4mmha33masked_multihead_attention_kernelItLi64ELi64ELi1ELi8ELi256ELb0ELb0EEEv26Multihead_attention_paramsIT_XT5_EE)
	.align		4
        /*0084*/ 	.word	index@(__assertfail)
	.align		4
        /*0088*/ 	.word	index@(_ZN4mmha33masked_multihead_attention_kernelItLi64ELi64ELi2ELi8ELi128ELb0ELb0EEEv26Multihead_attention_paramsIT_XT5_EE)
	.align		4
        /*008c*/ 	.word	index@(__assertfail)
	.align		4
        /*0090*/ 	.word	index@(_ZN4mmha33masked_multihead_attention_kernelItLi64ELi64ELi4ELi8ELi64ELb0ELb0EEEv26Multihead_attention_paramsIT_XT5_EE)
	.align		4
        /*0094*/ 	.word	index@(__assertfail)
	.align		4
        /*0098*/ 	.word	index@(_ZN4mmha33masked_multihead_attention_kernelIfLi64ELi64ELi1ELi16ELi256ELb0ELb1EEEv26Multihead_attention_paramsIT_XT5_EE)
	.align		4
        /*009c*/ 	.word	index@(__assertfail)
	.align		4
        /*00a0*/ 	.word	index@(_ZN4mmha33masked_multihead_attention_kernelIfLi64ELi64ELi2ELi16ELi128ELb0ELb1EEEv26Multihead_attention_paramsIT_XT5_EE)
	.align		4
        /*00a4*/ 	.word	index@(__assertfail)
	.align		4
        /*00a8*/ 	.word	index@(_ZN4mmha33masked_multihead_attention_kernelIfLi64ELi64ELi4ELi16ELi64ELb0ELb1EEEv26Multihead_attention_paramsIT_XT5_EE)
	.align		4
        /*00ac*/ 	.word	index@(__assertfail)
	.align		4
        /*00b0*/ 	.word	index@(_ZN4mmha33masked_multihead_attention_kernelIfLi64ELi64ELi1ELi16ELi256ELb0ELb0EEEv26Multihead_attention_paramsIT_XT5_EE)
	.align		4
        /*00b4*/ 	.word	index@(__assertfail)
	.align		4
        /*00b8*/ 	.word	index@(_ZN4mmha33masked_multihead_attention_kernelIfLi64ELi64ELi2ELi16ELi128ELb0ELb0EEEv26Multihead_attention_paramsIT_XT5_EE)
	.align		4
        /*00bc*/ 	.word	index@(__assertfail)
	.align		4
        /*00c0*/ 	.word	index@(_ZN4mmha33masked_multihead_attention_kernelIfLi64ELi64ELi4ELi16ELi64ELb0ELb0EEEv26Multihead_attention_paramsIT_XT5_EE)
	.align		4
        /*00c4*/ 	.word	index@(__assertfail)
	.align		4
        /*00c8*/ 	.word	0x00000000
	.align		4
        /*00cc*/ 	.word	0xfffffffe
	.align		4
        /*00d0*/ 	.word	0x00000000
	.align		4
        /*00d4*/ 	.word	0xfffffffd
	.align		4
        /*00d8*/ 	.word	0x00000000
	.align		4
        /*00dc*/ 	.word	0xfffffffc


//--------------------- .nv.constant4             --------------------------
	.section	.nv.constant4,"a",@progbits
	.align	8
	.align		8
.nv.constant4:
        /*0000*/ 	.dword	__assertfail
	.align		8
        /*0008*/ 	.dword	__unnamed_1
	.align		8
        /*0010*/ 	.dword	__unnamed_2
	.align		8
        /*0018*/ 	.dword	__unnamed_3
	.align		8
        /*0020*/ 	.dword	__unnamed_4
	.align		8
        /*0028*/ 	.dword	__unnamed_5
	.align		8
        /*0030*/ 	.dword	__unnamed_6
	.align		8
        /*0038*/ 	.dword	__unnamed_7
	.align		8
        /*0040*/ 	.dword	__unnamed_8
	.align		8
        /*0048*/ 	.dword	__unnamed_9
	.align		8
        /*0050*/ 	.dword	__unnamed_10
	.align		8
        /*0058*/ 	.dword	__unnamed_11
	.align		8
        /*0060*/ 	.dword	__unnamed_12
	.align		8
        /*0068*/ 	.dword	__unnamed_13
	.align		8
        /*0070*/ 	.dword	__unnamed_14
	.align		8
        /*0078*/ 	.dword	__unnamed_15
	.align		8
        /*0080*/ 	.dword	__unnamed_16
	.align		8
        /*0088*/ 	.dword	__unnamed_17
	.align		8
        /*0090*/ 	.dword	__unnamed_18
	.align		8
        /*0098*/ 	.dword	__unnamed_19
	.align		8
        /*00a0*/ 	.dword	__unnamed_20
	.align		8
        /*00a8*/ 	.dword	__unnamed_21
	.align		8
        /*00b0*/ 	.dword	__unnamed_22
	.align		8
        /*00b8*/ 	.dword	__unnamed_23
	.align		8
        /*00c0*/ 	.dword	__unnamed_24
	.align		8
        /*00c8*/ 	.dword	$str
	.align		8
        /*00d0*/ 	.dword	$str$1


//--------------------- .text._ZN4mmha33masked_multihead_attention_kernelItLi64ELi64ELi1ELi8ELi256ELb1ELb1EEEv26Multihead_attention_paramsIT_XT5_EE --------------------------
	.section	.text._ZN4mmha33masked_multihead_attention_kernelItLi64ELi64ELi1ELi8ELi256ELb1ELb1EEEv26Multihead_attention_paramsIT_XT5_EE,"ax",@progbits
	.align	128
        .global         _ZN4mmha33masked_multihead_attention_kernelItLi64ELi64ELi1ELi8ELi256ELb1ELb1EEEv26Multihead_attention_paramsIT_XT5_EE
        .type           _ZN4mmha33masked_multihead_attention_kernelItLi64ELi64ELi1ELi8ELi256ELb1ELb1EEEv26Multihead_attention_paramsIT_XT5_EE,@function
        .size           _ZN4mmha33masked_multihead_attention_kernelItLi64ELi64ELi1ELi8ELi256ELb1ELb1EEEv26Multihead_attention_paramsIT_XT5_EE,(.L_x_2575 - _ZN4mmha33masked_multihead_attention_kernelItLi64ELi64ELi1ELi8ELi256ELb1ELb1EEEv26Multihead_attention_paramsIT_XT5_EE)
        .other          _ZN4mmha33masked_multihead_attention_kernelItLi64ELi64ELi1ELi8ELi256ELb1ELb1EEEv26Multihead_attention_paramsIT_XT5_EE,@"STO_CUDA_ENTRY STV_DEFAULT"
_ZN4mmha33masked_multihead_attention_kernelItLi64ELi64ELi1ELi8ELi256ELb1ELb1EEEv26Multihead_attention_paramsIT_XT5_EE:
.text._ZN4mmha33masked_multihead_attention_kernelItLi64ELi64ELi1ELi8ELi256ELb1ELb1EEEv26Multihead_attention_paramsIT_XT5_EE:
[----:B------:R-:W0:Y:S08]  /*0000*/  LDC R1, c[0x0][0x28] ;  /* 0x00000a00ff017b82 */ /* 0x000e300000000800 */
[----:B------:R-:W1:Y:S01]  /*0010*/  LDC.64 R4, c[0x0][0x320] ;  /* 0x0000c800ff047b82 */ /* 0x000e620000000a00 */
[----:B------:R-:W2:Y:S01]  /*0020*/  S2R R2, SR_CTAID.Y ;  /* 0x0000000000027919 */ /* 0x000ea20000002600 */
[----:B------:R-:W-:Y:S01]  /*0030*/  ULDC.64 UR36, c[0x0][0x208] ;  /* 0x0000820000247ab9 */ /* 0x000fe20000000a00 */
[----:B-1----:R-:W-:-:S04]  /*0040*/  ISETP.NE.U32.AND P0, PT, R4, RZ, PT ;  /* 0x000000ff0400720c */ /* 0x002fc80003f05070 */
[----:B------:R-:W-:-:S13]  /*0050*/  ISETP.NE.AND.EX P0, PT, R5, RZ, PT, P0 ;  /* 0x000000ff0500720c */ /* 0x000fda0003f05300 */
[----:B0-2---:R-:W-:Y:S05]  /*0060*/  @!P0 BRA `(.L_x_0) ;  /* 0x0000000000148947 */ /* 0x005fea0003800000 */
[----:B------:R-:W-:-:S04]  /*0070*/  IADD3 R4, P0, R2, R4, RZ ;  /* 0x0000000402047210 */ /* 0x000fc80007f1e0ff */
[----:B------:R-:W-:-:S05]  /*0080*/  LEA.HI.X.SX32 R5, R2, R5, 0x1, P0 ;  /* 0x0000000502057211 */ /* 0x000fca00000f0eff */
[----:B------:R-:W2:Y:S02]  /*0090*/  LDG.E.U8 R4, desc[UR36][R4.64] ;  /* 0x0000002404047981 */ /* 0x000ea4000c1e1100 */
[----:B--2---:R-:W-:-:S13]  /*00a0*/  ISETP.NE.AND P0, PT, R4, 0x1, PT ;  /* 0x000000010400780c */ /* 0x004fda0003f05270 */
[----:B------:R-:W-:Y:S05]  /*00b0*/  @!P0 EXIT ;  /* 0x000000000000894d */ /* 0x000fea0003800000 */
.L_x_0:
[----:B------:R-:W0:Y:S01]  /*00c0*/  LDC R9, c[0x0][0x280] ;  /* 0x0000a000ff097b82 */ /* 0x000e220000000800 */
[----:B------:R-:W-:Y:S01]  /*00d0*/  IABS R7, R2 ;  /* 0x0000000200077213 */ /* 0x000fe20000000000 */
[----:B------:R-:W-:-:S06]  /*00e0*/  HFMA2.MMA R16, -RZ, RZ, 0, 0 ;  /* 0x00000000ff107435 */ /* 0x000fcc00000001ff */
[----:B------:R-:W1:Y:S08]  /*00f0*/  LDC.64 R10, c[0x0][0x2f0] ;  /* 0x0000bc00ff0a7b82 */ /* 0x000e700000000a00 */
[----:B------:R-:W2:Y:S01]  /*0100*/  LDC R23, c[0x0][0x29c] ;  /* 0x0000a700ff177b82 */ /* 0x000ea20000000800 */
[----:B------:R-:W3:Y:S01]  /*0110*/  S2R R44, SR_TID.X ;  /* 0x00000000002c7919 */ /* 0x000ee20000002100 */
[----:B------:R-:W-:Y:S01]  /*0120*/  ULDC UR5, c[0x0][0x288] ;  /* 0x0000a20000057ab9 */ /* 0x000fe20000000800 */
[----:B0-----:R-:W-:-:S04]  /*0130*/  IABS R6, R9 ;  /* 0x0000000900067213 */ /* 0x001fc80000000000 */
[----:B------:R-:W0:Y:S01]  /*0140*/  I2F.RP R0, R6 ;  /* 0x0000000600007306 */ /* 0x000e220000209400 */
[----:B-1----:R-:W-:-:S04]  /*0150*/  ISETP.NE.U32.AND P0, PT, R10, RZ, PT ;  /* 0x000000ff0a00720c */ /* 0x002fc80003f05070 */
[----:B------:R-:W-:-:S04]  /*0160*/  ISETP.NE.AND.EX P0, PT, R11, RZ, PT, P0 ;  /* 0x000000ff0b00720c */ /* 0x000fc80003f05300 */
[----:B--2---:R-:W-:Y:S01]  /*0170*/  ISETP.EQ.AND P3, PT, R23, RZ, P0 ;  /* 0x000000ff1700720c */ /* 0x004fe20000762270 */
[----:B0-----:R-:W0:Y:S01]  /*0180*/  MUFU.RCP R0, R0 ;  /* 0x0000000000007308 */ /* 0x001e220000001000 */
[----:B------:R-:W1:Y:S01]  /*0190*/  S2R R17, SR_CTAID.X ;  /* 0x0000000000117919 */ /* 0x000e620000002500 */
[----:B------:R-:W2:Y:S01]  /*01a0*/  S2UR UR38, SR_CgaCtaId ;  /* 0x00000000002679c3 */ /* 0x000ea20000008800 */
[----:B------:R-:W-:Y:S01]  /*01b0*/  UMOV UR4, 0x400 ;  /* 0x0000040000047882 */ /* 0x000fe20000000000 */
[----:B------:R-:W-:Y:S01]  /*01c0*/  BSSY B0, `(.L_x_1) ;  /* 0x000003c000007945 */ /* 0x000fe20003800000 */
[----:B------:R-:W-:Y:S02]  /*01d0*/  P2R R110, PR, RZ, 0x8 ;  /* 0x00000008ff6e7803 */ /* 0x000fe40000000000 */
[----:B0-----:R-:W-:-:S04]  /*01e0*/  IADD3 R4, R0, 0xffffffe, RZ ;  /* 0x0ffffffe00047810 */ /* 0x001fc80007ffe0ff */
[----:B------:R0:W4:Y:S02]  /*01f0*/  F2I.FTZ.U32.TRUNC.NTZ R5, R4 ;  /* 0x0000000400057305 */ /* 0x000124000021f000 */
[----:B0-----:R-:W-:Y:S01]  /*0200*/  HFMA2.MMA R4, -RZ, RZ, 0, 0 ;  /* 0x00000000ff047435 */ /* 0x001fe200000001ff */
[----:B----4-:R-:W-:-:S04]  /*0210*/  IMAD.MOV R3, RZ, RZ, -R5 ;  /* 0x000000ffff037224 */ /* 0x010fc800078e0a05 */
[----:B------:R-:W-:-:S05]  /*0220*/  IMAD R3, R3, R6, RZ ;  /* 0x0000000603037224 */ /* 0x000fca00078e02ff */
[----:B------:R-:W-:-:S04]  /*0230*/  IMAD.HI.U32 R5, R5, R3, R4 ;  /* 0x0000000305057227 */ /* 0x000fc800078e0004 */
[----:B------:R-:W-:-:S04]  /*0240*/  IMAD.MOV.U32 R3, RZ, RZ, R7 ;  /* 0x000000ffff037224 */ /* 0x000fc800078e0007 */
[----:B------:R-:W-:-:S05]  /*0250*/  IMAD.HI.U32 R0, R5, R3, RZ ;  /* 0x0000000305007227 */ /* 0x000fca00078e00ff */
[----:B------:R-:W-:-:S05]  /*0260*/  IADD3 R4, -R0, RZ, RZ ;  /* 0x000000ff00047210 */ /* 0x000fca0007ffe1ff */
[C---:B------:R-:W-:Y:S02]  /*0270*/  IMAD R3, R6.reuse, R4, R3 ;  /* 0x0000000406037224 */ /* 0x040fe400078e0203 */
[----:B------:R-:W0:Y:S03]  /*0280*/  LDC.64 R4, c[0x0][0x328] ;  /* 0x0000ca00ff047b82 */ /* 0x000e260000000a00 */
[----:B------:R-:W-:-:S13]  /*0290*/  ISETP.GT.U32.AND P1, PT, R6, R3, PT ;  /* 0x000000030600720c */ /* 0x000fda0003f24070 */
[----:B------:R-:W-:Y:S01]  /*02a0*/  @!P1 IMAD.IADD R3, R3, 0x1, -R6 ;  /* 0x0000000103039824 */ /* 0x000fe200078e0a06 */
[----:B------:R-:W-:Y:S02]  /*02b0*/  @!P1 IADD3 R0, R0, 0x1, RZ ;  /* 0x0000000100009810 */ /* 0x000fe40007ffe0ff */
[----:B------:R-:W-:Y:S02]  /*02c0*/  ISETP.NE.AND P1, PT, R9, RZ, PT ;  /* 0x000000ff0900720c */ /* 0x000fe40003f25270 */
[----:B------:R-:W-:Y:S02]  /*02d0*/  ISETP.GE.U32.AND P0, PT, R3, R6, PT ;  /* 0x000000060300720c */ /* 0x000fe40003f06070 */
[----:B------:R-:W4:Y:S01]  /*02e0*/  @P3 LDC.64 R6, c[0x0][0x2f0] ;  /* 0x0000bc00ff063b82 */ /* 0x000f220000000a00 */
[C---:B------:R-:W-:Y:S01]  /*02f0*/  LOP3.LUT R3, R2.reuse, R9, RZ, 0x3c, !PT ;  /* 0x0000000902037212 */ /* 0x040fe200078e3cff */
[----:B0-----:R-:W-:-:S03]  /*0300*/  IMAD.WIDE R4, R2, 0x4, R4 ;  /* 0x0000000402047825 */ /* 0x001fc600078e0204 */
[----:B------:R-:W-:-:S06]  /*0310*/  ISETP.GE.AND P2, PT, R3, RZ, PT ;  /* 0x000000ff0300720c */ /* 0x000fcc0003f46270 */
[----:B------:R-:W-:Y:S01]  /*0320*/  @P0 VIADD R0, R0, 0x1 ;  /* 0x0000000100000836 */ /* 0x000fe20000000000 */
[----:B---3--:R-:W-:Y:S01]  /*0330*/  ISETP.GT.AND P4, PT, R44, 0x1f, PT ;  /* 0x0000001f2c00780c */ /* 0x008fe20003f84270 */
[----:B-1----:R-:W-:Y:S01]  /*0340*/  IMAD R109, R2, UR5, R17 ;  /* 0x00000005026d7c24 */ /* 0x002fe2000f8e0211 */
[----:B------:R-:W-:Y:S01]  /*0350*/  UIADD3 UR4, UR4, 0x140, URZ ;  /* 0x0000014004047890 */ /* 0x000fe2000fffe03f */
[----:B------:R0:W5:Y:S01]  /*0360*/  LDG.E R108, desc[UR36][R4.64] ;  /* 0x00000024046c7981 */ /* 0x000162000c1e1900 */
[----:B------:R-:W-:Y:S02]  /*0370*/  MOV R21, R0 ;  /* 0x0000000000157202 */ /* 0x000fe40000000f00 */
[----:B------:R-:W0:Y:S03]  /*0380*/  LDC R0, c[0x0][0x278] ;  /* 0x00009e00ff007b82 */ /* 0x000e260000000800 */
[----:B------:R-:W-:Y:S01]  /*0390*/  @!P2 IMAD.MOV R21, RZ, RZ, -R21 ;  /* 0x000000ffff15a224 */ /* 0x000fe200078e0a15 */
[----:B------:R-:W-:-:S05]  /*03a0*/  @!P1 LOP3.LUT R21, RZ, R9, RZ, 0x33, !PT ;  /* 0x00000009ff159212 */ /* 0x000fca00078e33ff */
[----:B----4-:R-:W-:-:S05]  /*03b0*/  @P3 IMAD.WIDE R6, R21, 0x4, R6 ;  /* 0x0000000415063825 */ /* 0x010fca00078e0206 */
[----:B------:R1:W5:Y:S01]  /*03c0*/  @P3 LDG.E R16, desc[UR36][R6.64] ;  /* 0x0000002406103981 */ /* 0x000362000c1e1900 */
[----:B------:R-:W-:Y:S01]  /*03d0*/  IMAD.SHL.U32 R3, R17, 0x40, RZ ;  /* 0x0000004011037824 */ /* 0x000fe200078e00ff */
[----:B------:R-:W-:Y:S01]  /*03e0*/  SHF.L.U32 R24, R109, 0x6, RZ ;  /* 0x000000066d187819 */ /* 0x000fe200000006ff */
[----:B--2---:R-:W-:Y:S01]  /*03f0*/  ULEA UR38, UR38, UR4, 0x18 ;  /* 0x0000000426267291 */ /* 0x004fe2000f8ec03f */
[----:B------:R-:W-:Y:S02]  /*0400*/  IMAD.MOV.U32 R27, RZ, RZ, RZ ;  /* 0x000000ffff1b7224 */ /* 0x000fe400078e00ff */
[----:B0-----:R-:W-:Y:S01]  /*0410*/  IMAD R5, R2, R0, R3 ;  /* 0x0000000002057224 */ /* 0x001fe200078e0203 */
[----:B------:R-:W-:Y:S02]  /*0420*/  ISETP.NE.AND P0, PT, R0, RZ, PT ;  /* 0x000000ff0000720c */ /* 0x000fe40003f05270 */
[----:B------:R-:W-:Y:S02]  /*0430*/  P2R R0, PR, RZ, 0x10 ;  /* 0x00000010ff007803 */ /* 0x000fe40000000000 */
[----:B------:R-:W-:-:S02]  /*0440*/  SHF.L.U32 R0, R44, 0x1, RZ ;  /* 0x000000012c007819 */ /* 0x000fc400000006ff */
[----:B------:R-:W-:Y:S01]  /*0450*/  SEL R5, R24, R5, !P0 ;  /* 0x0000000518057207 */ /* 0x000fe20004000000 */
[----:B-1----:R-:W-:Y:S06]  /*0460*/  @P4 BRA `(.L_x_2) ;  /* 0x0000000000444947 */ /* 0x002fec0003800000 */
[----:B------:R-:W0:Y:S01]  /*0470*/  LDC R4, c[0x0][0x308] ;  /* 0x0000c200ff047b82 */ /* 0x000e220000000800 */
[----:B------:R-:W-:Y:S01]  /*0480*/  IMAD.IADD R11, R5, 0x1, R0 ;  /* 0x00000001050b7824 */ /* 0x000fe200078e0200 */
[----:B0-----:R-:W-:-:S13]  /*0490*/  ISETP.NE.AND P0, PT, R4, 0x2, PT ;  /* 0x000000020400780c */ /* 0x001fda0003f05270 */
[----:B------:R-:W0:Y:S08]  /*04a0*/  @!P0 LDC.64 R8, c[0x0][0x218] ;  /* 0x00008600ff088b82 */ /* 0x000e300000000a00 */
[----:B------:R-:W1:Y:S08]  /*04b0*/  @!P0 LDC.64 R4, c[0x0][0x2f8] ;  /* 0x0000be00ff048b82 */ /* 0x000e700000000a00 */
[----:B------:R-:W2:Y:S01]  /*04c0*/  @P0 LDC.64 R6, c[0x0][0x218] ;  /* 0x00008600ff060b82 */ /* 0x000ea20000000a00 */
[----:B0-----:R-:W-:-:S04]  /*04d0*/  @!P0 IADD3 R8, P1, R11, R8, RZ ;  /* 0x000000080b088210 */ /* 0x001fc80007f3e0ff */
[C---:B------:R-:W-:Y:S01]  /*04e0*/  @!P0 LEA.HI.X.SX32 R9, R11.reuse, R9, 0x1, P1 ;  /* 0x000000090b098211 */ /* 0x040fe200008f0eff */
[----:B-1----:R-:W3:Y:S04]  /*04f0*/  @!P0 LDG.E R4, desc[UR36][R4.64] ;  /* 0x0000002404048981 */ /* 0x002ee8000c1e1900 */
[----:B------:R-:W4:Y:S01]  /*0500*/  @!P0 LDG.E.U16 R8, desc[UR36][R8.64] ;  /* 0x0000002408088981 */ /* 0x000f22000c1e1500 */
[----:B--2---:R-:W-:-:S05]  /*0510*/  @P0 IMAD.WIDE R6, R11, 0x2, R6 ;  /* 0x000000020b060825 */ /* 0x004fca00078e0206 */
[----:B------:R0:W5:Y:S01]  /*0520*/  @P0 LDG.E R27, desc[UR36][R6.64] ;  /* 0x00000024061b0981 */ /* 0x000162000c1e1900 */
[----:B----4-:R-:W3:Y:S08]  /*0530*/  @!P0 I2F.S8 R10, R8 ;  /* 0x00000008000a8306 */ /* 0x010ef00000001400 */
[----:B------:R-:W1:Y:S01]  /*0540*/  @!P0 I2F.S8 R11, R8.B1 ;  /* 0x10000008000b8306 */ /* 0x000e620000001400 */
[-C--:B---3--:R-:W-:Y:S01]  /*0550*/  @!P0 FMUL.FTZ R10, R10, R4.reuse ;  /* 0x000000040a0a8220 */ /* 0x088fe20000410000 */
[----:B-1----:R-:W-:-:S05]  /*0560*/  @!P0 FMUL.FTZ R11, R11, R4 ;  /* 0x000000040b0b8220 */ /* 0x002fca0000410000 */
[----:B0-----:R-:W-:-:S07]  /*0570*/  @!P0 F2FP.F16.F32.PACK_AB R27, R11, R10 ;  /* 0x0000000a0b1b823e */ /* 0x001fce00000000ff */
.L_x_2:
[----:B------:R-:W-:Y:S05]  /*0580*/  BSYNC B0 ;  /* 0x0000000000007941 */ /* 0x000fea0003800000 */
.L_x_1:
[----:B------:R-:W-:Y:S01]  /*0590*/  ULDC.64 UR6, c[0x0][0x230] ;  /* 0x00008c0000067ab9 */ /* 0x000fe20000000a00 */
[----:B------:R-:W-:Y:S01]  /*05a0*/  ISETP.LT.AND P2, PT, R44, 0x20, P3 ;  /* 0x000000202c00780c */ /* 0x000fe20001f41270 */
[----:B------:R-:W0:Y:S01]  /*05b0*/  LDC R20, c[0x0][0x284] ;  /* 0x0000a100ff147b82 */ /* 0x000e220000000800 */
[----:B------:R-:W-:Y:S01]  /*05c0*/  ISETP.EQ.U32.AND P0, PT, RZ, UR6, PT ;  /* 0x00000006ff007c0c */ /* 0x000fe2000bf02070 */
[----:B------:R-:W-:Y:S01]  /*05d0*/  IMAD.MOV.U32 R25, RZ, RZ, RZ ;  /* 0x000000ffff197224 */ /* 0x000fe200078e00ff */
[----:B------:R-:W-:Y:S01]  /*05e0*/  SHF.R.S32.HI R5, RZ, 0x1f, R44 ;  /* 0x0000001fff057819 */ /* 0x000fe2000001142c */
[----:B------:R-:W-:Y:S01]  /*05f0*/  IMAD.MOV.U32 R26, RZ, RZ, RZ ;  /* 0x000000ffff1a7224 */ /* 0x000fe200078e00ff */
[----:B------:R-:W-:Y:S01]  /*0600*/  ISETP.EQ.OR.EX P0, PT, RZ, UR7, P4, P0 ;  /* 0x00000007ff007c0c */ /* 0x000fe2000a702700 */
[----:B------:R-:W-:Y:S01]  /*0610*/  ULDC.64 UR6, c[0x0][0x220] ;  /* 0x0000880000067ab9 */ /* 0x000fe20000000a00 */
[----:B------:R-:W-:Y:S01]  /*0620*/  LEA.HI R6, R5, R44, RZ, 0x2 ;  /* 0x0000002c05067211 */ /* 0x000fe200078f10ff */
[----:B------:R-:W1:Y:S01]  /*0630*/  LDC.64 R18, c[0x0][0x2a8] ;  /* 0x0000aa00ff127b82 */ /* 0x000e620000000a00 */
[----:B------:R-:W-:Y:S01]  /*0640*/  ISETP.NE.OR P1, PT, R23, RZ, P0 ;  /* 0x000000ff1700720c */ /* 0x000fe20000725670 */
[----:B------:R-:W-:Y:S01]  /*0650*/  ULDC.U8 UR4, c[0x0][0x294] ;  /* 0x0000a50000047ab9 */ /* 0x000fe20000000000 */
[----:B------:R-:W-:Y:S01]  /*0660*/  ISETP.EQ.U32.AND P0, PT, RZ, UR6, PT ;  /* 0x00000006ff007c0c */ /* 0x000fe2000bf02070 */
[----:B-----5:R-:W-:Y:S01]  /*0670*/  @P2 IMAD R15, R16, UR5, R17 ;  /* 0x00000005100f2c24 */ /* 0x020fe2000f8e0211 */
[----:B------:R-:W-:-:S02]  /*0680*/  LOP3.LUT R7, R6, 0x7ffffffc, RZ, 0xc0, !PT ;  /* 0x7ffffffc06077812 */ /* 0x000fc400078ec0ff */
[----:B------:R-:W-:Y:S01]  /*0690*/  ISETP.EQ.OR.EX P0, PT, RZ, UR7, P4, P0 ;  /* 0x00000007ff007c0c */ /* 0x000fe2000a702700 */
[----:B------:R-:W2:Y:S01]  /*06a0*/  @!P4 LDC.64 R4, c[0x0][0x248] ;  /* 0x00009200ff04cb82 */ /* 0x000ea20000000a00 */
[----:B------:R-:W-:Y:S01]  /*06b0*/  SHF.L.U32 R6, R6, 0x1, RZ ;  /* 0x0000000106067819 */ /* 0x000fe200000006ff */
[----:B------:R-:W-:Y:S01]  /*06c0*/  IMAD.IADD R7, R44, 0x1, -R7 ;  /* 0x000000012c077824 */ /* 0x000fe200078e0a07 */
[----:B------:R-:W-:Y:S02]  /*06d0*/  IADD3 R46, R108, -0x1, RZ ;  /* 0xffffffff6c2e7810 */ /* 0x000fe40007ffe0ff */
[----:B------:R-:W-:Y:S01]  /*06e0*/  LOP3.LUT R13, R6, 0xfffffff8, RZ, 0xc0, !PT ;  /* 0xfffffff8060d7812 */ /* 0x000fe200078ec0ff */
[----:B------:R-:W-:Y:S01]  /*06f0*/  IMAD.SHL.U32 R22, R7, 0x2, RZ ;  /* 0x0000000207167824 */ /* 0x000fe200078e00ff */
[-C--:B------:R-:W-:Y:S01]  /*0700*/  IADD3 R3, R3, R0.reuse, RZ ;  /* 0x0000000003037210 */ /* 0x080fe20007ffe0ff */
[----:B------:R-:W3:Y:S01]  /*0710*/  @!P1 LDC.64 R8, c[0x0][0x230] ;  /* 0x00008c00ff089b82 */ /* 0x000ee20000000a00 */
[----:B------:R-:W-:Y:S01]  /*0720*/  IADD3 R24, R24, R13, RZ ;  /* 0x0000000d18187210 */ /* 0x000fe20007ffe0ff */
[----:B------:R-:W-:Y:S01]  /*0730*/  @!P4 IMAD R13, R46, 0x8, R22 ;  /* 0x000000082e0dc824 */ /* 0x000fe200078e0216 */
[----:B------:R-:W-:-:S03]  /*0740*/  @P2 LEA R15, R15, R0, 0x6 ;  /* 0x000000000f0f2211 */ /* 0x000fc600078e30ff */
[----:B0-----:R-:W-:Y:S02]  /*0750*/  @!P4 IMAD R13, R24, R20, R13 ;  /* 0x00000014180dc224 */ /* 0x001fe400078e020d */
[----:B------:R-:W0:Y:S01]  /*0760*/  @P2 LDC.64 R10, c[0x0][0x2e0] ;  /* 0x0000b800ff0a2b82 */ /* 0x000e220000000a00 */
[----:B------:R-:W-:Y:S02]  /*0770*/  MOV R14, RZ ;  /* 0x000000ff000e7202 */ /* 0x000fe40000000f00 */
[----:B-1----:R-:W-:-:S05]  /*0780*/  ISETP.NE.U32.AND P3, PT, R18, RZ, PT ;  /* 0x000000ff1200720c */ /* 0x002fca0003f65070 */
[----:B------:R-:W1:Y:S01]  /*0790*/  @!P0 LDC.64 R6, c[0x0][0x220] ;  /* 0x00008800ff068b82 */ /* 0x000e620000000a00 */
[----:B--2---:R-:W-:-:S05]  /*07a0*/  @!P4 IMAD.WIDE R4, R13, 0x2, R4 ;  /* 0x000000020d04c825 */ /* 0x004fca00078e0204 */
[----:B------:R-:W2:Y:S01]  /*07b0*/  @!P4 LDG.E R26, desc[UR36][R4.64] ;  /* 0x00000024041ac981 */ /* 0x000ea2000c1e1900 */
[----:B---3--:R-:W-:-:S05]  /*07c0*/  @!P1 IMAD.WIDE R8, R3, 0x2, R8 ;  /* 0x0000000203089825 */ /* 0x008fca00078e0208 */
[----:B------:R3:W2:Y:S01]  /*07d0*/  @!P1 LDG.E R25, desc[UR36][R8.64] ;  /* 0x0000002408199981 */ /* 0x0006a2000c1e1900 */
[----:B------:R-:W-:Y:S01]  /*07e0*/  ISETP.NE.AND.EX P1, PT, R19, RZ, PT, P3 ;  /* 0x000000ff1300720c */ /* 0x000fe20003f25330 */
[----:B0-----:R-:W-:-:S06]  /*07f0*/  @P2 IMAD.WIDE R10, R15, 0x2, R10 ;  /* 0x000000020f0a2825 */ /* 0x001fcc00078e020a */
[----:B------:R-:W4:Y:S01]  /*0800*/  @P2 LDG.E R11, desc[UR36][R10.64] ;  /* 0x000000240a0b2981 */ /* 0x000f22000c1e1900 */
[----:B-1----:R-:W-:-:S05]  /*0810*/  @!P0 IMAD.WIDE R6, R3, 0x2, R6 ;  /* 0x0000000203068825 */ /* 0x002fca00078e0206 */
[----:B------:R0:W4:Y:S01]  /*0820*/  @!P0 LDG.E R14, desc[UR36][R6.64] ;  /* 0x00000024060e8981 */ /* 0x000122000c1e1900 */
[----:B------:R-:W-:Y:S02]  /*0830*/  SHF.R.S32.HI R3, RZ, 0x1f, R2 ;  /* 0x0000001fff037819 */ /* 0x000fe40000011402 */
[C---:B------:R-:W-:Y:S02]  /*0840*/  @P1 LEA R12, P3, R2.reuse, R18, 0x2 ;  /* 0x00000012020c1211 */ /* 0x040fe400078610ff */
[----:B---3--:R-:W-:Y:S02]  /*0850*/  IABS R8, R20 ;  /* 0x0000001400087213 */ /* 0x008fe40000000000 */
[----:B------:R-:W-:Y:S02]  /*0860*/  @P1 LEA.HI.X R13, R2, R19, R3, 0x2, P3 ;  /* 0x00000013020d1211 */ /* 0x000fe400018f1403 */
[----:B------:R-:W1:Y:S08]  /*0870*/  I2F.RP R3, R8 ;  /* 0x0000000800037306 */ /* 0x000e700000209400 */
[----:B-1----:R-:W1:Y:S02]  /*0880*/  MUFU.RCP R3, R3 ;  /* 0x0000000300037308 */ /* 0x002e640000001000 */
[----:B-1----:R-:W-:-:S06]  /*0890*/  IADD3 R4, R3, 0xffffffe, RZ ;  /* 0x0ffffffe03047810 */ /* 0x002fcc0007ffe0ff */
[----:B------:R1:W0:Y:S02]  /*08a0*/  F2I.FTZ.U32.TRUNC.NTZ R5, R4 ;  /* 0x0000000400057305 */ /* 0x000224000021f000 */
[----:B-1----:R-:W-:Y:S01]  /*08b0*/  HFMA2.MMA R4, -RZ, RZ, 0, 0 ;  /* 0x00000000ff047435 */ /* 0x002fe200000001ff */
[----:B0-----:R-:W-:-:S04]  /*08c0*/  IMAD.MOV R7, RZ, RZ, -R5 ;  /* 0x000000ffff077224 */ /* 0x001fc800078e0a05 */
[----:B------:R-:W-:Y:S01]  /*08d0*/  IMAD R7, R7, R8, RZ ;  /* 0x0000000807077224 */ /* 0x000fe200078e02ff */
[----:B------:R-:W-:-:S04]  /*08e0*/  IABS R19, R46 ;  /* 0x0000002e00137213 */ /* 0x000fc80000000000 */
[----:B------:R-:W-:Y:S02]  /*08f0*/  IMAD.HI.U32 R5, R5, R7, R4 ;  /* 0x0000000705057227 */ /* 0x000fe400078e0004 */
[----:B------:R-:W0:Y:S04]  /*0900*/  LDC R7, c[0x0][0x290] ;  /* 0x0000a400ff077b82 */ /* 0x000e280000000800 */
[----:B------:R-:W-:-:S04]  /*0910*/  IMAD.HI.U32 R5, R5, R19, RZ ;  /* 0x0000001305057227 */ /* 0x000fc800078e00ff */
[----:B------:R-:W-:-:S04]  /*0920*/  IMAD.MOV R5, RZ, RZ, -R5 ;  /* 0x000000ffff057224 */ /* 0x000fc800078e0a05 */
[----:B------:R-:W-:-:S05]  /*0930*/  IMAD R19, R8, R5, R19 ;  /* 0x0000000508137224 */ /* 0x000fca00078e0213 */
[----:B------:R-:W-:Y:S01]  /*0940*/  ISETP.GT.U32.AND P0, PT, R8, R19, PT ;  /* 0x000000130800720c */ /* 0x000fe20003f04070 */
[----:B------:R-:W-:Y:S01]  /*0950*/  IMAD.MOV.U32 R18, RZ, RZ, RZ ;  /* 0x000000ffff127224 */ /* 0x000fe200078e00ff */
[----:B------:R-:W-:-:S05]  /*0960*/  ISETP.NE.AND P4, PT, R23, RZ, PT ;  /* 0x000000ff1700720c */ /* 0x000fca0003f85270 */
[----:B------:R1:W5:Y:S06]  /*0970*/  @P1 LDG.E R18, desc[UR36][R12.64] ;  /* 0x000000240c121981 */ /* 0x00036c000c1e1900 */
[----:B------:R-:W-:-:S04]  /*0980*/  @!P0 IADD3 R19, R19, -R8, RZ ;  /* 0x8000000813138210 */ /* 0x000fc80007ffe0ff */
[----:B------:R-:W-:Y:S02]  /*0990*/  ISETP.GT.U32.AND P0, PT, R8, R19, PT ;  /* 0x000000130800720c */ /* 0x000fe40003f04070 */
[----:B------:R-:W-:Y:S02]  /*09a0*/  ISETP.GE.AND P1, PT, R46, RZ, PT ;  /* 0x000000ff2e00720c */ /* 0x000fe40003f26270 */
[----:B------:R-:W-:-:S09]  /*09b0*/  P2R R3, PR, RZ, 0x10 ;  /* 0x00000010ff037803 */ /* 0x000fd20000000000 */
[----:B------:R-:W-:-:S05]  /*09c0*/  @!P0 IMAD.IADD R19, R19, 0x1, -R8 ;  /* 0x0000000113138824 */ /* 0x000fca00078e0a08 */
[----:B------:R-:W-:Y:S02]  /*09d0*/  @!P1 IADD3 R19, -R19, RZ, RZ ;  /* 0x000000ff13139210 */ /* 0x000fe40007ffe1ff */
[----:B------:R-:W-:Y:S02]  /*09e0*/  ISETP.NE.AND P1, PT, R23, RZ, PT ;  /* 0x000000ff1700720c */ /* 0x000fe40003f25270 */
[----:B------:R-:W-:Y:S02]  /*09f0*/  ISETP.NE.AND P0, PT, R20, RZ, PT ;  /* 0x000000ff1400720c */ /* 0x000fe40003f05270 */
[----:B------:R-:W-:Y:S02]  /*0a00*/  P2R R3, PR, RZ, 0x2 ;  /* 0x00000002ff037803 */ /* 0x000fe40000000000 */
[----:B------:R-:W-:Y:S01]  /*0a10*/  ISETP.NE.AND P1, PT, RZ, UR4, PT ;  /* 0x00000004ff007c0c */ /* 0x000fe2000bf25270 */
[----:B------:R-:W-:-:S08]  /*0a20*/  IMAD R48, R21, UR5, RZ ;  /* 0x0000000515307c24 */ /* 0x000fd0000f8e02ff */
[----:B------:R-:W-:Y:S02]  /*0a30*/  @!P0 LOP3.LUT R19, RZ, R20, RZ, 0x33, !PT ;  /* 0x00000014ff138212 */ /* 0x000fe400078e33ff */
[----:B------:R-:W-:Y:S01]  /*0a40*/  ISETP.GE.AND P0, PT, R44, 0x20, PT ;  /* 0x000000202c00780c */ /* 0x000fe20003f06270 */
[----:B--2---:R-:W-:-:S04]  /*0a50*/  @!P4 HADD2 R26, R26, R25 ;  /* 0x000000191a1ac230 */ /* 0x004fc80000000000 */
[----:B----4-:R-:W-:Y:S01]  /*0a60*/  @P2 HMUL2 R26, R26, R11 ;  /* 0x0000000b1a1a2232 */ /* 0x010fe20000000000 */
[----:B0-----:R-:W-:Y:S01]  /*0a70*/  ISETP.GT.AND P2, PT, R7, RZ, PT ;  /* 0x000000ff0700720c */ /* 0x001fe20003f44270 */
[----:B------:R-:W-:-:S12]  /*0a80*/  HFMA2.MMA R27, R27, 1, 1, R14 ;  /* 0x3c003c001b1b7835 */ /* 0x000fd8000000000e */
[----:B-1----:R-:W-:Y:S05]  /*0a90*/  @!P1 BRA P2, `(.L_x_3) ;  /* 0x0000000800709947 */ /* 0x002fea0001000000 */
[----:B------:R-:W-:-:S13]  /*0aa0*/  ISETP.LT.OR P1, PT, R7, 0x1, !P1 ;  /* 0x000000010700780c */ /* 0x000fda0004f21670 */
[----:B------:R-:W-:Y:S05]  /*0ab0*/  @P1 BRA `(.L_x_4) ;  /* 0x0000000c003c1947 */ /* 0x000fea0003800000 */
[----:B------:R-:W-:Y:S02]  /*0ac0*/  LEA.HI R3, R7, R7, RZ, 0x1 ;  /* 0x0000000707037211 */ /* 0x000fe400078f08ff */
[----:B------:R-:W-:Y:S02]  /*0ad0*/  IABS R8, R0 ;  /* 0x0000000000087213 */ /* 0x000fe40000000000 */
[----:B------:R-:W-:-:S04]  /*0ae0*/  SHF.R.S32.HI R29, RZ, 0x1, R3 ;  /* 0x00000001ff1d7819 */ /* 0x000fc80000011403 */
[-C--:B------:R-:W-:Y:S02]  /*0af0*/  IABS R6, R29.reuse ;  /* 0x0000001d00067213 */ /* 0x080fe40000000000 */
[----:B------:R-:W-:Y:S02]  /*0b00*/  IABS R10, R29 ;  /* 0x0000001d000a7213 */ /* 0x000fe40000000000 */
[----:B------:R-:W0:Y:S08]  /*0b10*/  I2F.RP R3, R6 ;  /* 0x0000000600037306 */ /* 0x000e300000209400 */
[----:B0-----:R-:W0:Y:S02]  /*0b20*/  MUFU.RCP R3, R3 ;  /* 0x0000000300037308 */ /* 0x001e240000001000 */
[----:B0-----:R-:W-:Y:S01]  /*0b30*/  VIADD R4, R3, 0xffffffe ;  /* 0x0ffffffe03047836 */ /* 0x001fe20000000000 */
[----:B------:R-:W-:-:S05]  /*0b40*/  IADD3 R3, RZ, -R10, RZ ;  /* 0x8000000aff037210 */ /* 0x000fca0007ffe0ff */
[----:B------:R0:W1:Y:S02]  /*0b50*/  F2I.FTZ.U32.TRUNC.NTZ R5, R4 ;  /* 0x0000000400057305 */ /* 0x000064000021f000 */
[----:B0-----:R-:W-:Y:S01]  /*0b60*/  IMAD.MOV.U32 R4, RZ, RZ, RZ ;  /* 0x000000ffff047224 */ /* 0x001fe200078e00ff */
[----:B-1----:R-:W-:-:S05]  /*0b70*/  IADD3 R9, RZ, -R5, RZ ;  /* 0x80000005ff097210 */ /* 0x002fca0007ffe0ff */
[----:B------:R-:W-:-:S04]  /*0b80*/  IMAD R9, R9, R6, RZ ;  /* 0x0000000609097224 */ /* 0x000fc800078e02ff */
[----:B------:R-:W-:-:S06]  /*0b90*/  IMAD.HI.U32 R5, R5, R9, R4 ;  /* 0x0000000905057227 */ /* 0x000fcc00078e0004 */
[----:B------:R-:W-:-:S04]  /*0ba0*/  IMAD.HI.U32 R5, R5, R8, RZ ;  /* 0x0000000805057227 */ /* 0x000fc800078e00ff */
[----:B------:R-:W-:-:S05]  /*0bb0*/  IMAD R3, R5, R3, R8 ;  /* 0x0000000305037224 */ /* 0x000fca00078e0208 */
[----:B------:R-:W-:-:S13]  /*0bc0*/  ISETP.GT.U32.AND P1, PT, R6, R3, PT ;  /* 0x000000030600720c */ /* 0x000fda0003f24070 */
[----:B------:R-:W-:Y:S01]  /*0bd0*/  @!P1 IMAD.IADD R3, R3, 0x1, -R6 ;  /* 0x0000000103039824 */ /* 0x000fe200078e0a06 */
[----:B------:R-:W-:-:S04]  /*0be0*/  @!P1 IADD3 R5, R5, 0x1, RZ ;  /* 0x0000000105059810 */ /* 0x000fc80007ffe0ff */
[----:B------:R-:W-:Y:S02]  /*0bf0*/  ISETP.GE.U32.AND P2, PT, R3, R6, PT ;  /* 0x000000060300720c */ /* 0x000fe40003f46070 */
[----:B------:R-:W-:-:S04]  /*0c00*/  LOP3.LUT R3, R0, R29, RZ, 0x3c, !PT ;  /* 0x0000001d00037212 */ /* 0x000fc800078e3cff */
[----:B------:R-:W-:Y:S02]  /*0c10*/  ISETP.GE.AND P1, PT, R3, RZ, PT ;  /* 0x000000ff0300720c */ /* 0x000fe40003f26270 */
[----:B------:R-:W-:-:S05]  /*0c20*/  LOP3.LUT R3, R29, 0x1, RZ, 0xc0, !PT ;  /* 0x000000011d037812 */ /* 0x000fca00078ec0ff */
[----:B------:R-:W-:Y:S01]  /*0c30*/  @P2 VIADD R5, R5, 0x1 ;  /* 0x0000000105052836 */ /* 0x000fe20000000000 */
[----:B------:R-:W-:-:S04]  /*0c40*/  ISETP.NE.AND P2, PT, R29, RZ, PT ;  /* 0x000000ff1d00720c */ /* 0x000fc80003f45270 */
[----:B------:R-:W-:-:S05]  /*0c50*/  MOV R28, R5 ;  /* 0x00000005001c7202 */ /* 0x000fca0000000f00 */
[----:B------:R-:W-:Y:S01]  /*0c60*/  @!P1 IMAD.MOV R28, RZ, RZ, -R28 ;  /* 0x000000ffff1c9224 */ /* 0x000fe200078e0a1c */
[----:B------:R-:W-:Y:S02]  /*0c70*/  ISETP.LT.AND P1, PT, R0, R7, !P0 ;  /* 0x000000070000720c */ /* 0x000fe40004721270 */
[----:B------:R-:W-:Y:S02]  /*0c80*/  ISETP.NE.U32.AND P0, PT, R3, 0x1, PT ;  /* 0x000000010300780c */ /* 0x000fe40003f05070 */
[----:B------:R-:W-:Y:S02]  /*0c90*/  @!P2 LOP3.LUT R28, RZ, R29, RZ, 0x33, !PT ;  /* 0x0000001dff1ca212 */ /* 0x000fe400078e33ff */
[----:B------:R-:W-:Y:S02]  /*0ca0*/  P2R R31, PR, RZ, 0x2 ;  /* 0x00000002ff1f7803 */ /* 0x000fe40000000000 */
[----:B------:R-:W-:-:S05]  /*0cb0*/  IADD3 R3, -R28, RZ, RZ ;  /* 0x000000ff1c037210 */ /* 0x000fca0007ffe1ff */
[----:B------:R-:W-:Y:S02]  /*0cc0*/  IMAD R30, R29, R3, R0 ;  /* 0x000000031d1e7224 */ /* 0x000fe400078e0200 */
[----:B------:R-:W-:Y:S05]  /*0cd0*/  @P0 BRA `(.L_x_5) ;  /* 0x0000000000400947 */ /* 0x000fea0003800000 */
[----:B------:R-:W-:Y:S01]  /*0ce0*/  MOV R0, 0x0 ;  /* 0x0000000000007802 */ /* 0x000fe20000000f00 */
[----:B------:R-:W-:Y:S01]  /*0cf0*/  ULDC.64 UR4, c[0x4][0xc8] ;  /* 0x0100320000047ab9 */ /* 0x000fe20000000a00 */
[----:B------:R-:W-:Y:S01]  /*0d00*/  ULDC.64 UR6, c[0x4][0xc0] ;  /* 0x0100300000067ab9 */ /* 0x000fe20000000a00 */
[----:B------:R-:W-:Y:S01]  /*0d10*/  IMAD.U32 R4, RZ, RZ, UR4 ;  /* 0x00000004ff047e24 */ /* 0x000fe2000f8e00ff */
[----:B------:R0:W1:Y:S01]  /*0d20*/  LDC.64 R14, c[0x4][R0] ;  /* 0x01000000000e7b82 */ /* 0x0000620000000a00 */
[----:B------:R-:W-:Y:S01]  /*0d30*/  MOV R5, UR5 ;  /* 0x0000000500057c02 */ /* 0x000fe20008000f00 */
[----:B------:R-:W-:Y:S01]  /*0d40*/  ULDC.64 UR4, c[0x4][0xd0] ;  /* 0x0100340000047ab9 */ /* 0x000fe20000000a00 */
[----:B------:R-:W-:Y:S01]  /*0d50*/  HFMA2.MMA R12, -RZ, RZ, 0, 5.9604644775390625e-08 ;  /* 0x00000001ff0c7435 */ /* 0x000fe200000001ff */
[----:B------:R-:W-:Y:S01]  /*0d60*/  IMAD.U32 R6, RZ, RZ, UR4 ;  /* 0x00000004ff067e24 */ /* 0x000fe2000f8e00ff */
[----:B------:R-:W-:Y:S01]  /*0d70*/  MOV R7, UR5 ;  /* 0x0000000500077c02 */ /* 0x000fe20008000f00 */
[----:B------:R-:W-:Y:S01]  /*0d80*/  IMAD.U32 R10, RZ, RZ, UR6 ;  /* 0x00000006ff0a7e24 */ /* 0x000fe2000f8e00ff */
[----:B------:R-:W-:Y:S01]  /*0d90*/  MOV R11, UR7 ;  /* 0x00000007000b7c02 */ /* 0x000fe20008000f00 */
[----:B------:R-:W-:-:S02]  /*0da0*/  IMAD.MOV.U32 R8, RZ, RZ, 0x53f ;  /* 0x0000053fff087424 */ /* 0x000fc400078e00ff */
[----:B0-----:R-:W-:-:S07]  /*0db0*/  IMAD.MOV.U32 R13, RZ, RZ, RZ ;  /* 0x000000ffff0d7224 */ /* 0x001fce00078e00ff */
[----:B------:R-:W-:-:S07]  /*0dc0*/  LEPC R20, `(.L_x_5) ;  /* 0x000000001014794e */ /* 0x000fce0000000000 */
[----:B-1---5:R-:W-:Y:S05]  /*0dd0*/  CALL.ABS.NOINC R14 ;  /* 0x000000000e007343 */ /* 0x022fea0003c00000 */
.L_x_5:
[----:B------:R-:W0:Y:S01]  /*0de0*/  LDC R5, c[0x0][0x290] ;  /* 0x0000a400ff057b82 */ /* 0x000e220000000800 */
[----:B------:R-:W-:Y:S01]  /*0df0*/  ISETP.NE.AND P6, PT, R31, RZ, PT ;  /* 0x000000ff1f00720c */ /* 0x000fe20003fc5270 */
[----:B------:R-:W-:-:S05]  /*0e00*/  IMAD R0, R29, R28, R30 ;  /* 0x0000001c1d007224 */ /* 0x000fca00078e021e */
[----:B------:R-:W-:-:S04]  /*0e10*/  LEA R10, R0, UR38, 0x1 ;  /* 0x00000026000a7c11 */ /* 0x000fc8000f8e08ff */
[----:B0-----:R-:W-:-:S03]  /*0e20*/  LEA R9, R5, R10, 0x1 ;  /* 0x0000000a05097211 */ /* 0x001fc600078e08ff */
[----:B------:R-:W-:Y:S05]  /*0e30*/  @!P6 BRA `(.L_x_6) ;  /* 0x00000000000ce947 */ /* 0x000fea0003800000 */
[----:B------:R-:W-:Y:S01]  /*0e40*/  ISETP.NE.AND P5, PT, R23, RZ, PT ;  /* 0x000000ff1700720c */ /* 0x000fe20003fa5270 */
[----:B------:R0:W-:-:S12]  /*0e50*/  STS [R10], R27 ;  /* 0x0000001b0a007388 */ /* 0x0001d80000000800 */
[----:B------:R0:W-:Y:S02]  /*0e60*/  @!P5 STS [R9], R26 ;  /* 0x0000001a0900d388 */ /* 0x0001e40000000800 */
.L_x_6:
[----:B------:R-:W-:Y:S05]  /*0e70*/  WARPSYNC.ALL ;  /* 0x0000000000007948 */ /* 0x000fea0003800000 */
[----:B------:R-:W-:Y:S06]  /*0e80*/  BAR.SYNC.DEFER_BLOCKING 0x0 ;  /* 0x0000000000007b1d */ /* 0x000fec0000010000 */
[----:B------:R-:W-:Y:S05]  /*0e90*/  @!P6 BRA.U `(.L_x_7) ;  /* 0x00000005004ce947 */ /* 0x000fea0003800000 */
[----:B------:R-:W-:Y:S01]  /*0ea0*/  SHF.R.S32.HI R0, RZ, 0x1f, R5 ;  /* 0x0000001fff007819 */ /* 0x000fe20000011405 */
[----:B------:R-:W-:Y:S01]  /*0eb0*/  BSSY B0, `(.L_x_7) ;  /* 0x0000051000007945 */ /* 0x000fe20003800000 */
[----:B------:R-:W-:Y:S02]  /*0ec0*/  LEA.HI R3, R30, R30, RZ, 0x1 ;  /* 0x0000001e1e037211 */ /* 0x000fe400078f08ff */
[----:B------:R-:W-:Y:S02]  /*0ed0*/  LEA.HI R0, R0, R5, RZ, 0x2 ;  /* 0x0000000500007211 */ /* 0x000fe400078f10ff */
[----:B------:R-:W-:Y:S02]  /*0ee0*/  SHF.R.S32.HI R3, RZ, 0x1, R3 ;  /* 0x00000001ff037819 */ /* 0x000fe40000011403 */
[----:B------:R-:W-:-:S05]  /*0ef0*/  SHF.R.S32.HI R0, RZ, 0x2, R0 ;  /* 0x00000002ff007819 */ /* 0x000fca0000011400 */
[----:B------:R-:W-:Y:S01]  /*0f00*/  IMAD R0, R28, R0, R3 ;  /* 0x000000001c007224 */ /* 0x000fe200078e0203 */
[----:B------:R-:W-:Y:S06]  /*0f10*/  @!P6 BRA `(.L_x_8) ;  /* 0x000000040028e947 */ /* 0x000fec0003800000 */
[----:B------:R-:W-:Y:S01]  /*0f20*/  IMAD.SHL.U32 R12, R0, 0x2, RZ ;  /* 0x00000002000c7824 */ /* 0x000fe200078e00ff */
[----:B------:R-:W-:Y:S01]  /*0f30*/  ISETP.NE.AND P0, PT, R23, RZ, PT ;  /* 0x000000ff1700720c */ /* 0x000fe20003f05270 */
[----:B------:R-:W-:Y:S03]  /*0f40*/  BSSY B1, `(.L_x_9) ;  /* 0x0000044000017945 */ /* 0x000fe60003800000 */
[----:B------:R-:W-:Y:S01]  /*0f50*/  IADD3 R4, R12, UR38, RZ ;  /* 0x000000260c047c10 */ /* 0x000fe2000fffe0ff */
[----:B0-----:R-:W-:Y:S04]  /*0f60*/  LDS.U16 R27, [R12+UR38] ;  /* 0x000000260c1b7984 */ /* 0x001fe80008000400 */
[----:B------:R-:W-:-:S05]  /*0f70*/  IMAD R29, R29, 0x2, R4 ;  /* 0x000000021d1d7824 */ /* 0x000fca00078e0204 */
[----:B------:R-:W0:Y:S02]  /*0f80*/  LDS.U16 R0, [R29] ;  /* 0x000000001d007984 */ /* 0x000e240000000400 */
[----:B0-----:R-:W-:Y:S01]  /*0f90*/  PRMT R27, R27, 0x5410, R0 ;  /* 0x000054101b1b7816 */ /* 0x001fe20000000000 */
[----:B------:R-:W-:Y:S06]  /*0fa0*/  @!P0 BRA `(.L_x_10) ;  /* 0x0000000000588947 */ /* 0x000fec0003800000 */
[----:B------:R-:W-:-:S13]  /*0fb0*/  ISETP.GE.AND P0, PT, R12, R5, PT ;  /* 0x000000050c00720c */ /* 0x000fda0003f06270 */
[----:B------:R-:W-:Y:S05]  /*0fc0*/  @P0 BRA `(.L_x_11) ;  /* 0x0000000000ec0947 */ /* 0x000fea0003800000 */
[----:B------:R-:W-:Y:S01]  /*0fd0*/  I2FP.F32.S32 R3, R5 ;  /* 0x0000000500037245 */ /* 0x000fe20000201400 */
[----:B------:R-:W-:Y:S01]  /*0fe0*/  ULDC UR4, c[0x0][0x29c] ;  /* 0x0000a70000047ab9 */ /* 0x000fe20000000800 */
[----:B------:R-:W-:-:S04]  /*0ff0*/  I2FP.F32.S32 R0, R12 ;  /* 0x0000000c00007245 */ /* 0x000fc80000201400 */
[----:B------:R-:W0:Y:S02]  /*1000*/  MUFU.RCP R3, R3 ;  /* 0x0000000300037308 */ /* 0x000e240000001000 */
[----:B0-----:R-:W-:Y:S01]  /*1010*/  FMUL.FTZ R0, R0, R3 ;  /* 0x0000000300007220 */ /* 0x001fe20000410000 */
[--C-:B------:R-:W-:Y:S02]  /*1020*/  HADD2.F32 R3, -RZ, R27.reuse.H1_H1 ;  /* 0x3000001bff037230 */ /* 0x100fe40000004100 */
[----:B------:R-:W-:Y:S02]  /*1030*/  HADD2.F32 R27, -RZ, R27.H0_H0 ;  /* 0x2000001bff1b7230 */ /* 0x000fe40000004100 */
[----:B------:R-:W-:Y:S01]  /*1040*/  FMUL.FTZ R4, R0, 13.28771209716796875 ;  /* 0x41549a7800047820 */ /* 0x000fe20000410000 */
[----:B------:R-:W-:-:S03]  /*1050*/  I2FP.F32.S32 R0, UR4 ;  /* 0x0000000400007c45 */ /* 0x000fc60008201400 */
[----:B------:R-:W0:Y:S02]  /*1060*/  MUFU.EX2 R5, -R4 ;  /* 0x8000000400057308 */ /* 0x000e240000000800 */
[----:B0-----:R-:W-:-:S04]  /*1070*/  FMUL.FTZ R0, R0, R5 ;  /* 0x0000000500007220 */ /* 0x001fc80000410000 */
[----:B------:R-:W-:-:S04]  /*1080*/  FMUL.RZ R8, R0, 0.15915493667125701904 ;  /* 0x3e22f98300087820 */ /* 0x000fc8000040c000 */
[----:B------:R-:W0:Y:S08]  /*1090*/  MUFU.SIN R5, R8 ;  /* 0x0000000800057308 */ /* 0x000e300000000400 */
[----:B------:R-:W1:Y:S01]  /*10a0*/  MUFU.COS R0, R8 ;  /* 0x0000000800007308 */ /* 0x000e620000000000 */
[-C--:B0-----:R-:W-:Y:S01]  /*10b0*/  FMUL.FTZ R7, R5, R3.reuse ;  /* 0x0000000305077220 */ /* 0x081fe20000410000 */
[----:B-1----:R-:W-:-:S03]  /*10c0*/  FMUL.FTZ R6, R0, R3 ;  /* 0x0000000300067220 */ /* 0x002fc60000410000 */
[-C--:B------:R-:W-:Y:S01]  /*10d0*/  FFMA.FTZ R7, R0, R27.reuse, -R7 ;  /* 0x0000001b00077223 */ /* 0x080fe20000010807 */
[----:B------:R-:W-:-:S05]  /*10e0*/  FFMA.FTZ R6, R5, R27, R6 ;  /* 0x0000001b05067223 */ /* 0x000fca0000010006 */
[----:B------:R-:W-:Y:S01]  /*10f0*/  F2FP.F16.F32.PACK_AB R27, R6, R7 ;  /* 0x00000007061b723e */ /* 0x000fe200000000ff */
[----:B------:R-:W-:Y:S06]  /*1100*/  BRA `(.L_x_11) ;  /* 0x00000000009c7947 */ /* 0x000fec0003800000 */
.L_x_10:
[C---:B------:R-:W-:Y:S01]  /*1110*/  LEA R13, R5.reuse, R29, 0x1 ;  /* 0x0000001d050d7211 */ /* 0x040fe200078e08ff */
[----:B------:R-:W-:Y:S01]  /*1120*/  IMAD R11, R5, 0x2, R4 ;  /* 0x00000002050b7824 */ /* 0x000fe200078e0204 */
[----:B------:R-:W-:Y:S01]  /*1130*/  ISETP.GE.AND P0, PT, R12, R5, PT ;  /* 0x000000050c00720c */ /* 0x000fe20003f06270 */
[----:B------:R-:W-:Y:S02]  /*1140*/  BSSY B2, `(.L_x_12) ;  /* 0x0000020000027945 */ /* 0x000fe40003800000 */
[----:B------:R-:W-:Y:S04]  /*1150*/  LDS.U16 R26, [R13] ;  /* 0x000000000d1a7984 */ /* 0x000fe80000000400 */
[----:B------:R-:W0:Y:S02]  /*1160*/  LDS.U16 R3, [R11] ;  /* 0x000000000b037984 */ /* 0x000e240000000400 */
[----:B0-----:R-:W-:-:S04]  /*1170*/  PRMT R26, R3, 0x5410, R26 ;  /* 0x00005410031a7816 */ /* 0x001fc8000000001a */
[----:B------:R-:W-:Y:S05]  /*1180*/  @P0 BRA `(.L_x_13) ;  /* 0x00000000006c0947 */ /* 0x000fea0003800000 */
[----:B------:R-:W-:Y:S01]  /*1190*/  I2FP.F32.S32 R5, R5 ;  /* 0x0000000500057245 */ /* 0x000fe20000201400 */
[----:B------:R-:W-:Y:S01]  /*11a0*/  ULDC UR4, c[0x0][0x29c] ;  /* 0x0000a70000047ab9 */ /* 0x000fe20000000800 */
[----:B------:R-:W-:Y:S01]  /*11b0*/  I2FP.F32.S32 R0, R12 ;  /* 0x0000000c00007245 */ /* 0x000fe20000201400 */
[--C-:B------:R-:W-:Y:S02]  /*11c0*/  HADD2.F32 R7, -RZ, R27.reuse.H1_H1 ;  /* 0x3000001bff077230 */ /* 0x100fe40000004100 */
[--C-:B------:R-:W-:Y:S01]  /*11d0*/  HADD2.F32 R6, -RZ, R26.reuse.H1_H1 ;  /* 0x3000001aff067230 */ /* 0x100fe20000004100 */
[----:B------:R-:W0:Y:S01]  /*11e0*/  MUFU.RCP R5, R5 ;  /* 0x0000000500057308 */ /* 0x000e220000001000 */
[----:B------:R-:W-:Y:S02]  /*11f0*/  HADD2.F32 R26, -RZ, R26.H0_H0 ;  /* 0x2000001aff1a7230 */ /* 0x000fe40000004100 */
[----:B------:R-:W-:Y:S02]  /*1200*/  HADD2.F32 R14, -RZ, R27.H0_H0 ;  /* 0x2000001bff0e7230 */ /* 0x000fe40000004100 */
[----:B0-----:R-:W-:-:S04]  /*1210*/  FMUL.FTZ R0, R0, R5 ;  /* 0x0000000500007220 */ /* 0x001fc80000410000 */
[----:B------:R-:W-:Y:S01]  /*1220*/  FMUL.FTZ R4, R0, 13.28771209716796875 ;  /* 0x41549a7800047820 */ /* 0x000fe20000410000 */
[----:B-----5:R-:W-:-:S03]  /*1230*/  IADD3 R0, -R18, UR4, RZ ;  /* 0x0000000412007c10 */ /* 0x020fc6000fffe1ff */
[----:B------:R-:W0:Y:S01]  /*1240*/  MUFU.EX2 R3, -R4 ;  /* 0x8000000400037308 */ /* 0x000e220000000800 */
[----:B------:R-:W-:-:S05]  /*1250*/  I2FP.F32.S32 R0, R0 ;  /* 0x0000000000007245 */ /* 0x000fca0000201400 */
[----:B0-----:R-:W-:-:S04]  /*1260*/  FMUL.FTZ R0, R0, R3 ;  /* 0x0000000300007220 */ /* 0x001fc80000410000 */
[----:B------:R-:W-:-:S04]  /*1270*/  FMUL.RZ R8, R0, 0.15915493667125701904 ;  /* 0x3e22f98300087820 */ /* 0x000fc8000040c000 */
[----:B------:R-:W0:Y:S08]  /*1280*/  MUFU.SIN R3, R8 ;  /* 0x0000000800037308 */ /* 0x000e300000000400 */
[----:B------:R-:W1:Y:S01]  /*1290*/  MUFU.COS R0, R8 ;  /* 0x0000000800007308 */ /* 0x000e620000000000 */
[CC--:B0-----:R-:W-:Y:S01]  /*12a0*/  FMUL.FTZ R5, R7.reuse, R3.reuse ;  /* 0x0000000307057220 */ /* 0x0c1fe20000410000 */
[----:B-1----:R-:W-:Y:S01]  /*12b0*/  FMUL.FTZ R4, R7, R0 ;  /* 0x0000000007047220 */ /* 0x002fe20000410000 */
[CC--:B------:R-:W-:Y:S01]  /*12c0*/  FMUL.FTZ R7, R3.reuse, R6.reuse ;  /* 0x0000000603077220 */ /* 0x0c0fe20000410000 */
[----:B------:R-:W-:Y:S01]  /*12d0*/  FMUL.FTZ R6, R0, R6 ;  /* 0x0000000600067220 */ /* 0x000fe20000410000 */
[C---:B------:R-:W-:Y:S01]  /*12e0*/  FFMA.FTZ R5, R14.reuse, R0, -R5 ;  /* 0x000000000e057223 */ /* 0x040fe20000010805 */
[----:B------:R-:W-:Y:S01]  /*12f0*/  FFMA.FTZ R4, R14, R3, R4 ;  /* 0x000000030e047223 */ /* 0x000fe20000010004 */
[-C--:B------:R-:W-:Y:S01]  /*1300*/  FFMA.FTZ R7, R0, R26.reuse, -R7 ;  /* 0x0000001a00077223 */ /* 0x080fe20000010807 */
[----:B------:R-:W-:-:S03]  /*1310*/  FFMA.FTZ R26, R3, R26, R6 ;  /* 0x0000001a031a7223 */ /* 0x000fc60000010006 */
[----:B------:R-:W-:Y:S02]  /*1320*/  F2FP.F16.F32.PACK_AB R27, R4, R5 ;  /* 0x00000005041b723e */ /* 0x000fe400000000ff */
[----:B------:R-:W-:-:S07]  /*1330*/  F2FP.F16.F32.PACK_AB R26, R26, R7 ;  /* 0x000000071a1a723e */ /* 0x000fce00000000ff */
.L_x_13:
[----:B------:R-:W-:Y:S05]  /*1340*/  BSYNC B2 ;  /* 0x0000000000027941 */ /* 0x000fea0003800000 */
.L_x_12:
[----:B------:R-:W-:Y:S01]  /*1350*/  PRMT R0, R26, 0x7632, R0 ;  /* 0x000076321a007816 */ /* 0x000fe20000000000 */
[----:B------:R0:W-:Y:S04]  /*1360*/  STS.U16 [R11], R26 ;  /* 0x0000001a0b007388 */ /* 0x0001e80000000400 */
[----:B------:R0:W-:Y:S02]  /*1370*/  STS.U16 [R13], R0 ;  /* 0x000000000d007388 */ /* 0x0001e40000000400 */
.L_x_11:
[----:B------:R-:W-:Y:S05]  /*1380*/  BSYNC B1 ;  /* 0x0000000000017941 */ /* 0x000fea0003800000 */
.L_x_9:
[----:B0-----:R-:W-:Y:S01]  /*1390*/  PRMT R0, R27, 0x7632, R0 ;  /* 0x000076321b007816 */ /* 0x001fe20000000000 */
[----:B------:R1:W-:Y:S04]  /*13a0*/  STS.U16 [R12+UR38], R27 ;  /* 0x0000001b0c007988 */ /* 0x0003e80008000426 */
[----:B------:R1:W-:Y:S02]  /*13b0*/  STS.U16 [R29], R0 ;  /* 0x000000001d007388 */ /* 0x0003e40000000400 */
.L_x_8:
[----:B------:R-:W-:Y:S05]  /*13c0*/  BSYNC B0 ;  /* 0x0000000000007941 */ /* 0x000fea0003800000 */
.L_x_7:
[----:B------:R-:W-:Y:S06]  /*13d0*/  BAR.SYNC.DEFER_BLOCKING 0x0 ;  /* 0x0000000000007b1d */ /* 0x000fec0000010000 */
[----:B------:R-:W-:Y:S04]  /*13e0*/  BSSY B0, `(.L_x_14) ;  /* 0x0000005000007945 */ /* 0x000fe80003800000 */
[----:B------:R-:W-:Y:S05]  /*13f0*/  @!P6 BRA `(.L_x_15) ;  /* 0x00000000000ce947 */ /* 0x000fea0003800000 */
[----:B------:R-:W-:Y:S01]  /*1400*/  ISETP.NE.AND P0, PT, R23, RZ, PT ;  /* 0x000000ff1700720c */ /* 0x000fe20003f05270 */
[----:B01----:R2:W3:-:S12]  /*1410*/  LDS R27, [R10] ;  /* 0x000000000a1b7984 */ /* 0x0034d80000000800 */
[----:B------:R2:W4:Y:S02]  /*1420*/  @!P0 LDS R26, [R9] ;  /* 0x00000000091a8984 */ /* 0x0005240000000800 */
.L_x_15:
[----:B------:R-:W-:Y:S05]  /*1430*/  BSYNC B0 ;  /* 0x0000000000007941 */ /* 0x000fea0003800000 */
.L_x_14:
[----:B------:R-:W-:Y:S06]  /*1440*/  BAR.SYNC.DEFER_BLOCKING 0x0 ;  /* 0x0000000000007b1d */ /* 0x000fec0000010000 */
[----:B------:R-:W-:Y:S05]  /*1450*/  BRA `(.L_x_4) ;  /* 0x0000000000d47947 */ /* 0x000fea0003800000 */
.L_x_3:
[----:B------:R-:W-:Y:S01]  /*1460*/  ISETP.NE.AND P0, PT, R23, RZ, PT ;  /* 0x000000ff1700720c */ /* 0x000fe20003f05270 */
[----:B------:R-:W-:Y:S01]  /*1470*/  BSSY B0, `(.L_x_4) ;  /* 0x0000033000007945 */ /* 0x000fe20003800000 */
[----:B-----5:R-:W-:-:S11]  /*1480*/  IADD3 R23, -R18, R23, RZ ;  /* 0x0000001712177210 */ /* 0x020fd60007ffe1ff */
[----:B------:R-:W-:Y:S05]  /*1490*/  @!P0 BRA `(.L_x_16) ;  /* 0x0000000000548947 */ /* 0x000fea0003800000 */
[----:B------:R-:W-:-:S13]  /*14a0*/  ISETP.GE.AND P0, PT, R0, R7, PT ;  /* 0x000000070000720c */ /* 0x000fda0003f06270 */
[----:B------:R-:W-:Y:S05]  /*14b0*/  @P0 BRA `(.L_x_17) ;  /* 0x0000000000b80947 */ /* 0x000fea0003800000 */
[----:B------:R-:W-:Y:S01]  /*14c0*/  I2FP.F32.S32 R7, R7 ;  /* 0x0000000700077245 */ /* 0x000fe20000201400 */
[--C-:B------:R-:W-:Y:S01]  /*14d0*/  HADD2.F32 R9, -RZ, R27.reuse.H1_H1 ;  /* 0x3000001bff097230 */ /* 0x100fe20000004100 */
[----:B------:R-:W-:Y:S01]  /*14e0*/  I2FP.F32.S32 R0, R0 ;  /* 0x0000000000007245 */ /* 0x000fe20000201400 */
[----:B------:R-:W-:-:S03]  /*14f0*/  HADD2.F32 R27, -RZ, R27.H0_H0 ;  /* 0x2000001bff1b7230 */ /* 0x000fc60000004100 */
[----:B------:R-:W0:Y:S02]  /*1500*/  MUFU.RCP R7, R7 ;  /* 0x0000000700077308 */ /* 0x000e240000001000 */
[----:B0-----:R-:W-:-:S04]  /*1510*/  FMUL.FTZ R0, R0, R7 ;  /* 0x0000000700007220 */ /* 0x001fc80000410000 */
[----:B------:R-:W-:Y:S01]  /*1520*/  FMUL.FTZ R3, R0, 13.28771209716796875 ;  /* 0x41549a7800037820 */ /* 0x000fe20000410000 */
[----:B------:R-:W-:-:S05]  /*1530*/  I2FP.F32.S32 R0, R23 ;  /* 0x0000001700007245 */ /* 0x000fca0000201400 */
        /* <DEDUP_REMOVED lines=11> */
.L_x_16:
[----:B------:R-:W-:-:S13]  /*15f0*/  ISETP.GE.AND P0, PT, R0, R7, PT ;  /* 0x000000070000720c */ /* 0x000fda0003f06270 */
[----:B------:R-:W-:Y:S05]  /*1600*/  @P0 BRA `(.L_x_17) ;  /* 0x0000000000640947 */ /* 0x000fea0003800000 */
[----:B------:R-:W-:Y:S01]  /*1610*/  I2FP.F32.S32 R7, R7 ;  /* 0x0000000700077245 */ /* 0x000fe20000201400 */
[--C-:B------:R-:W-:Y:S01]  /*1620*/  HADD2.F32 R3, -RZ, R27.reuse.H1_H1 ;  /* 0x3000001bff037230 */ /* 0x100fe20000004100 */
[----:B------:R-:W-:Y:S01]  /*1630*/  I2FP.F32.S32 R0, R0 ;  /* 0x0000000000007245 */ /* 0x000fe20000201400 */
[--C-:B------:R-:W-:Y:S01]  /*1640*/  HADD2.F32 R8, -RZ, R26.reuse.H1_H1 ;  /* 0x3000001aff087230 */ /* 0x100fe20000004100 */
[----:B------:R-:W-:Y:S01]  /*1650*/  I2FP.F32.S32 R23, R23 ;  /* 0x0000001700177245 */ /* 0x000fe20000201400 */
[----:B------:R-:W-:Y:S01]  /*1660*/  HADD2.F32 R27, -RZ, R27.H0_H0 ;  /* 0x2000001bff1b7230 */ /* 0x000fe20000004100 */
[----:B------:R-:W0:Y:S01]  /*1670*/  MUFU.RCP R7, R7 ;  /* 0x0000000700077308 */ /* 0x000e220000001000 */
[----:B------:R-:W-:Y:S02]  /*1680*/  HADD2.F32 R9, -RZ, R26.H0_H0 ;  /* 0x2000001aff097230 */ /* 0x000fe40000004100 */
[----:B0-----:R-:W-:-:S04]  /*1690*/  FMUL.FTZ R0, R0, R7 ;  /* 0x0000000700007220 */ /* 0x001fc80000410000 */
[----:B------:R-:W-:-:S06]  /*16a0*/  FMUL.FTZ R0, R0, 13.28771209716796875 ;  /* 0x41549a7800007820 */ /* 0x000fcc0000410000 */
[----:B------:R-:W0:Y:S02]  /*16b0*/  MUFU.EX2 R0, -R0 ;  /* 0x8000000000007308 */ /* 0x000e240000000800 */
[----:B0-----:R-:W-:-:S04]  /*16c0*/  FMUL.FTZ R23, R23, R0 ;  /* 0x0000000017177220 */ /* 0x001fc80000410000 */
[----:B------:R-:W-:-:S04]  /*16d0*/  FMUL.RZ R23, R23, 0.15915493667125701904 ;  /* 0x3e22f98317177820 */ /* 0x000fc8000040c000 */
[----:B------:R-:W0:Y:S08]  /*16e0*/  MUFU.SIN R4, R23 ;  /* 0x0000001700047308 */ /* 0x000e300000000400 */
[----:B------:R-:W1:Y:S01]  /*16f0*/  MUFU.COS R5, R23 ;  /* 0x0000001700057308 */ /* 0x000e620000000000 */
[CC--:B0-----:R-:W-:Y:S01]  /*1700*/  FMUL.FTZ R6, R4.reuse, R3.reuse ;  /* 0x0000000304067220 */ /* 0x0c1fe20000410000 */
[CC--:B------:R-:W-:Y:S01]  /*1710*/  FMUL.FTZ R0, R4.reuse, R8.reuse ;  /* 0x0000000804007220 */ /* 0x0c0fe20000410000 */
[C---:B-1----:R-:W-:Y:S01]  /*1720*/  FMUL.FTZ R7, R5.reuse, R3 ;  /* 0x0000000305077220 */ /* 0x042fe20000410000 */
[C---:B------:R-:W-:Y:S01]  /*1730*/  FMUL.FTZ R3, R5.reuse, R8 ;  /* 0x0000000805037220 */ /* 0x040fe20000410000 */
[C---:B------:R-:W-:Y:S01]  /*1740*/  FFMA.FTZ R6, R5.reuse, R27, -R6 ;  /* 0x0000001b05067223 */ /* 0x040fe20000010806 */
[----:B------:R-:W-:Y:S01]  /*1750*/  FFMA.FTZ R0, R5, R9, -R0 ;  /* 0x0000000905007223 */ /* 0x000fe20000010800 */
[C---:B------:R-:W-:Y:S01]  /*1760*/  FFMA.FTZ R27, R4.reuse, R27, R7 ;  /* 0x0000001b041b7223 */ /* 0x040fe20000010007 */
[----:B------:R-:W-:-:S04]  /*1770*/  FFMA.FTZ R3, R4, R9, R3 ;  /* 0x0000000904037223 */ /* 0x000fc80000010003 */
[----:B------:R-:W-:Y:S02]  /*1780*/  F2FP.F16.F32.PACK_AB R27, R27, R6 ;  /* 0x000000061b1b723e */ /* 0x000fe400000000ff */
[----:B------:R-:W-:-:S07]  /*1790*/  F2FP.F16.F32.PACK_AB R26, R3, R0 ;  /* 0x00000000031a723e */ /* 0x000fce00000000ff */
.L_x_17:
[----:B------:R-:W-:Y:S05]  /*17a0*/  BSYNC B0 ;  /* 0x0000000000007941 */ /* 0x000fea0003800000 */
.L_x_4:
[----:B------:R-:W-:Y:S01]  /*17b0*/  ISETP.GT.AND P0, PT, R44, 0x1f, PT ;  /* 0x0000001f2c00780c */ /* 0x000fe20003f04270 */
[----:B------:R-:W-:Y:S01]  /*17c0*/  BSSY B0, `(.L_x_18) ;  /* 0x0000025000007945 */ /* 0x000fe20003800000 */
[----:B------:R-:W-:-:S11]  /*17d0*/  IMAD.MOV.U32 R14, RZ, RZ, RZ ;  /* 0x000000ffff0e7224 */ /* 0x000fd600078e00ff */
[----:B------:R-:W-:Y:S05]  /*17e0*/  @P0 BRA `(.L_x_19) ;  /* 0x0000000000880947 */ /* 0x000fea0003800000 */
[----:B-1----:R-:W1:Y:S01]  /*17f0*/  LDC R0, c[0x0][0x29c] ;  /* 0x0000a700ff007b82 */ /* 0x002e620000000800 */
[----:B------:R-:W3:Y:S01]  /*1800*/  S2R R11, SR_CgaCtaId ;  /* 0x00000000000b7919 */ /* 0x000ee20000008800 */
[----:B------:R-:W-:Y:S01]  /*1810*/  MOV R6, 0x400 ;  /* 0x0000040000067802 */ /* 0x000fe20000000f00 */
[----:B------:R-:W-:Y:S01]  /*1820*/  ULDC UR4, c[0x0][0x284] ;  /* 0x0000a10000047ab9 */ /* 0x000fe20000000800 */
[----:B------:R-:W-:-:S05]  /*1830*/  LEA R7, R19, R22, 0x3 ;  /* 0x0000001613077211 */ /* 0x000fca00078e18ff */
[----:B0-2---:R-:W-:Y:S01]  /*1840*/  IMAD R9, R24, UR4, R7 ;  /* 0x0000000418097c24 */ /* 0x005fe2000f8e0207 */
[----:B------:R-:W-:Y:S01]  /*1850*/  UMOV UR4, 0xffffffff ;  /* 0xffffffff00047882 */ /* 0x000fe20000000000 */
[----:B-1----:R-:W-:Y:S01]  /*1860*/  ISETP.NE.AND P0, PT, R0, RZ, PT ;  /* 0x000000ff0000720c */ /* 0x002fe20003f05270 */
[----:B------:R-:W-:-:S05]  /*1870*/  VIADD R0, R6, 0x40 ;  /* 0x0000004006007836 */ /* 0x000fca0000000000 */
[----:B---3--:R-:W-:-:S07]  /*1880*/  LEA R3, R11, R0, 0x18 ;  /* 0x000000000b037211 */ /* 0x008fce00078ec0ff */
[----:B------:R-:W0:Y:S01]  /*1890*/  @!P0 LDC.64 R4, c[0x0][0x248] ;  /* 0x00009200ff048b82 */ /* 0x000e220000000a00 */
[----:B------:R-:W-:Y:S01]  /*18a0*/  @!P0 IADD3 R6, R6, 0xc0, RZ ;  /* 0x000000c006068810 */ /* 0x000fe20007ffe0ff */
[C---:B------:R-:W-:Y:S02]  /*18b0*/  IMAD R0, R44.reuse, 0x4, R3 ;  /* 0x000000042c007824 */ /* 0x040fe400078e0203 */
[----:B----4-:R-:W-:Y:S01]  /*18c0*/  HMUL2 R3, R27, R26 ;  /* 0x0000001a1b037232 */ /* 0x010fe20000000000 */
[----:B------:R-:W-:Y:S02]  /*18d0*/  @!P0 LEA R7, R11, R6, 0x18 ;  /* 0x000000060b078211 */ /* 0x000fe400078ec0ff */
[----:B------:R1:W-:Y:S02]  /*18e0*/  STS [R0], R27 ;  /* 0x0000001b00007388 */ /* 0x0003e40000000800 */
[--C-:B------:R-:W-:Y:S01]  /*18f0*/  HADD2.F32 R13, -RZ, R3.reuse.H0_H0 ;  /* 0x20000003ff0d7230 */ /* 0x100fe20000004100 */
[----:B------:R-:W-:Y:S01]  /*1900*/  @!P0 LEA R6, R44, R7, 0x2 ;  /* 0x000000072c068211 */ /* 0x000fe200078e10ff */
[----:B------:R-:W-:-:S04]  /*1910*/  HADD2.F32 R8, -RZ, R3.H1_H1 ;  /* 0x30000003ff087230 */ /* 0x000fc80000004100 */
[----:B------:R1:W-:Y:S01]  /*1920*/  @!P0 STS [R6], R25 ;  /* 0x0000001906008388 */ /* 0x0003e20000000800 */
[----:B------:R-:W-:Y:S01]  /*1930*/  FADD.FTZ R13, R13, R8 ;  /* 0x000000080d0d7221 */ /* 0x000fe20000010000 */
[----:B0-----:R-:W-:-:S05]  /*1940*/  @!P0 IMAD.WIDE R4, R9, 0x2, R4 ;  /* 0x0000000209048825 */ /* 0x001fca00078e0204 */
[----:B------:R1:W-:Y:S01]  /*1950*/  @!P0 STG.E desc[UR36][R4.64], R26 ;  /* 0x0000001a04008986 */ /* 0x0003e2000c101924 */
[----:B------:R-:W-:Y:S05]  /*1960*/  BRA.DIV UR4, `(.L_x_20) ;  /* 0x0000006604707947 */ /* 0x000fea000b800000 */
[----:B------:R-:W1:Y:S02]  /*1970*/  SHFL.BFLY PT, R14, R13, 0x10, 0x1f ;  /* 0x0e001f000d0e7f89 */ /* 0x000e6400000e0000 */
[----:B-1----:R-:W-:-:S05]  /*1980*/  FADD.FTZ R0, R13, R14 ;  /* 0x0000000e0d007221 */ /* 0x002fca0000010000 */
[----:B------:R-:W0:Y:S02]  /*1990*/  SHFL.BFLY PT, R14, R0, 0x8, 0x1f ;  /* 0x0d001f00000e7f89 */ /* 0x000e2400000e0000 */
[----:B0-----:R-:W-:-:S05]  /*19a0*/  FADD.FTZ R3, R0, R14 ;  /* 0x0000000e00037221 */ /* 0x001fca0000010000 */
[----:B------:R-:W0:Y:S02]  /*19b0*/  SHFL.BFLY PT, R14, R3, 0x4, 0x1f ;  /* 0x0c801f00030e7f89 */ /* 0x000e2400000e0000 */
[----:B0-----:R-:W-:-:S05]  /*19c0*/  FADD.FTZ R4, R3, R14 ;  /* 0x0000000e03047221 */ /* 0x001fca0000010000 */
[----:B------:R-:W0:Y:S02]  /*19d0*/  SHFL.BFLY PT, R14, R4, 0x2, 0x1f ;  /* 0x0c401f00040e7f89 */ /* 0x000e2400000e0000 */
[----:B0-----:R-:W-:-:S05]  /*19e0*/  FADD.FTZ R5, R4, R14 ;  /* 0x0000000e04057221 */ /* 0x001fca0000010000 */
[----:B------:R0:W1:Y:S02]  /*19f0*/  SHFL.BFLY PT, R14, R5, 0x1, 0x1f ;  /* 0x0c201f00050e7f89 */ /* 0x00006400000e0000 */
.L_x_127:
[----:B-1----:R-:W-:-:S07]  /*1a00*/  FADD.FTZ R14, R5, R14 ;  /* 0x0000000e050e7221 */ /* 0x002fce0000010000 */
.L_x_19:
[----:B------:R-:W-:Y:S05]  /*1a10*/  BSYNC B0 ;  /* 0x0000000000007941 */ /* 0x000fea0003800000 */
.L_x_18:
[----:B------:R-:W0:Y:S01]  /*1a20*/  LDC R77, c[0x0][0x284] ;  /* 0x0000a100ff4d7b82 */ /* 0x000e220000000800 */
[----:B------:R-:W-:Y:S01]  /*1a30*/  ISETP.NE.AND P0, PT, R44, RZ, PT ;  /* 0x000000ff2c00720c */ /* 0x000fe20003f05270 */
[----:B------:R-:W-:Y:S01]  /*1a40*/  IMAD.MOV.U32 R114, RZ, RZ, -0x800001 ;  /* 0xff7fffffff727424 */ /* 0x000fe200078e00ff */
[----:B0-----:R-:W-:-:S11]  /*1a50*/  VIADDMNMX R111, R108, -R77, RZ, !PT ;  /* 0x8000004d6c6f7246 */ /* 0x001fd600078001ff */
[----:B------:R-:W-:Y:S05]  /*1a60*/  @P0 BRA `(.L_x_21) ;  /* 0x0000000000440947 */ /* 0x000fea0003800000 */
[----:B------:R-:W-:Y:S02]  /*1a70*/  ULDC.64 UR4, c[0x0][0x2c8] ;  /* 0x0000b20000047ab9 */ /* 0x000fe40000000a00 */
[----:B------:R-:W-:Y:S01]  /*1a80*/  ISETP.NE.U32.AND P0, PT, RZ, UR4, PT ;  /* 0x00000004ff007c0c */ /* 0x000fe2000bf05070 */
[----:B------:R-:W-:-:S03]  /*1a90*/  ULDC UR4, c[0x0][0x2a0] ;  /* 0x0000a80000047ab9 */ /* 0x000fc60000000800 */
[----:B------:R-:W-:-:S13]  /*1aa0*/  ISETP.NE.AND.EX P0, PT, RZ, UR5, PT, P0 ;  /* 0x00000005ff007c0c */ /* 0x000fda000bf05300 */
[----:B------:R-:W0:Y:S01]  /*1ab0*/  @P0 LDC R6, c[0x0][0x2d0] ;  /* 0x0000b400ff060b82 */ /* 0x000e220000000800 */
[----:B-1---5:R-:W-:-:S07]  /*1ac0*/  @P0 IADD3 R0, R46, -R18, RZ ;  /* 0x800000122e000210 */ /* 0x022fce0007ffe0ff */
[----:B------:R-:W1:Y:S01]  /*1ad0*/  @P0 LDC.64 R4, c[0x0][0x2c8] ;  /* 0x0000b200ff040b82 */ /* 0x000e620000000a00 */
[----:B0-----:R-:W-:-:S04]  /*1ae0*/  @P0 IMAD R3, R17, R6, R0 ;  /* 0x0000000611030224 */ /* 0x001fc800078e0200 */
[----:B------:R-:W-:-:S04]  /*1af0*/  @P0 IMAD R3, R3, R6, R0 ;  /* 0x0000000603030224 */ /* 0x000fc800078e0200 */
[----:B-1----:R-:W-:-:S06]  /*1b00*/  @P0 IMAD.WIDE R4, R3, 0x2, R4 ;  /* 0x0000000203040825 */ /* 0x002fcc00078e0204 */
[----:B------:R-:W2:Y:S01]  /*1b10*/  @P0 LDG.E.U16 R4, desc[UR36][R4.64] ;  /* 0x0000002404040981 */ /* 0x000ea2000c1e1500 */
[----:B------:R-:W-:Y:S02]  /*1b20*/  IMAD.IADD R0, R46, 0x1, -R111 ;  /* 0x000000012e007824 */ /* 0x000fe400078e0a6f */
[----:B------:R-:W-:-:S03]  /*1b30*/  FMUL.FTZ R114, R14, UR4 ;  /* 0x000000040e727c20 */ /* 0x000fc60008410000 */
[----:B------:R-:W-:Y:S01]  /*1b40*/  LEA R7, R0, UR38, 0x2 ;  /* 0x0000002600077c11 */ /* 0x000fe2000f8e10ff */
[----:B--2---:R-:W-:-:S05]  /*1b50*/  @P0 HADD2.F32 R3, -RZ, R4.H0_H0 ;  /* 0x20000004ff030230 */ /* 0x004fca0000004100 */
[----:B------:R-:W-:-:S05]  /*1b60*/  @P0 FADD.FTZ R114, R114, R3 ;  /* 0x0000000372720221 */ /* 0x000fca0000010000 */
[----:B------:R0:W-:Y:S02]  /*1b70*/  STS [R7], R114 ;  /* 0x0000007207007388 */ /* 0x0001e40000000800 */
.L_x_21:
[----:B------:R-:W-:Y:S05]  /*1b80*/  WARPSYNC.ALL ;  /* 0x0000000000007948 */ /* 0x000fea0003800000 */
[----:B------:R-:W2:Y:S08]  /*1b90*/  S2UR UR5, SR_CgaCtaId ;  /* 0x00000000000579c3 */ /* 0x000eb00000008800 */
[----:B------:R-:W-:Y:S01]  /*1ba0*/  BAR.SYNC.DEFER_BLOCKING 0x0 ;  /* 0x0000000000007b1d */ /* 0x000fe20000010000 */
[----:B------:R-:W-:-:S02]  /*1bb0*/  IADD3 R46, R46, 0x1f, -R111 ;  /* 0x0000001f2e2e7810 */ /* 0x000fc40007ffe86f */
[----:B------:R-:W-:Y:S02]  /*1bc0*/  IADD3 R112, R44, R111, RZ ;  /* 0x0000006f2c707210 */ /* 0x000fe40007ffe0ff */
[----:B------:R-:W-:Y:S01]  /*1bd0*/  SHF.R.S32.HI R3, RZ, 0x1f, R46 ;  /* 0x0000001fff037819 */ /* 0x000fe2000001142e */
[----:B------:R-:W-:Y:S01]  /*1be0*/  UMOV UR4, 0x400 ;  /* 0x0000040000047882 */ /* 0x000fe20000000000 */
[----:B------:R-:W-:Y:S01]  /*1bf0*/  ULDC UR12, c[0x0][0x29c] ;  /* 0x0000a700000c7ab9 */ /* 0x000fe20000000800 */
[----:B------:R-:W-:Y:S01]  /*1c00*/  ULDC UR13, c[0x0][0x2a0] ;  /* 0x0000a800000d7ab9 */ /* 0x000fe20000000800 */
[----:B------:R-:W-:Y:S01]  /*1c10*/  LEA.HI R3, R3, R46, RZ, 0x5 ;  /* 0x0000002e03037211 */ /* 0x000fe200078f28ff */
[----:B------:R-:W-:-:S03]  /*1c20*/  ULDC.64 UR10, c[0x0][0x248] ;  /* 0x00009200000a7ab9 */ /* 0x000fc60000000a00 */
[----:B-1----:R-:W-:-:S05]  /*1c30*/  LOP3.LUT R0, R3, 0xffffffe0, RZ, 0xc0, !PT ;  /* 0xffffffe003007812 */ /* 0x002fca00078ec0ff */
[----:B------:R-:W-:Y:S01]  /*1c40*/  IMAD.IADD R0, R0, 0x1, R111 ;  /* 0x0000000100007824 */ /* 0x000fe200078e026f */
[----:B--2---:R-:W-:-:S04]  /*1c50*/  ULEA UR4, UR5, UR4, 0x18 ;  /* 0x0000000405047291 */ /* 0x004fc8000f8ec03f */
[----:B------:R-:W-:Y:S01]  /*1c60*/  ISETP.GE.AND P0, PT, R112, R0, PT ;  /* 0x000000007000720c */ /* 0x000fe20003f06270 */
[----:B------:R-:W-:Y:S02]  /*1c70*/  ULDC UR5, c[0x0][0x29c] ;  /* 0x0000a70000057ab9 */ /* 0x000fe40000000800 */
[----:B------:R-:W-:-:S03]  /*1c80*/  UISETP.NE.AND UP0, UPT, UR5, URZ, UPT ;  /* 0x0000003f0500728c */ /* 0x000fc6000bf05270 */
[----:B------:R-:W-:Y:S01]  /*1c90*/  ULDC UR5, c[0x0][0x280] ;  /* 0x0000a00000057ab9 */ /* 0x000fe20000000800 */
[----:B------:R-:W1:Y:S01]  /*1ca0*/  LDS.128 R8, [UR4+0x40] ;  /* 0x00004004ff087984 */ /* 0x000e620008000c00 */
[----:B------:R-:W-:Y:S01]  /*1cb0*/  IMAD R3, R48, UR5, R17 ;  /* 0x0000000530037c24 */ /* 0x000fe2000f8e0211 */
[----:B------:R-:W-:Y:S02]  /*1cc0*/  PLOP3.LUT P2, PT, PT, PT, UP0, 0x80, 0x0 ;  /* 0x000000000000781c */ /* 0x000fe40003f4f008 */
[----:B------:R-:W2:Y:S04]  /*1cd0*/  LDS.128 R12, [UR4+0x50] ;  /* 0x00005004ff0c7984 */ /* 0x000ea80008000c00 */
[----:B------:R-:W0:Y:S04]  /*1ce0*/  LDS.128 R20, [UR4+0x60] ;  /* 0x00006004ff147984 */ /* 0x000e280008000c00 */
[----:B---34-:R-:W3:Y:S04]  /*1cf0*/  LDS.128 R24, [UR4+0x70] ;  /* 0x00007004ff187984 */ /* 0x018ee80008000c00 */
[----:B------:R-:W4:Y:S04]  /*1d00*/  LDS.128 R28, [UR4+0x80] ;  /* 0x00008004ff1c7984 */ /* 0x000f280008000c00 */
[----:B------:R-:W0:Y:S04]  /*1d10*/  LDS.128 R32, [UR4+0x90] ;  /* 0x00009004ff207984 */ /* 0x000e280008000c00 */
[----:B------:R-:W0:Y:S04]  /*1d20*/  LDS.128 R36, [UR4+0xa0] ;  /* 0x0000a004ff247984 */ /* 0x000e280008000c00 */
[----:B------:R-:W0:Y:S01]  /*1d30*/  LDS.128 R40, [UR4+0xb0] ;  /* 0x0000b004ff287984 */ /* 0x000e220008000c00 */
[----:B------:R-:W-:Y:S05]  /*1d40*/  @P2 BRA `(.L_x_22) ;  /* 0x0000000000202947 */ /* 0x000fea0003800000 */
[----:B------:R-:W0:Y:S04]  /*1d50*/  LDS.128 R44, [UR4+0xc0] ;  /* 0x0000c004ff2c7984 */ /* 0x000e280008000c00 */
[----:B------:R-:W0:Y:S04]  /*1d60*/  LDS.128 R48, [UR4+0xd0] ;  /* 0x0000d004ff307984 */ /* 0x000e280008000c00 */
[----:B------:R-:W0:Y:S04]  /*1d70*/  LDS.128 R52, [UR4+0xe0] ;  /* 0x0000e004ff347984 */ /* 0x000e280008000c00 */
[----:B------:R-:W0:Y:S04]  /*1d80*/  LDS.128 R56, [UR4+0xf0] ;  /* 0x0000f004ff387984 */ /* 0x000e280008000c00 */
[----:B------:R-:W0:Y:S04]  /*1d90*/  LDS.128 R60, [UR4+0x100] ;  /* 0x00010004ff3c7984 */ /* 0x000e280008000c00 */
[----:B------:R-:W0:Y:S04]  /*1da0*/  LDS.128 R64, [UR4+0x110] ;  /* 0x00011004ff407984 */ /* 0x000e280008000c00 */
[----:B------:R-:W0:Y:S04]  /*1db0*/  LDS.128 R68, [UR4+0x120] ;  /* 0x00012004ff447984 */ /* 0x000e280008000c00 */
[----:B------:R-:W0:Y:S02]  /*1dc0*/  LDS.128 R72, [UR4+0x130] ;  /* 0x00013004ff487984 */ /* 0x000e240008000c00 */
.L_x_22:
[----:B------:R-:W-:Y:S01]  /*1dd0*/  ULDC.64 UR8, c[0x0][0x258] ;  /* 0x0000960000087ab9 */ /* 0x000fe20000000a00 */
[----:B------:R-:W-:Y:S01]  /*1de0*/  ULDC.64 UR6, c[0x0][0x2b0] ;  /* 0x0000ac0000067ab9 */ /* 0x000fe20000000a00 */
[----:B------:R-:W-:Y:S01]  /*1df0*/  ULDC.64 UR14, c[0x0][0x2c8] ;  /* 0x0000b200000e7ab9 */ /* 0x000fe20000000a00 */
[----:B------:R-:W-:Y:S01]  /*1e00*/  BSSY B0, `(.L_x_23) ;  /* 0x00001cb000007945 */ /* 0x000fe20003800000 */
[----:B------:R-:W-:-:S03]  /*1e10*/  SHF.L.U32 R3, R3, 0x6, RZ ;  /* 0x0000000603037819 */ /* 0x000fc600000006ff */
[----:B------:R-:W-:Y:S05]  /*1e20*/  @P0 BRA `(.L_x_24) ;  /* 0x0000001c00200947 */ /* 0x000fea0003800000 */
[----:B------:R-:W1:Y:S01]  /*1e30*/  LDC R113, c[0x0][0x2c0] ;  /* 0x0000b000ff717b82 */ /* 0x000e620000000800 */
[----:B------:R-:W-:Y:S01]  /*1e40*/  ULDC UR4, c[0x0][0x298] ;  /* 0x0000a60000047ab9 */ /* 0x000fe20000000800 */
[----:B------:R-:W-:Y:S01]  /*1e50*/  IABS R0, R77 ;  /* 0x0000004d00007213 */ /* 0x000fe20000000000 */
[----:B-1----:R-:W-:-:S07]  /*1e60*/  VIADD R113, R113, UR4 ;  /* 0x0000000471717c36 */ /* 0x002fce0008000000 */
.L_x_43:
[----:B------:R-:W1:Y:S01]  /*1e70*/  LDC R116, c[0x0][0x284] ;  /* 0x0000a100ff747b82 */ /* 0x000e620000000800 */
[----:B------:R-:W-:-:S04]  /*1e80*/  ISETP.NE.U32.AND P0, PT, RZ, UR6, PT ;  /* 0x00000006ff007c0c */ /* 0x000fc8000bf05070 */
[----:B------:R-:W-:-:S13]  /*1e90*/  ISETP.NE.AND.EX P0, PT, RZ, UR7, PT, P0 ;  /* 0x00000007ff007c0c */ /* 0x000fda000bf05300 */
[----:B------:R-:W-:Y:S01]  /*1ea0*/  @P0 SHF.R.S32.HI R104, RZ, 0x1f, R112 ;  /* 0x0000001fff680819 */ /* 0x000fe20000011470 */
[----:B-1----:R-:W-:-:S05]  /*1eb0*/  IMAD R117, R2, R116, RZ ;  /* 0x0000007402757224 */ /* 0x002fca00078e02ff */
[--C-:B------:R-:W-:Y:S02]  /*1ec0*/  @P0 SHF.R.S32.HI R105, RZ, 0x1f, R117.reuse ;  /* 0x0000001fff690819 */ /* 0x100fe40000011475 */
[----:B------:R-:W-:-:S04]  /*1ed0*/  @P0 IADD3 R106, P1, P3, R112, UR6, R117 ;  /* 0x00000006706a0c10 */ /* 0x000fc8000fb3e075 */
[----:B------:R-:W-:-:S05]  /*1ee0*/  @P0 IADD3.X R107, R104, UR7, R105, P1, P3 ;  /* 0x00000007686b0c10 */ /* 0x000fca0008fe6469 */
[----:B------:R1:W2:Y:S01]  /*1ef0*/  @P0 LDG.E.U8 R106, desc[UR36][R106.64] ;  /* 0x000000246a6a0981 */ /* 0x0002a2000c1e1100 */
[----:B------:R-:W0:Y:S01]  /*1f00*/  I2F.RP R118, R0 ;  /* 0x0000000000767306 */ /* 0x000e220000209400 */
[----:B------:R-:W-:Y:S01]  /*1f10*/  HFMA2.MMA R104, -RZ, RZ, 0, 0 ;  /* 0x00000000ff687435 */ /* 0x000fe200000001ff */
[----:B------:R-:W-:Y:S01]  /*1f20*/  ISETP.GE.AND P3, PT, R112, RZ, PT ;  /* 0x000000ff7000720c */ /* 0x000fe20003f66270 */
[----:B------:R-:W-:Y:S01]  /*1f30*/  BSSY B1, `(.L_x_25) ;  /* 0x0000042000017945 */ /* 0x000fe20003800000 */
[----:B-1----:R-:W-:-:S04]  /*1f40*/  VIADD R107, R108, 0xffffffff ;  /* 0xffffffff6c6b7836 */ /* 0x002fc80000000000 */
[----:B0-----:R-:W0:Y:S02]  /*1f50*/  MUFU.RCP R118, R118 ;  /* 0x0000007600767308 */ /* 0x001e240000001000 */
[----:B0-----:R-:W-:Y:S02]  /*1f60*/  IADD3 R105, R118, 0xffffffe, RZ ;  /* 0x0ffffffe76697810 */ /* 0x001fe40007ffe0ff */
[----:B------:R-:W-:-:S04]  /*1f70*/  IABS R118, R116 ;  /* 0x0000007400767213 */ /* 0x000fc80000000000 */
[----:B------:R-:W0:Y:S02]  /*1f80*/  F2I.FTZ.U32.TRUNC.NTZ R105, R105 ;  /* 0x0000006900697305 */ /* 0x000e24000021f000 */
[----:B0-----:R-:W-:-:S04]  /*1f90*/  IMAD.MOV R115, RZ, RZ, -R105 ;  /* 0x000000ffff737224 */ /* 0x001fc800078e0a69 */
[----:B------:R-:W-:-:S04]  /*1fa0*/  IMAD R115, R115, R0, RZ ;  /* 0x0000000073737224 */ /* 0x000fc800078e02ff */
[----:B------:R-:W-:Y:S01]  /*1fb0*/  IMAD.HI.U32 R104, R105, R115, R104 ;  /* 0x0000007369687227 */ /* 0x000fe200078e0068 */
[----:B------:R-:W-:-:S05]  /*1fc0*/  IABS R115, R112 ;  /* 0x0000007000737213 */ /* 0x000fca0000000000 */
[----:B------:R-:W-:-:S04]  /*1fd0*/  IMAD.HI.U32 R104, R104, R115, RZ ;  /* 0x0000007368687227 */ /* 0x000fc800078e00ff */
[----:B------:R-:W-:-:S04]  /*1fe0*/  IMAD.MOV R104, RZ, RZ, -R104 ;  /* 0x000000ffff687224 */ /* 0x000fc800078e0a68 */
[----:B------:R-:W-:-:S05]  /*1ff0*/  IMAD R115, R118, R104, R115 ;  /* 0x0000006876737224 */ /* 0x000fca00078e0273 */
[----:B------:R-:W-:-:S13]  /*2000*/  ISETP.GT.U32.AND P1, PT, R0, R115, PT ;  /* 0x000000730000720c */ /* 0x000fda0003f24070 */
[----:B------:R-:W-:-:S04]  /*2010*/  @!P1 IADD3 R115, R115, -R118, RZ ;  /* 0x8000007673739210 */ /* 0x000fc80007ffe0ff */
[----:B------:R-:W-:-:S13]  /*2020*/  ISETP.GT.U32.AND P1, PT, R0, R115, PT ;  /* 0x000000730000720c */ /* 0x000fda0003f24070 */
[----:B------:R-:W-:Y:S01]  /*2030*/  @!P1 IMAD.IADD R115, R115, 0x1, -R118 ;  /* 0x0000000173739824 */ /* 0x000fe200078e0a76 */
[----:B------:R-:W-:-:S04]  /*2040*/  ISETP.NE.AND P1, PT, R116, RZ, PT ;  /* 0x000000ff7400720c */ /* 0x000fc80003f25270 */
[----:B------:R-:W-:-:S09]  /*2050*/  @!P3 IADD3 R115, -R115, RZ, RZ ;  /* 0x000000ff7373b210 */ /* 0x000fd20007ffe1ff */
[----:B------:R-:W-:Y:S02]  /*2060*/  @!P1 LOP3.LUT R115, RZ, R116, RZ, 0x33, !PT ;  /* 0x00000074ff739212 */ /* 0x000fe400078e33ff */
[----:B------:R-:W-:Y:S02]  /*2070*/  ISETP.GE.AND P1, PT, R112, R107, PT ;  /* 0x0000006b7000720c */ /* 0x000fe40003f26270 */
[----:B------:R-:W-:Y:S02]  /*2080*/  SHF.R.S32.HI R104, RZ, 0x1f, R115 ;  /* 0x0000001fff687819 */ /* 0x000fe40000011473 */
[----:B------:R-:W-:-:S04]  /*2090*/  IADD3 R105, P3, R115, R117, RZ ;  /* 0x0000007573697210 */ /* 0x000fc80007f7e0ff */
[----:B------:R-:W-:Y:S02]  /*20a0*/  LEA.HI.X.SX32 R104, R117, R104, 0x1, P3 ;  /* 0x0000006875687211 */ /* 0x000fe400018f0eff */
[----:B------:R-:W-:-:S04]  /*20b0*/  LEA R118, P3, R105, UR8, 0x2 ;  /* 0x0000000869767c11 */ /* 0x000fc8000f8610ff */
[----:B------:R-:W-:Y:S02]  /*20c0*/  LEA.HI.X R119, R105, UR9, R104, 0x2, P3 ;  /* 0x0000000969777c11 */ /* 0x000fe400098f1468 */
[----:B--2---:R-:W-:Y:S01]  /*20d0*/  ISETP.NE.AND P0, PT, R106, RZ, P0 ;  /* 0x000000ff6a00720c */ /* 0x004fe20000705270 */
[----:B-----5:R-:W-:-:S12]  /*20e0*/  @P1 BRA `(.L_x_26) ;  /* 0x0000000000981947 */ /* 0x020fd80003800000 */
[----:B------:R-:W2:Y:S01]  /*20f0*/  LDG.E R77, desc[UR36][R118.64] ;  /* 0x00000024764d7981 */ /* 0x000ea2000c1e1900 */
[----:B------:R-:W2:Y:S01]  /*2100*/  LDC R106, c[0x0][0x288] ;  /* 0x0000a200ff6a7b82 */ /* 0x000ea20000000800 */
[----:B------:R-:W-:Y:S01]  /*2110*/  SHF.L.U32 R117, R115, 0x3, RZ ;  /* 0x0000000373757819 */ /* 0x000fe200000006ff */
[----:B------:R-:W-:-:S05]  /*2120*/  IMAD R76, R3, R116, RZ ;  /* 0x00000074034c7224 */ /* 0x000fca00078e02ff */
[----:B------:R-:W-:Y:S01]  /*2130*/  SHF.R.S32.HI R78, RZ, 0x1f, R76 ;  /* 0x0000001fff4e7819 */ /* 0x000fe2000001144c */
[----:B--2---:R-:W-:-:S04]  /*2140*/  IMAD R77, R77, R106, RZ ;  /* 0x0000006a4d4d7224 */ /* 0x004fc800078e02ff */
[----:B------:R-:W-:-:S04]  /*2150*/  IMAD.SHL.U32 R77, R77, 0x40, RZ ;  /* 0x000000404d4d7824 */ /* 0x000fc800078e00ff */
[----:B------:R-:W-:-:S05]  /*2160*/  IMAD R77, R77, R116, R117 ;  /* 0x000000744d4d7224 */ /* 0x000fca00078e0275 */
[----:B------:R-:W-:-:S04]  /*2170*/  IADD3 R79, P2, R77, R76, RZ ;  /* 0x0000004c4d4f7210 */ /* 0x000fc80007f5e0ff */
[----:B------:R-:W-:Y:S02]  /*2180*/  LEA.HI.X.SX32 R78, R77, R78, 0x1, P2 ;  /* 0x0000004e4d4e7211 */ /* 0x000fe400010f0eff */
[----:B------:R-:W-:-:S04]  /*2190*/  LEA R76, P2, R79, UR10, 0x1 ;  /* 0x0000000a4f4c7c11 */ /* 0x000fc8000f8408ff */
[----:B------:R-:W-:-:S06]  /*21a0*/  LEA.HI.X R77, R79, UR11, R78, 0x1, P2 ;  /* 0x0000000b4f4d7c11 */ /* 0x000fcc00090f0c4e */
[----:B------:R-:W5:Y:S01]  /*21b0*/  LDG.E.128 R76, desc[UR36][R76.64] ;  /* 0x000000244c4c7981 */ /* 0x000f62000c1e1d00 */
[----:B------:R-:W-:-:S06]  /*21c0*/  UISETP.NE.AND UP0, UPT, UR12, URZ, UPT ;  /* 0x0000003f0c00728c */ /* 0x000fcc000bf05270 */
[----:B------:R-:W-:-:S13]  /*21d0*/  PLOP3.LUT P2, PT, PT, PT, UP0, 0x80, 0x0 ;  /* 0x000000000000781c */ /* 0x000fda0003f4f008 */
[----:B------:R-:W-:Y:S05]  /*21e0*/  @P2 BRA `(.L_x_26) ;  /* 0x0000000000582947 */ /* 0x000fea0003800000 */
[----:B------:R-:W-:-:S13]  /*21f0*/  ISETP.NE.AND P4, PT, R110, RZ, PT ;  /* 0x000000ff6e00720c */ /* 0x000fda0003f85270 */
[----:B------:R-:W0:Y:S01]  /*2200*/  @P4 LDC.64 R104, c[0x0][0x2e0] ;  /* 0x0000b800ff684b82 */ /* 0x000e220000000a00 */
[----:B------:R-:W-:-:S05]  /*2210*/  @P4 IMAD R107, R16, R106, R17 ;  /* 0x0000006a106b4224 */ /* 0x000fca00078e0211 */
[----:B------:R-:W-:-:S05]  /*2220*/  @P4 SHF.L.U32 R107, R107, 0x6, RZ ;  /* 0x000000066b6b4819 */ /* 0x000fca00000006ff */
[----:B0-----:R-:W-:-:S06]  /*2230*/  @P4 IMAD.WIDE R104, R107, 0x2, R104 ;  /* 0x000000026b684825 */ /* 0x001fcc00078e0268 */
[----:B------:R-:W2:Y:S01]  /*2240*/  @P4 LDG.E.128 R104, desc[UR36][R104.64] ;  /* 0x0000002468684981 */ /* 0x000ea2000c1e1d00 */
[----:B------:R-:W-:Y:S01]  /*2250*/  IMAD R120, R109, R116, RZ ;  /* 0x000000746d787224 */ /* 0x000fe200078e02ff */
[----:B-----5:R-:W-:Y:S01]  /*2260*/  HFMA2.MMA R76, R76, 1, 1, R44 ;  /* 0x3c003c004c4c7835 */ /* 0x020fe2000000002c */
[----:B------:R-:W-:Y:S01]  /*2270*/  SHF.R.S32.HI R121, RZ, 0x1f, R117 ;  /* 0x0000001fff797819 */ /* 0x000fe20000011475 */
[----:B------:R-:W-:Y:S01]  /*2280*/  HFMA2.MMA R78, R78, 1, 1, R46 ;  /* 0x3c003c004e4e7835 */ /* 0x000fe2000000002e */
[----:B------:R-:W-:Y:S02]  /*2290*/  IMAD.SHL.U32 R120, R120, 0x40, RZ ;  /* 0x0000004078787824 */ /* 0x000fe400078e00ff */
[----:B------:R-:W-:Y:S02]  /*22a0*/  HADD2 R77, R77, R45 ;  /* 0x0000002d4d4d7230 */ /* 0x000fe40000000000 */
[----:B------:R-:W-:Y:S01]  /*22b0*/  HADD2 R79, R79, R47 ;  /* 0x0000002f4f4f7230 */ /* 0x000fe20000000000 */
[----:B------:R-:W-:-:S04]  /*22c0*/  IADD3 R117, P3, R117, R120, RZ ;  /* 0x0000007875757210 */ /* 0x000fc80007f7e0ff */
[----:B------:R-:W-:Y:S01]  /*22d0*/  LEA.HI.X.SX32 R120, R120, R121, 0x1, P3 ;  /* 0x0000007978787211 */ /* 0x000fe200018f0eff */
[----:B--2---:R-:W-:Y:S01]  /*22e0*/  @P4 HMUL2 R76, R76, R104 ;  /* 0x000000684c4c4232 */ /* 0x004fe20000000000 */
[C---:B------:R-:W-:Y:S01]  /*22f0*/  LEA R104, P3, R117.reuse, UR10, 0x1 ;  /* 0x0000000a75687c11 */ /* 0x040fe2000f8608ff */
[----:B------:R-:W-:Y:S01]  /*2300*/  @P4 HFMA2.MMA R77, R77, R105, -RZ ;  /* 0x000000694d4d4235 */ /* 0x000fe200001000ff */
[----:B------:R-:W-:Y:S01]  /*2310*/  @P4 HMUL2 R78, R78, R106 ;  /* 0x0000006a4e4e4232 */ /* 0x000fe20000000000 */
[----:B------:R-:W-:Y:S01]  /*2320*/  @P4 HFMA2.MMA R79, R79, R107, -RZ ;  /* 0x0000006b4f4f4235 */ /* 0x000fe200001000ff */
[----:B------:R-:W-:-:S06]  /*2330*/  LEA.HI.X R105, R117, UR11, R120, 0x1, P3 ;  /* 0x0000000b75697c11 */ /* 0x000fcc00098f0c78 */
[----:B------:R0:W-:Y:S04]  /*2340*/  STG.E.128 desc[UR36][R104.64], R76 ;  /* 0x0000004c68007986 */ /* 0x0001e8000c101d24 */
.L_x_26:
[----:B------:R-:W-:Y:S05]  /*2350*/  BSYNC B1 ;  /* 0x0000000000017941 */ /* 0x000fea0003800000 */
.L_x_25:
[----:B------:R-:W-:Y:S04]  /*2360*/  BSSY B1, `(.L_x_27) ;  /* 0x0000029000017945 */ /* 0x000fe80003800000 */
[----:B------:R-:W-:Y:S05]  /*2370*/  @P1 BRA `(.L_x_28) ;  /* 0x00000000009c1947 */ /* 0x000fea0003800000 */
[----:B------:R-:W2:Y:S01]  /*2380*/  LDG.E R5, desc[UR36][R118.64] ;  /* 0x0000002476057981 */ /* 0x000ea2000c1e1900 */
[----:B------:R-:W2:Y:S01]  /*2390*/  LDC R106, c[0x0][0x288] ;  /* 0x0000a200ff6a7b82 */ /* 0x000ea20000000800 */
[-C--:B------:R-:W-:Y:S01]  /*23a0*/  IADD3 R117, R115, R116.reuse, RZ ;  /* 0x0000007473757210 */ /* 0x080fe20007ffe0ff */
[----:B------:R-:W-:-:S04]  /*23b0*/  IMAD R6, R3, R116, RZ ;  /* 0x0000007403067224 */ /* 0x000fc800078e02ff */
[----:B------:R-:W-:Y:S02]  /*23c0*/  IMAD.SHL.U32 R117, R117, 0x8, RZ ;  /* 0x0000000875757824 */ /* 0x000fe400078e00ff */
[----:B--2---:R-:W-:-:S05]  /*23d0*/  IMAD R5, R5, R106, RZ ;  /* 0x0000006a05057224 */ /* 0x004fca00078e02ff */
[----:B------:R-:W-:-:S05]  /*23e0*/  SHF.L.U32 R5, R5, 0x6, RZ ;  /* 0x0000000605057819 */ /* 0x000fca00000006ff */
[----:B------:R-:W-:-:S05]  /*23f0*/  IMAD R5, R5, R116, R117 ;  /* 0x0000007405057224 */ /* 0x000fca00078e0275 */
[----:B------:R-:W-:Y:S02]  /*2400*/  SHF.R.S32.HI R4, RZ, 0x1f, R5 ;  /* 0x0000001fff047819 */ /* 0x000fe40000011405 */
        /* <DEDUP_REMOVED lines=9> */
[----:B0-----:R-:W0:Y:S01]  /*24a0*/  @P4 LDC.64 R104, c[0x0][0x2e0] ;  /* 0x0000b800ff684b82 */ /* 0x001e220000000a00 */
[----:B------:R-:W-:-:S05]  /*24b0*/  @P4 IMAD R107, R16, R106, R17 ;  /* 0x0000006a106b4224 */ /* 0x000fca00078e0211 */
[----:B------:R-:W-:-:S05]  /*24c0*/  @P4 LEA R107, R107, 0x8, 0x6 ;  /* 0x000000086b6b4811 */ /* 0x000fca00078e30ff */
[----:B0-----:R-:W-:-:S06]  /*24d0*/  @P4 IMAD.WIDE R104, R107, 0x2, R104 ;  /* 0x000000026b684825 */ /* 0x001fcc00078e0268 */
[----:B------:R-:W2:Y:S01]  /*24e0*/  @P4 LDG.E.128 R104, desc[UR36][R104.64] ;  /* 0x0000002468684981 */ /* 0x000ea2000c1e1d00 */
[----:B------:R-:W-:Y:S01]  /*24f0*/  IMAD R120, R109, R116, RZ ;  /* 0x000000746d787224 */ /* 0x000fe200078e02ff */
[----:B-----5:R-:W-:Y:S01]  /*2500*/  HFMA2.MMA R5, R5, 1, 1, R49 ;  /* 0x3c003c0005057835 */ /* 0x020fe20000000031 */
[----:B------:R-:W-:Y:S02]  /*2510*/  HADD2 R4, R4, R48 ;  /* 0x0000003004047230 */ /* 0x000fe40000000000 */
[----:B------:R-:W-:Y:S01]  /*2520*/  IMAD.SHL.U32 R121, R120, 0x40, RZ ;  /* 0x0000004078797824 */ /* 0x000fe200078e00ff */
[----:B------:R-:W-:Y:S01]  /*2530*/  SHF.R.S32.HI R120, RZ, 0x1f, R117 ;  /* 0x0000001fff787819 */ /* 0x000fe20000011475 */
        /* <DEDUP_REMOVED lines=11> */
.L_x_28:
[----:B------:R-:W-:Y:S05]  /*25f0*/  BSYNC B1 ;  /* 0x0000000000017941 */ /* 0x000fea0003800000 */
.L_x_27:
[----:B------:R-:W-:Y:S04]  /*2600*/  BSSY B1, `(.L_x_29) ;  /* 0x0000029000017945 */ /* 0x000fe80003800000 */
[----:B------:R-:W-:Y:S05]  /*2610*/  @P1 BRA `(.L_x_30) ;  /* 0x00000000009c1947 */ /* 0x000fea0003800000 */
[----:B------:R-:W2:Y:S01]  /*2620*/  LDG.E R81, desc[UR36][R118.64] ;  /* 0x0000002476517981 */ /* 0x000ea2000c1e1900 */
[----:B------:R-:W2:Y:S01]  /*2630*/  LDC R106, c[0x0][0x288] ;  /* 0x0000a200ff6a7b82 */ /* 0x000ea20000000800 */
[----:B------:R-:W-:Y:S01]  /*2640*/  LEA R117, R116, R115, 0x1 ;  /* 0x0000007374757211 */ /* 0x000fe200078e08ff */
        /* <DEDUP_REMOVED lines=15> */
[----:B01----:R-:W0:Y:S01]  /*2740*/  @P4 LDC.64 R104, c[0x0][0x2e0] ;  /* 0x0000b800ff684b82 */ /* 0x003e220000000a00 */
        /* <DEDUP_REMOVED lines=20> */
.L_x_30:
[----:B------:R-:W-:Y:S05]  /*2890*/  BSYNC B1 ;  /* 0x0000000000017941 */ /* 0x000fea0003800000 */
.L_x_29:
[----:B------:R-:W-:Y:S04]  /*28a0*/  BSSY B1, `(.L_x_31) ;  /* 0x0000029000017945 */ /* 0x000fe80003800000 */
[----:B------:R-:W-:Y:S05]  /*28b0*/  @P1 BRA `(.L_x_32) ;  /* 0x00000000009c1947 */ /* 0x000fea0003800000 */
[----:B------:R-:W2:Y:S01]  /*28c0*/  LDG.E R85, desc[UR36][R118.64] ;  /* 0x0000002476557981 */ /* 0x000ea2000c1e1900 */
[----:B------:R-:W2:Y:S01]  /*28d0*/  LDC R106, c[0x0][0x288] ;  /* 0x0000a200ff6a7b82 */ /* 0x000ea20000000800 */
[----:B------:R-:W-:Y:S02]  /*28e0*/  IMAD R117, R116, 0x3, R115 ;  /* 0x0000000374757824 */ /* 0x000fe400078e0273 */
[----:B------:R-:W-:-:S03]  /*28f0*/  IMAD R86, R3, R116, RZ ;  /* 0x0000007403567224 */ /* 0x000fc600078e02ff */
[----:B------:R-:W-:Y:S01]  /*2900*/  SHF.L.U32 R117, R117, 0x3, RZ ;  /* 0x0000000375757819 */ /* 0x000fe200000006ff */
[----:B--2---:R-:W-:-:S04]  /*2910*/  IMAD R85, R85, R106, RZ ;  /* 0x0000006a55557224 */ /* 0x004fc800078e02ff */
[----:B------:R-:W-:-:S04]  /*2920*/  IMAD.SHL.U32 R85, R85, 0x40, RZ ;  /* 0x0000004055557824 */ /* 0x000fc800078e00ff */
        /* <DEDUP_REMOVED lines=19> */
[----:B------:R-:W-:Y:S01]  /*2a60*/  HADD2 R87, R87, R59 ;  /* 0x0000003b57577230 */ /* 0x000fe20000000000 */
[----:B------:R-:W-:Y:S01]  /*2a70*/  SHF.L.U32 R121, R120, 0x6, RZ ;  /* 0x0000000678797819 */ /* 0x000fe200000006ff */
[----:B------:R-:W-:Y:S01]  /*2a80*/  HADD2 R86, R86, R58 ;  /* 0x0000003a56567230 */ /* 0x000fe20000000000 */
[----:B------:R-:W-:Y:S02]  /*2a90*/  SHF.R.S32.HI R120, RZ, 0x1f, R117 ;  /* 0x0000001fff787819 */ /* 0x000fe40000011475 */
        /* <DEDUP_REMOVED lines=9> */
.L_x_32:
[----:B------:R-:W-:Y:S05]  /*2b30*/  BSYNC B1 ;  /* 0x0000000000017941 */ /* 0x000fea0003800000 */
.L_x_31:
        /* <DEDUP_REMOVED lines=41> */
.L_x_34:
[----:B------:R-:W-:Y:S05]  /*2dd0*/  BSYNC B1 ;  /* 0x0000000000017941 */ /* 0x000fea0003800000 */
.L_x_33:
[----:B------:R-:W-:Y:S04]  /*2de0*/  BSSY B1, `(.L_x_35) ;  /* 0x0000029000017945 */ /* 0x000fe80003800000 */
[----:B------:R-:W-:Y:S05]  /*2df0*/  @P1 BRA `(.L_x_36) ;  /* 0x00000000009c1947 */ /* 0x000fea0003800000 */
[----:B------:R-:W2:Y:S01]  /*2e00*/  LDG.E R93, desc[UR36][R118.64] ;  /* 0x00000024765d7981 */ /* 0x000ea2000c1e1900 */
[----:B------:R-:W2:Y:S01]  /*2e10*/  LDC R106, c[0x0][0x288] ;  /* 0x0000a200ff6a7b82 */ /* 0x000ea20000000800 */
[----:B------:R-:W-:Y:S02]  /*2e20*/  IMAD R117, R116, 0x5, R115 ;  /* 0x0000000574757824 */ /* 0x000fe400078e0273 */
[----:B------:R-:W-:Y:S02]  /*2e30*/  IMAD R94, R3, R116, RZ ;  /* 0x00000074035e7224 */ /* 0x000fe400078e02ff */
        /* <DEDUP_REMOVED lines=35> */
.L_x_36:
[----:B------:R-:W-:Y:S05]  /*3070*/  BSYNC B1 ;  /* 0x0000000000017941 */ /* 0x000fea0003800000 */
.L_x_35:
        /* <DEDUP_REMOVED lines=41> */
.L_x_38:
[----:B------:R-:W-:Y:S05]  /*3310*/  BSYNC B1 ;  /* 0x0000000000017941 */ /* 0x000fea0003800000 */
.L_x_37:
        /* <DEDUP_REMOVED lines=27> */
[----:B------:R-:W-:Y:S01]  /*34d0*/  HADD2 R100, R100, R72 ;  /* 0x0000004864647230 */ /* 0x000fe20000000000 */
[----:B------:R-:W-:Y:S01]  /*34e0*/  HFMA2.MMA R103, R103, 1, 1, R75 ;  /* 0x3c003c0067677835 */ /* 0x000fe2000000004b */
[----:B------:R-:W-:Y:S01]  /*34f0*/  IMAD.SHL.U32 R118, R116, 0x40, RZ ;  /* 0x0000004074767824 */ /* 0x000fe200078e00ff */
[----:B------:R-:W-:Y:S01]  /*3500*/  SHF.R.S32.HI R116, RZ, 0x1f, R115 ;  /* 0x0000001fff747819 */ /* 0x000fe20000011473 */
[----:B------:R-:W-:-:S03]  /*3510*/  HADD2 R102, R102, R74 ;  /* 0x0000004a66667230 */ /* 0x000fc60000000000 */
[----:B------:R-:W-:-:S04]  /*3520*/  IADD3 R115, P3, R118, R115, RZ ;  /* 0x0000007376737210 */ /* 0x000fc80007f7e0ff */
[----:B------:R-:W-:Y:S02]  /*3530*/  LEA.HI.X.SX32 R118, R118, R116, 0x1, P3 ;  /* 0x0000007476767211 */ /* 0x000fe400018f0eff */
[----:B------:R-:W-:-:S04]  /*3540*/  LEA R116, P3, R115, UR10, 0x1 ;  /* 0x0000000a73747c11 */ /* 0x000fc8000f8608ff */
[----:B------:R-:W-:Y:S01]  /*3550*/  LEA.HI.X R117, R115, UR11, R118, 0x1, P3 ;  /* 0x0000000b73757c11 */ /* 0x000fe200098f0c76 */
[----:B--2---:R-:W-:Y:S01]  /*3560*/  @P4 HFMA2.MMA R101, R101, R105, -RZ ;  /* 0x0000006965654235 */ /* 0x004fe200001000ff */
[----:B------:R-:W-:Y:S01]  /*3570*/  @P4 HMUL2 R100, R100, R104 ;  /* 0x0000006864644232 */ /* 0x000fe20000000000 */
[----:B------:R-:W-:Y:S01]  /*3580*/  @P4 HFMA2.MMA R103, R103, R107, -RZ ;  /* 0x0000006b67674235 */ /* 0x000fe200001000ff */
[----:B------:R-:W-:-:S06]  /*3590*/  @P4 HMUL2 R102, R102, R106 ;  /* 0x0000006a66664232 */ /* 0x000fcc0000000000 */
[----:B------:R0:W-:Y:S04]  /*35a0*/  STG.E.128 desc[UR36][R116.64], R100 ;  /* 0x0000006474007986 */ /* 0x0001e8000c101d24 */
.L_x_40:
[----:B------:R-:W-:Y:S05]  /*35b0*/  BSYNC B1 ;  /* 0x0000000000017941 */ /* 0x000fea0003800000 */
.L_x_39:
[----:B------:R-:W-:Y:S04]  /*35c0*/  BSSY B1, `(.L_x_41) ;  /* 0x0000045000017945 */ /* 0x000fe80003800000 */
[----:B------:R-:W-:Y:S05]  /*35d0*/  @P1 BRA `(.L_x_42) ;  /* 0x00000004000c1947 */ /* 0x000fea0003800000 */
[----:B012---:R-:W0:Y:S01]  /*35e0*/  LDC.64 R104, c[0x0][0x2d8] ;  /* 0x0000b600ff687b82 */ /* 0x007e220000000a00 */
[----:B------:R-:W-:-:S04]  /*35f0*/  ISETP.NE.U32.AND P1, PT, RZ, UR14, PT ;  /* 0x0000000eff007c0c */ /* 0x000fc8000bf25070 */
[----:B------:R-:W-:-:S13]  /*3600*/  ISETP.NE.AND.EX P3, PT, RZ, UR15, PT, P1 ;  /* 0x0000000fff007c0c */ /* 0x000fda000bf65310 */
[----:B------:R-:W1:Y:S01]  /*3610*/  @P3 LDC R116, c[0x0][0x2d0] ;  /* 0x0000b400ff743b82 */ /* 0x000e620000000800 */
[----:B0-----:R-:W-:-:S04]  /*3620*/  ISETP.NE.U32.AND P1, PT, R104, RZ, PT ;  /* 0x000000ff6800720c */ /* 0x001fc80003f25070 */
[----:B------:R-:W-:-:S03]  /*3630*/  ISETP.NE.AND.EX P1, PT, R105, RZ, PT, P1 ;  /* 0x000000ff6900720c */ /* 0x000fc60003f25310 */
[----:B------:R-:W0:Y:S10]  /*3640*/  @P3 LDC.64 R104, c[0x0][0x2c8] ;  /* 0x0000b200ff683b82 */ /* 0x000e340000000a00 */
[----:B------:R-:W2:Y:S01]  /*3650*/  @P1 LDC.64 R106, c[0x0][0x2d8] ;  /* 0x0000b600ff6a1b82 */ /* 0x000ea20000000a00 */
[----:B-1----:R-:W-:-:S05]  /*3660*/  @P3 IMAD R115, R17, R116, R108 ;  /* 0x0000007411733224 */ /* 0x002fca00078e026c */
[----:B------:R-:W-:-:S05]  /*3670*/  @P3 IADD3 R115, R115, -0x1, RZ ;  /* 0xffffffff73733810 */ /* 0x000fca0007ffe0ff */
[----:B------:R-:W-:-:S04]  /*3680*/  @P3 IMAD R115, R115, R116, R112 ;  /* 0x0000007473733224 */ /* 0x000fc800078e0270 */
[----:B0-----:R-:W-:-:S06]  /*3690*/  @P3 IMAD.WIDE R104, R115, 0x2, R104 ;  /* 0x0000000273683825 */ /* 0x001fcc00078e0268 */
[----:B------:R0:W4:Y:S01]  /*36a0*/  @P3 LDG.E.U16 R104, desc[UR36][R104.64] ;  /* 0x0000002468683981 */ /* 0x000122000c1e1500 */
[----:B--2---:R-:W-:-:S06]  /*36b0*/  @P1 IMAD.WIDE R106, R17, 0x2, R106 ;  /* 0x00000002116a1825 */ /* 0x004fcc00078e026a */
[----:B------:R1:W2:Y:S01]  /*36c0*/  @P1 LDG.E.U16 R106, desc[UR36][R106.64] ;  /* 0x000000246a6a1981 */ /* 0x0002a2000c1e1500 */
[----:B0----5:R-:W-:Y:S01]  /*36d0*/  HMUL2 R105, R8, R76 ;  /* 0x0000004c08697232 */ /* 0x021fe20000000000 */
[----:B------:R-:W-:-:S05]  /*36e0*/  @P1 ISETP.GE.AND P4, PT, R112, R113, PT ;  /* 0x000000717000120c */ /* 0x000fca0003f86270 */
[----:B------:R-:W-:Y:S02]  /*36f0*/  HFMA2.MMA R105, R12, R4, R105 ;  /* 0x000000040c697235 */ /* 0x000fe40000000069 */
[----:B-1----:R-:W-:-:S06]  /*3700*/  HFMA2.MMA R107, R9, R77, -RZ ;  /* 0x0000004d096b7235 */ /* 0x002fcc00001000ff */
[----:B------:R-:W-:-:S04]  /*3710*/  HFMA2.MMA R105, R20, R80, R105 ;  /* 0x0000005014697235 */ /* 0x000fc80000000069 */
[----:B------:R-:W-:-:S04]  /*3720*/  HFMA2 R107, R13, R5, R107 ;  /* 0x000000050d6b7231 */ /* 0x000fc8000000006b */
[----:B---3--:R-:W-:Y:S01]  /*3730*/  HFMA2.MMA R105, R24, R84, R105 ;  /* 0x0000005418697235 */ /* 0x008fe20000000069 */
[----:B------:R-:W-:-:S04]  /*3740*/  HFMA2 R107, R21, R81, R107 ;  /* 0x00000051156b7231 */ /* 0x000fc8000000006b */
[----:B------:R-:W-:-:S03]  /*3750*/  HFMA2 R107, R25, R85, R107 ;  /* 0x00000055196b7231 */ /* 0x000fc6000000006b */
[----:B----4-:R-:W-:Y:S01]  /*3760*/  HFMA2.MMA R105, R28, R88, R105 ;  /* 0x000000581c697235 */ /* 0x010fe20000000069 */
[----:B------:R-:W-:-:S04]  /*3770*/  HFMA2 R107, R29, R89, R107 ;  /* 0x000000591d6b7231 */ /* 0x000fc8000000006b */
[----:B------:R-:W-:-:S03]  /*3780*/  HFMA2 R107, R33, R93, R107 ;  /* 0x0000005d216b7231 */ /* 0x000fc6000000006b */
[----:B------:R-:W-:Y:S01]  /*3790*/  HFMA2.MMA R105, R32, R92, R105 ;  /* 0x0000005c20697235 */ /* 0x000fe20000000069 */
[----:B------:R-:W-:-:S04]  /*37a0*/  HFMA2 R107, R37, R97, R107 ;  /* 0x00000061256b7231 */ /* 0x000fc8000000006b */
[----:B------:R-:W-:Y:S02]  /*37b0*/  HFMA2 R115, R41, R101, R107 ;  /* 0x0000006529737231 */ /* 0x000fe4000000006b */
[----:B------:R-:W-:Y:S01]  /*37c0*/  HMUL2 R107, R10, R78 ;  /* 0x0000004e0a6b7232 */ /* 0x000fe20000000000 */
[----:B------:R-:W-:-:S08]  /*37d0*/  HFMA2.MMA R105, R36, R96, R105 ;  /* 0x0000006024697235 */ /* 0x000fd00000000069 */
[----:B------:R-:W-:-:S10]  /*37e0*/  HFMA2.MMA R105, R40, R100, R105 ;  /* 0x0000006428697235 */ /* 0x000fd40000000069 */
[----:B------:R-:W-:Y:S01]  /*37f0*/  HADD2 R105, R105, R115 ;  /* 0x0000007369697230 */ /* 0x000fe20000000000 */
[----:B------:R-:W-:Y:S01]  /*3800*/  HFMA2.MMA R115, R14, R6, R107 ;  /* 0x000000060e737235 */ /* 0x000fe2000000006b */
[----:B------:R-:W-:-:S06]  /*3810*/  HMUL2 R107, R11, R79 ;  /* 0x0000004f0b6b7232 */ /* 0x000fcc0000000000 */
[----:B------:R-:W-:-:S03]  /*3820*/  HFMA2.MMA R107, R15, R7, R107 ;  /* 0x000000070f6b7235 */ /* 0x000fc6000000006b */
[----:B------:R-:W-:-:S04]  /*3830*/  HFMA2 R115, R22, R82, R115 ;  /* 0x0000005216737231 */ /* 0x000fc80000000073 */
[----:B------:R-:W-:Y:S01]  /*3840*/  HFMA2 R115, R26, R86, R115 ;  /* 0x000000561a737231 */ /* 0x000fe20000000073 */
[----:B------:R-:W-:-:S03]  /*3850*/  HFMA2.MMA R107, R23, R83, R107 ;  /* 0x00000053176b7235 */ /* 0x000fc6000000006b */
[----:B------:R-:W-:-:S04]  /*3860*/  HFMA2 R115, R30, R90, R115 ;  /* 0x0000005a1e737231 */ /* 0x000fc80000000073 */
[----:B------:R-:W-:Y:S01]  /*3870*/  HFMA2 R115, R34, R94, R115 ;  /* 0x0000005e22737231 */ /* 0x000fe20000000073 */
[----:B------:R-:W-:-:S03]  /*3880*/  HFMA2.MMA R107, R27, R87, R107 ;  /* 0x000000571b6b7235 */ /* 0x000fc6000000006b */
[----:B------:R-:W-:-:S04]  /*3890*/  HFMA2 R115, R38, R98, R115 ;  /* 0x0000006226737231 */ /* 0x000fc80000000073 */
[----:B------:R-:W-:Y:S01]  /*38a0*/  HFMA2 R115, R42, R102, R115 ;  /* 0x000000662a737231 */ /* 0x000fe20000000073 */
[----:B------:R-:W-:-:S03]  /*38b0*/  HFMA2.MMA R107, R31, R91, R107 ;  /* 0x0000005b1f6b7235 */ /* 0x000fc6000000006b */
[----:B------:R-:W-:Y:S01]  /*38c0*/  HADD2 R105, R105, R115 ;  /* 0x0000007369697230 */ /* 0x000fe20000000000 */
[----:B------:R-:W-:-:S04]  /*38d0*/  IADD3 R115, R112, -R111, RZ ;  /* 0x8000006f70737210 */ /* 0x000fc80007ffe0ff */
[----:B------:R-:W-:-:S08]  /*38e0*/  HFMA2.MMA R107, R35, R95, R107 ;  /* 0x0000005f236b7235 */ /* 0x000fd0000000006b */
[----:B------:R-:W-:-:S10]  /*38f0*/  HFMA2.MMA R107, R39, R99, R107 ;  /* 0x00000063276b7235 */ /* 0x000fd4000000006b */
[----:B------:R-:W-:-:S06]  /*3900*/  HFMA2 R107, R43, R103, R107 ;  /* 0x000000672b6b7231 */ /* 0x000fcc000000006b */
[----:B------:R-:W-:-:S10]  /*3910*/  HFMA2.MMA R105, R105, 1, 1, R107 ;  /* 0x3c003c0069697835 */ /* 0x000fd4000000006b */
[--C-:B------:R-:W-:Y:S02]  /*3920*/  HADD2.F32 R107, -RZ, R105.reuse.H0_H0 ;  /* 0x20000069ff6b7230 */ /* 0x100fe40000004100 */
[----:B------:R-:W-:Y:S01]  /*3930*/  HADD2.F32 R116, -RZ, R105.H1_H1 ;  /* 0x30000069ff747230 */ /* 0x000fe20000004100 */
[----:B------:R-:W-:-:S04]  /*3940*/  @P1 SEL R105, R18, RZ, !P4 ;  /* 0x000000ff12691207 */ /* 0x000fc80006000000 */
[----:B------:R-:W-:Y:S01]  /*3950*/  FADD.FTZ R107, R107, R116 ;  /* 0x000000746b6b7221 */ /* 0x000fe20000010000 */
[----:B------:R-:W-:-:S03]  /*3960*/  @P1 IADD3 R116, R112, 0x1, -R108 ;  /* 0x0000000170741810 */ /* 0x000fc60007ffe86c */
[----:B------:R-:W-:Y:S02]  /*3970*/  FMUL.FTZ R107, R107, UR13 ;  /* 0x0000000d6b6b7c20 */ /* 0x000fe40008410000 */
[----:B------:R-:W-:Y:S01]  /*3980*/  @P1 IMAD.IADD R105, R105, 0x1, R116 ;  /* 0x0000000169691824 */ /* 0x000fe200078e0274 */
[----:B------:R-:W-:Y:S01]  /*3990*/  LEA R116, R115, UR38, 0x2 ;  /* 0x0000002673747c11 */ /* 0x000fe2000f8e10ff */
[----:B------:R-:W-:-:S05]  /*39a0*/  @P3 HADD2.F32 R104, -RZ, R104.H0_H0 ;  /* 0x20000068ff683230 */ /* 0x000fca0000004100 */
[----:B------:R-:W-:Y:S01]  /*39b0*/  @P3 FADD.FTZ R107, R107, R104 ;  /* 0x000000686b6b3221 */ /* 0x000fe20000010000 */
[----:B------:R-:W-:Y:S01]  /*39c0*/  @P1 I2FP.F32.S32 R104, R105 ;  /* 0x0000006900681245 */ /* 0x000fe20000201400 */
[----:B--2---:R-:W-:-:S05]  /*39d0*/  @P1 HADD2.F32 R106, -RZ, R106.H0_H0 ;  /* 0x2000006aff6a1230 */ /* 0x004fca0000004100 */
[----:B------:R-:W-:-:S05]  /*39e0*/  @P1 FFMA.FTZ R107, R104, R106, R107 ;  /* 0x0000006a686b1223 */ /* 0x000fca000001006b */
[----:B------:R0:W-:Y:S01]  /*39f0*/  STS [R116], R107 ;  /* 0x0000006b74007388 */ /* 0x0001e20000000800 */
[----:B------:R-:W-:-:S07]  /*3a00*/  @!P0 FMNMX.FTZ R114, R114, R107, !PT ;  /* 0x0000006b72728209 */ /* 0x000fce0007810000 */
.L_x_42:
[----:B------:R-:W-:Y:S05]  /*3a10*/  BSYNC B1 ;  /* 0x0000000000017941 */ /* 0x000fea0003800000 */
.L_x_41:
[----:B012---:R-:W-:Y:S01]  /*3a20*/  VIADD R104, R108, 0xffffffff ;  /* 0xffffffff6c687836 */ /* 0x007fe20000000000 */
[----:B------:R-:W-:-:S04]  /*3a30*/  IADD3 R112, R112, 0x100, RZ ;  /* 0x0000010070707810 */ /* 0x000fc80007ffe0ff */
[----:B------:R-:W-:-:S04]  /*3a40*/  IADD3 R104, R104, 0x1f, -R111 ;  /* 0x0000001f68687810 */ /* 0x000fc80007ffe86f */
[----:B------:R-:W-:-:S04]  /*3a50*/  SHF.R.S32.HI R105, RZ, 0x1f, R104 ;  /* 0x0000001fff697819 */ /* 0x000fc80000011468 */
[----:B------:R-:W-:-:S04]  /*3a60*/  LEA.HI R105, R105, R104, RZ, 0x5 ;  /* 0x0000006869697211 */ /* 0x000fc800078f28ff */
[----:B------:R-:W-:-:S05]  /*3a70*/  LOP3.LUT R104, R105, 0xffffffe0, RZ, 0xc0, !PT ;  /* 0xffffffe069687812 */ /* 0x000fca00078ec0ff */
[----:B------:R-:W-:-:S05]  /*3a80*/  IMAD.IADD R105, R104, 0x1, R111 ;  /* 0x0000000168697824 */ /* 0x000fca00078e026f */
[----:B------:R-:W-:-:S13]  /*3a90*/  ISETP.GE.AND P0, PT, R112, R105, PT ;  /* 0x000000697000720c */ /* 0x000fda0003f06270 */
[----:B------:R-:W-:Y:S05]  /*3aa0*/  @!P0 BRA `(.L_x_43) ;  /* 0xffffffe000f08947 */ /* 0x000fea000383ffff */
.L_x_24:
[----:B------:R-:W-:Y:S05]  /*3ab0*/  BSYNC B0 ;  /* 0x0000000000007941 */ /* 0x000fea0003800000 */
.L_x_23:
[----:B-----5:R-:W1:Y:S01]  /*3ac0*/  SHFL.BFLY PT, R5, R114, 0x10, 0x1f ;  /* 0x0e001f0072057f89 */ /* 0x020e6200000e0000 */
[----:B------:R-:W-:Y:S01]  /*3ad0*/  ULDC UR6, c[0x0][0x284] ;  /* 0x0000a10000067ab9 */ /* 0x000fe20000000800 */
[----:B------:R-:W-:Y:S01]  /*3ae0*/  ULDC.64 UR8, c[0x0][0x2b0] ;  /* 0x0000ac0000087ab9 */ /* 0x000fe20000000a00 */
[----:B------:R-:W-:Y:S01]  /*3af0*/  BSSY B0, `(.L_x_44) ;  /* 0x0000097000007945 */ /* 0x000fe20003800000 */
[----:B----4-:R-:W4:Y:S01]  /*3b00*/  S2R R29, SR_TID.X ;  /* 0x00000000001d7919 */ /* 0x010f220000002100 */
[----:B-1----:R-:W-:-:S05]  /*3b10*/  FMNMX.FTZ R5, R5, R114, !PT ;  /* 0x0000007205057209 */ /* 0x002fca0007810000 */
[----:B------:R-:W1:Y:S01]  /*3b20*/  SHFL.BFLY PT, R0, R5, 0x8, 0x1f ;  /* 0x0d001f0005007f89 */ /* 0x000e6200000e0000 */
[----:B----4-:R-:W-:-:S04]  /*3b30*/  SHF.R.S32.HI R6, RZ, 0x1f, R29 ;  /* 0x0000001fff067819 */ /* 0x010fc8000001141d */
[----:B------:R-:W-:-:S04]  /*3b40*/  LEA.HI R6, R6, R29, RZ, 0x5 ;  /* 0x0000001d06067211 */ /* 0x000fc800078f28ff */
[----:B------:R-:W-:-:S04]  /*3b50*/  LOP3.LUT R4, R6, 0xffffffe0, RZ, 0xc0, !PT ;  /* 0xffffffe006047812 */ /* 0x000fc800078ec0ff */
[----:B------:R-:W-:-:S04]  /*3b60*/  IADD3 R8, -R4, R29, RZ ;  /* 0x0000001d04087210 */ /* 0x000fc80007ffe1ff */
[C---:B------:R-:W-:Y:S02]  /*3b70*/  ISETP.NE.AND P0, PT, R8.reuse, RZ, PT ;  /* 0x000000ff0800720c */ /* 0x040fe40003f05270 */
[----:B-1----:R-:W-:Y:S02]  /*3b80*/  FMNMX.FTZ R0, R5, R0, !PT ;  /* 0x0000000005007209 */ /* 0x002fe40007810000 */
[----:B------:R-:W-:-:S03]  /*3b90*/  ISETP.GT.AND P1, PT, R8, 0x7, PT ;  /* 0x000000070800780c */ /* 0x000fc60003f24270 */
[----:B0-----:R-:W0:Y:S06]  /*3ba0*/  SHFL.BFLY PT, R7, R0, 0x4, 0x1f ;  /* 0x0c801f0000077f89 */ /* 0x001e2c00000e0000 */
[----:B------:R-:W1:Y:S01]  /*3bb0*/  @!P0 S2R R9, SR_CgaCtaId ;  /* 0x0000000000098919 */ /* 0x000e620000008800 */
[----:B------:R-:W-:-:S03]  /*3bc0*/  @!P0 SHF.R.S32.HI R6, RZ, 0x5, R6 ;  /* 0x00000005ff068819 */ /* 0x000fc60000011406 */
[----:B------:R-:W4:Y:S01]  /*3bd0*/  @!P1 S2R R11, SR_CgaCtaId ;  /* 0x00000000000b9919 */ /* 0x000f220000008800 */
[----:B------:R-:W-:Y:S02]  /*3be0*/  @!P1 MOV R10, 0x400 ;  /* 0x00000400000a9802 */ /* 0x000fe40000000f00 */
[----:B0-----:R-:W-:Y:S02]  /*3bf0*/  FMNMX.FTZ R7, R0, R7, !PT ;  /* 0x0000000700077209 */ /* 0x001fe40007810000 */
[----:B------:R-:W-:-:S03]  /*3c00*/  @!P0 MOV R0, 0x400 ;  /* 0x0000040000008802 */ /* 0x000fc60000000f00 */
[----:B------:R-:W0:Y:S01]  /*3c10*/  SHFL.BFLY PT, R4, R7, 0x2, 0x1f ;  /* 0x0c401f0007047f89 */ /* 0x000e2200000e0000 */
[----:B-1----:R-:W-:Y:S01]  /*3c20*/  @!P0 LEA R9, R9, R0, 0x18 ;  /* 0x0000000009098211 */ /* 0x002fe200078ec0ff */
[----:B------:R-:W-:Y:S01]  /*3c30*/  IMAD.MOV.U32 R0, RZ, RZ, -0x800001 ;  /* 0xff7fffffff007424 */ /* 0x000fe200078e00ff */
[----:B----4-:R-:W-:-:S03]  /*3c40*/  @!P1 LEA R11, R11, R10, 0x18 ;  /* 0x0000000a0b0b9211 */ /* 0x010fc600078ec0ff */
[----:B------:R-:W-:Y:S01]  /*3c50*/  @!P0 IMAD R6, R6, 0x4, R9 ;  /* 0x0000000406068824 */ /* 0x000fe200078e0209 */
[----:B------:R-:W-:Y:S02]  /*3c60*/  @!P1 LEA R8, R8, R11, 0x2 ;  /* 0x0000000b08089211 */ /* 0x000fe400078e10ff */
[----:B0-----:R-:W-:-:S05]  /*3c70*/  FMNMX.FTZ R4, R7, R4, !PT ;  /* 0x0000000407047209 */ /* 0x001fca0007810000 */
[----:B------:R-:W0:Y:S02]  /*3c80*/  SHFL.BFLY PT, R5, R4, 0x1, 0x1f ;  /* 0x0c201f0004057f89 */ /* 0x000e2400000e0000 */
[----:B0-----:R-:W-:-:S05]  /*3c90*/  FMNMX.FTZ R9, R4, R5, !PT ;  /* 0x0000000504097209 */ /* 0x001fca0007810000 */
[----:B------:R0:W-:Y:S01]  /*3ca0*/  @!P0 STS [R6], R9 ;  /* 0x0000000906008388 */ /* 0x0001e20000000800 */
[----:B------:R-:W-:Y:S01]  /*3cb0*/  BAR.SYNC.DEFER_BLOCKING 0x0 ;  /* 0x0000000000007b1d */ /* 0x000fe20000010000 */
[----:B0-----:R-:W-:-:S05]  /*3cc0*/  IMAD.MOV.U32 R6, RZ, RZ, RZ ;  /* 0x000000ffff067224 */ /* 0x001fca00078e00ff */
[----:B------:R0:W1:Y:S02]  /*3cd0*/  @!P1 LDS R0, [R8] ;  /* 0x0000000008009984 */ /* 0x0000640000000800 */
[----:B0-----:R-:W-:-:S04]  /*3ce0*/  IADD3 R8, R29, R111, RZ ;  /* 0x0000006f1d087210 */ /* 0x001fc80007ffe0ff */
[----:B------:R-:W-:Y:S01]  /*3cf0*/  ISETP.GE.AND P1, PT, R8, R108, PT ;  /* 0x0000006c0800720c */ /* 0x000fe20003f26270 */
[----:B-1----:R-:W0:Y:S02]  /*3d00*/  SHFL.BFLY PT, R5, R0, 0x4, 0x1f ;  /* 0x0c801f0000057f89 */ /* 0x002e2400000e0000 */
[----:B0-----:R-:W-:-:S05]  /*3d10*/  FMNMX.FTZ R5, R5, R0, !PT ;  /* 0x0000000005057209 */ /* 0x001fca0007810000 */
[----:B------:R-:W0:Y:S02]  /*3d20*/  SHFL.BFLY PT, R4, R5, 0x2, 0x1f ;  /* 0x0c401f0005047f89 */ /* 0x000e2400000e0000 */
[----:B0-----:R-:W-:-:S05]  /*3d30*/  FMNMX.FTZ R4, R5, R4, !PT ;  /* 0x0000000405047209 */ /* 0x001fca0007810000 */
[----:B------:R-:W0:Y:S02]  /*3d40*/  SHFL.BFLY PT, R7, R4, 0x1, 0x1f ;  /* 0x0c201f0004077f89 */ /* 0x000e2400000e0000 */
[----:B0-----:R-:W-:-:S05]  /*3d50*/  FMNMX.FTZ R7, R4, R7, !PT ;  /* 0x0000000704077209 */ /* 0x001fca0007810000 */
[----:B------:R0:W1:Y:S01]  /*3d60*/  SHFL.IDX PT, R11, R7, RZ, 0x1f ;  /* 0x00001fff070b7589 */ /* 0x00006200000e0000 */
[----:B------:R-:W-:Y:S05]  /*3d70*/  @P1 BRA `(.L_x_45) ;  /* 0x0000000400b81947 */ /* 0x000fea0003800000 */
[----:B------:R-:W-:Y:S01]  /*3d80*/  LOP3.LUT R0, RZ, R111, RZ, 0x33, !PT ;  /* 0x0000006fff007212 */ /* 0x000fe200078e33ff */
[----:B------:R-:W-:Y:S01]  /*3d90*/  BSSY B1, `(.L_x_46) ;  /* 0x0000023000017945 */ /* 0x000fe20003800000 */
[----:B------:R-:W-:Y:S02]  /*3da0*/  MOV R6, RZ ;  /* 0x000000ff00067202 */ /* 0x000fe40000000f00 */
[----:B------:R-:W-:-:S04]  /*3db0*/  IADD3 R0, -R29, R108, R0 ;  /* 0x0000006c1d007210 */ /* 0x000fc80007ffe100 */
[----:B------:R-:W-:-:S04]  /*3dc0*/  LEA.HI R4, R0, 0x1, RZ, 0x18 ;  /* 0x0000000100047811 */ /* 0x000fc800078fc0ff */
[----:B------:R-:W-:-:S13]  /*3dd0*/  LOP3.LUT P0, R4, R4, 0x3, RZ, 0xc0, !PT ;  /* 0x0000000304047812 */ /* 0x000fda000780c0ff */
[----:B------:R-:W-:Y:S05]  /*3de0*/  @!P0 BRA `(.L_x_47) ;  /* 0x0000000000748947 */ /* 0x000fea0003800000 */
[----:B------:R-:W-:Y:S01]  /*3df0*/  ULDC.64 UR4, c[0x0][0x2b0] ;  /* 0x0000ac0000047ab9 */ /* 0x000fe20000000a00 */
[----:B------:R-:W-:Y:S01]  /*3e00*/  HFMA2.MMA R6, -RZ, RZ, 0, 0 ;  /* 0x00000000ff067435 */ /* 0x000fe200000001ff */
[----:B------:R-:W-:Y:S01]  /*3e10*/  ISETP.NE.U32.AND P0, PT, RZ, UR4, PT ;  /* 0x00000004ff007c0c */ /* 0x000fe2000bf05070 */
[----:B0-----:R-:W-:-:S03]  /*3e20*/  IMAD.MOV.U32 R7, RZ, RZ, R4 ;  /* 0x000000ffff077224 */ /* 0x001fc600078e0004 */
[----:B------:R-:W-:-:S13]  /*3e30*/  ISETP.NE.AND.EX P0, PT, RZ, UR5, PT, P0 ;  /* 0x00000005ff007c0c */ /* 0x000fda000bf05300 */
.L_x_51:
[----:B------:R-:W-:Y:S01]  /*3e40*/  VIADD R7, R7, 0xffffffff ;  /* 0xffffffff07077836 */ /* 0x000fe20000000000 */
[----:B0-----:R-:W-:Y:S01]  /*3e50*/  IADD3 R4, R8, -R111, RZ ;  /* 0x8000006f08047210 */ /* 0x001fe20007ffe0ff */
[----:B------:R-:W-:Y:S03]  /*3e60*/  BSSY B2, `(.L_x_48) ;  /* 0x0000011000027945 */ /* 0x000fe60003800000 */
[----:B------:R-:W-:Y:S02]  /*3e70*/  ISETP.NE.AND P3, PT, R7, RZ, PT ;  /* 0x000000ff0700720c */ /* 0x000fe40003f65270 */
[----:B----4-:R-:W-:Y:S01]  /*3e80*/  LEA R10, R4, UR38, 0x2 ;  /* 0x00000026040a7c11 */ /* 0x010fe2000f8e10ff */
[----:B------:R-:W-:Y:S10]  /*3e90*/  @!P0 BRA `(.L_x_49) ;  /* 0x0000000000248947 */ /* 0x000ff40003800000 */
[----:B------:R-:W-:Y:S01]  /*3ea0*/  IMAD R9, R2, UR6, RZ ;  /* 0x0000000602097c24 */ /* 0x000fe2000f8e02ff */
[----:B------:R-:W-:-:S04]  /*3eb0*/  SHF.R.S32.HI R5, RZ, 0x1f, R8 ;  /* 0x0000001fff057819 */ /* 0x000fc80000011408 */
[--C-:B--2---:R-:W-:Y:S02]  /*3ec0*/  SHF.R.S32.HI R12, RZ, 0x1f, R9.reuse ;  /* 0x0000001fff0c7819 */ /* 0x104fe40000011409 */
[----:B------:R-:W-:-:S04]  /*3ed0*/  IADD3 R4, P4, P5, R8, UR8, R9 ;  /* 0x0000000808047c10 */ /* 0x000fc8000fd9e009 */
[----:B------:R-:W-:-:S05]  /*3ee0*/  IADD3.X R5, R5, UR9, R12, P4, P5 ;  /* 0x0000000905057c10 */ /* 0x000fca000a7ea40c */
[----:B------:R-:W2:Y:S02]  /*3ef0*/  LDG.E.U8 R4, desc[UR36][R4.64] ;  /* 0x0000002404047981 */ /* 0x000ea4000c1e1100 */
[----:B--2---:R-:W-:-:S13]  /*3f00*/  ISETP.NE.AND P4, PT, R4, RZ, PT ;  /* 0x000000ff0400720c */ /* 0x004fda0003f85270 */
[----:B------:R-:W-:Y:S01]  /*3f10*/  @P4 IMAD.MOV.U32 R9, RZ, RZ, RZ ;  /* 0x000000ffff094224 */ /* 0x000fe200078e00ff */
[----:B------:R-:W-:Y:S06]  /*3f20*/  @P4 BRA `(.L_x_50) ;  /* 0x0000000000104947 */ /* 0x000fec0003800000 */
.L_x_49:
[----:B------:R-:W1:Y:S02]  /*3f30*/  LDS R4, [R10] ;  /* 0x000000000a047984 */ /* 0x000e640000000800 */
[----:B-1----:R-:W-:-:S04]  /*3f40*/  FADD.FTZ R4, -R11, R4 ;  /* 0x000000040b047221 */ /* 0x002fc80000010100 */
[----:B------:R-:W-:-:S04]  /*3f50*/  FMUL.FTZ R4, R4, 1.4426950216293334961 ;  /* 0x3fb8aa3b04047820 */ /* 0x000fc80000410000 */
[----:B------:R0:W4:Y:S03]  /*3f60*/  MUFU.EX2 R9, R4 ;  /* 0x0000000400097308 */ /* 0x0001260000000800 */
.L_x_50:
[----:B------:R-:W-:Y:S05]  /*3f70*/  BSYNC B2 ;  /* 0x0000000000027941 */ /* 0x000fea0003800000 */
.L_x_48:
[----:B----4-:R4:W-:Y:S01]  /*3f80*/  STS [R10], R9 ;  /* 0x000000090a007388 */ /* 0x0109e20000000800 */
[----:B------:R-:W-:Y:S01]  /*3f90*/  FADD.FTZ R6, R9, R6 ;  /* 0x0000000609067221 */ /* 0x000fe20000010000 */
[----:B------:R-:W-:Y:S01]  /*3fa0*/  IADD3 R8, R8, 0x100, RZ ;  /* 0x0000010008087810 */ /* 0x000fe20007ffe0ff */
[----:B------:R-:W-:Y:S06]  /*3fb0*/  @P3 BRA `(.L_x_51) ;  /* 0xfffffffc00a03947 */ /* 0x000fec000383ffff */
.L_x_47:
[----:B------:R-:W-:Y:S05]  /*3fc0*/  BSYNC B1 ;  /* 0x0000000000017941 */ /* 0x000fea0003800000 */
.L_x_46:
[----:B------:R-:W-:-:S13]  /*3fd0*/  ISETP.GE.U32.AND P0, PT, R0, 0x300, PT ;  /* 0x000003000000780c */ /* 0x000fda0003f06070 */
[----:B------:R-:W-:Y:S05]  /*3fe0*/  @!P0 BRA `(.L_x_45) ;  /* 0x00000004001c8947 */ /* 0x000fea0003800000 */
[----:B------:R-:W-:Y:S01]  /*3ff0*/  ULDC UR4, c[0x0][0x284] ;  /* 0x0000a10000047ab9 */ /* 0x000fe20000000800 */
[----:B------:R-:W-:Y:S01]  /*4000*/  LEA R0, R8, 0x800, 0x2 ;  /* 0x0000080008007811 */ /* 0x000fe200078e10ff */
[----:B------:R-:W-:Y:S01]  /*4010*/  IMAD R5, R2, UR4, RZ ;  /* 0x0000000402057c24 */ /* 0x000fe2000f8e02ff */
[----:B------:R-:W-:Y:S01]  /*4020*/  ULDC.64 UR10, c[0x0][0x2b0] ;  /* 0x0000ac00000a7ab9 */ /* 0x000fe20000000a00 */
[----:B0-----:R-:W-:Y:S02]  /*4030*/  SHF.R.S32.HI R4, RZ, 0x1f, R8 ;  /* 0x0000001fff047819 */ /* 0x001fe40000011408 */
[----:B------:R-:W-:Y:S01]  /*4040*/  ISETP.NE.U32.AND P0, PT, RZ, UR10, PT ;  /* 0x0000000aff007c0c */ /* 0x000fe2000bf05070 */
[----:B------:R-:W-:Y:S01]  /*4050*/  IMAD R0, R111, -0x4, R0 ;  /* 0xfffffffc6f007824 */ /* 0x000fe200078e0200 */
[--C-:B----4-:R-:W-:Y:S02]  /*4060*/  IADD3 R9, P3, P4, R8, UR10, R5.reuse ;  /* 0x0000000a08097c10 */ /* 0x110fe4000fc7e005 */
[----:B------:R-:W-:Y:S01]  /*4070*/  SHF.R.S32.HI R5, RZ, 0x1f, R5 ;  /* 0x0000001fff057819 */ /* 0x000fe20000011405 */
[----:B------:R-:W-:Y:S01]  /*4080*/  VIADD R0, R0, UR38 ;  /* 0x0000002600007c36 */ /* 0x000fe20008000000 */
[----:B------:R-:W-:-:S02]  /*4090*/  ISETP.NE.AND.EX P0, PT, RZ, UR11, PT, P0 ;  /* 0x0000000bff007c0c */ /* 0x000fc4000bf05300 */
[----:B------:R-:W-:-:S11]  /*40a0*/  IADD3.X R5, R4, UR11, R5, P3, P4 ;  /* 0x0000000b04057c10 */ /* 0x000fd60009fe8405 */
.L_x_64:
[----:B------:R-:W-:Y:S01]  /*40b0*/  BSSY B1, `(.L_x_52) ;  /* 0x000000b000017945 */ /* 0x000fe20003800000 */
[----:B------:R-:W-:-:S03]  /*40c0*/  MOV R4, R9 ;  /* 0x0000000900047202 */ /* 0x000fc60000000f00 */
[----:B------:R-:W-:Y:S05]  /*40d0*/  @!P0 BRA `(.L_x_53) ;  /* 0x0000000000108947 */ /* 0x000fea0003800000 */
[----:B------:R-:W4:Y:S02]  /*40e0*/  LDG.E.U8 R7, desc[UR36][R4.64] ;  /* 0x0000002404077981 */ /* 0x000f24000c1e1100 */
[----:B----4-:R-:W-:-:S13]  /*40f0*/  ISETP.NE.AND P3, PT, R7, RZ, PT ;  /* 0x000000ff0700720c */ /* 0x010fda0003f65270 */
[----:B------:R-:W-:Y:S01]  /*4100*/  @P3 IMAD.MOV.U32 R7, RZ, RZ, RZ ;  /* 0x000000ffff073224 */ /* 0x000fe200078e00ff */
[----:B------:R-:W-:Y:S06]  /*4110*/  @P3 BRA `(.L_x_54) ;  /* 0x0000000000103947 */ /* 0x000fec0003800000 */
.L_x_53:
[----:B------:R-:W1:Y:S02]  /*4120*/  LDS R7, [R0+-0x800] ;  /* 0xfff8000000077984 */ /* 0x000e640000000800 */
[----:B-1----:R-:W-:-:S04]  /*4130*/  FADD.FTZ R7, -R11, R7 ;  /* 0x000000070b077221 */ /* 0x002fc80000010100 */
[----:B------:R-:W-:-:S06]  /*4140*/  FMUL.FTZ R7, R7, 1.4426950216293334961 ;  /* 0x3fb8aa3b07077820 */ /* 0x000fcc0000410000 */
[----:B------:R-:W0:Y:S02]  /*4150*/  MUFU.EX2 R7, R7 ;  /* 0x0000000700077308 */ /* 0x000e240000000800 */
.L_x_54:
[----:B------:R-:W-:Y:S05]  /*4160*/  BSYNC B1 ;  /* 0x0000000000017941 */ /* 0x000fea0003800000 */
.L_x_52:
[----:B0-----:R0:W-:Y:S01]  /*4170*/  STS [R0+-0x800], R7 ;  /* 0xfff8000700007388 */ /* 0x0011e20000000800 */
[----:B------:R-:W-:Y:S01]  /*4180*/  BSSY B1, `(.L_x_55) ;  /* 0x000000b000017945 */ /* 0x000fe20003800000 */
[----:B------:R-:W-:-:S03]  /*4190*/  FADD.FTZ R10, R7, R6 ;  /* 0x00000006070a7221 */ /* 0x000fc60000010000 */
[----:B------:R-:W-:Y:S05]  /*41a0*/  @!P0 BRA `(.L_x_56) ;  /* 0x0000000000108947 */ /* 0x000fea0003800000 */
[----:B------:R-:W4:Y:S02]  /*41b0*/  LDG.E.U8 R6, desc[UR36][R4.64+0x100] ;  /* 0x0001002404067981 */ /* 0x000f24000c1e1100 */
[----:B----4-:R-:W-:-:S13]  /*41c0*/  ISETP.NE.AND P3, PT, R6, RZ, PT ;  /* 0x000000ff0600720c */ /* 0x010fda0003f65270 */
[----:B0-----:R-:W-:Y:S01]  /*41d0*/  @P3 MOV R7, RZ ;  /* 0x000000ff00073202 */ /* 0x001fe20000000f00 */
[----:B------:R-:W-:Y:S06]  /*41e0*/  @P3 BRA `(.L_x_57) ;  /* 0x0000000000103947 */ /* 0x000fec0003800000 */
.L_x_56:
[----:B------:R-:W1:Y:S02]  /*41f0*/  LDS R6, [R0+-0x400] ;  /* 0xfffc000000067984 */ /* 0x000e640000000800 */
[----:B-1----:R-:W-:-:S04]  /*4200*/  FADD.FTZ R6, -R11, R6 ;  /* 0x000000060b067221 */ /* 0x002fc80000010100 */
[----:B------:R-:W-:-:S04]  /*4210*/  FMUL.FTZ R6, R6, 1.4426950216293334961 ;  /* 0x3fb8aa3b06067820 */ /* 0x000fc80000410000 */
[----:B0-----:R0:W4:Y:S03]  /*4220*/  MUFU.EX2 R7, R6 ;  /* 0x0000000600077308 */ /* 0x0011260000000800 */
.L_x_57:
[----:B------:R-:W-:Y:S05]  /*4230*/  BSYNC B1 ;  /* 0x0000000000017941 */ /* 0x000fea0003800000 */
.L_x_55:
[----:B----4-:R4:W-:Y:S01]  /*4240*/  STS [R0+-0x400], R7 ;  /* 0xfffc000700007388 */ /* 0x0109e20000000800 */
[----:B------:R-:W-:Y:S01]  /*4250*/  BSSY B1, `(.L_x_58) ;  /* 0x000000b000017945 */ /* 0x000fe20003800000 */
[----:B------:R-:W-:-:S03]  /*4260*/  FADD.FTZ R10, R10, R7 ;  /* 0x000000070a0a7221 */ /* 0x000fc60000010000 */
[----:B------:R-:W-:Y:S05]  /*4270*/  @!P0 BRA `(.L_x_59) ;  /* 0x0000000000108947 */ /* 0x000fea0003800000 */
[----:B0-----:R-:W5:Y:S01]  /*4280*/  LDG.E.U8 R6, desc[UR36][R4.64+0x200] ;  /* 0x0002002404067981 */ /* 0x001f62000c1e1100 */
[----:B----4-:R-:W-:Y:S01]  /*4290*/  IMAD.MOV.U32 R7, RZ, RZ, RZ ;  /* 0x000000ffff077224 */ /* 0x010fe200078e00ff */
[----:B-----5:R-:W-:-:S13]  /*42a0*/  ISETP.NE.AND P3, PT, R6, RZ, PT ;  /* 0x000000ff0600720c */ /* 0x020fda0003f65270 */
[----:B------:R-:W-:Y:S05]  /*42b0*/  @P3 BRA `(.L_x_60) ;  /* 0x0000000000103947 */ /* 0x000fea0003800000 */
.L_x_59:
[----:B0-----:R-:W1:Y:S02]  /*42c0*/  LDS R6, [R0] ;  /* 0x0000000000067984 */ /* 0x001e640000000800 */
[----:B-1----:R-:W-:-:S04]  /*42d0*/  FADD.FTZ R6, -R11, R6 ;  /* 0x000000060b067221 */ /* 0x002fc80000010100 */
[----:B------:R-:W-:-:S04]  /*42e0*/  FMUL.FTZ R6, R6, 1.4426950216293334961 ;  /* 0x3fb8aa3b06067820 */ /* 0x000fc80000410000 */
[----:B----4-:R0:W4:Y:S03]  /*42f0*/  MUFU.EX2 R7, R6 ;  /* 0x0000000600077308 */ /* 0x0101260000000800 */
.L_x_60:
[----:B------:R-:W-:Y:S05]  /*4300*/  BSYNC B1 ;  /* 0x0000000000017941 */ /* 0x000fea0003800000 */
.L_x_58:
[----:B----4-:R4:W-:Y:S01]  /*4310*/  STS [R0], R7 ;  /* 0x0000000700007388 */ /* 0x0109e20000000800 */
[----:B------:R-:W-:Y:S01]  /*4320*/  BSSY B1, `(.L_x_61) ;  /* 0x000000b000017945 */ /* 0x000fe20003800000 */
[----:B------:R-:W-:-:S03]  /*4330*/  FADD.FTZ R10, R10, R7 ;  /* 0x000000070a0a7221 */ /* 0x000fc60000010000 */
[----:B------:R-:W-:Y:S05]  /*4340*/  @!P0 BRA `(.L_x_62) ;  /* 0x0000000000108947 */ /* 0x000fea0003800000 */
[----:B0-----:R-:W5:Y:S02]  /*4350*/  LDG.E.U8 R6, desc[UR36][R4.64+0x300] ;  /* 0x0003002404067981 */ /* 0x001f64000c1e1100 */
[----:B-----5:R-:W-:-:S13]  /*4360*/  ISETP.NE.AND P3, PT, R6, RZ, PT ;  /* 0x000000ff0600720c */ /* 0x020fda0003f65270 */
[----:B----4-:R-:W-:Y:S01]  /*4370*/  @P3 MOV R7, RZ ;  /* 0x000000ff00073202 */ /* 0x010fe20000000f00 */
[----:B------:R-:W-:Y:S06]  /*4380*/  @P3 BRA `(.L_x_63) ;  /* 0x0000000000103947 */ /* 0x000fec0003800000 */
.L_x_62:
[----:B0-----:R-:W1:Y:S02]  /*4390*/  LDS R6, [R0+0x400] ;  /* 0x0004000000067984 */ /* 0x001e640000000800 */
[----:B-1----:R-:W-:-:S04]  /*43a0*/  FADD.FTZ R6, -R11, R6 ;  /* 0x000000060b067221 */ /* 0x002fc80000010100 */
[----:B------:R-:W-:-:S04]  /*43b0*/  FMUL.FTZ R6, R6, 1.4426950216293334961 ;  /* 0x3fb8aa3b06067820 */ /* 0x000fc80000410000 */
[----:B----4-:R0:W4:Y:S03]  /*43c0*/  MUFU.EX2 R7, R6 ;  /* 0x0000000600077308 */ /* 0x0101260000000800 */
.L_x_63:
[----:B------:R-:W-:Y:S05]  /*43d0*/  BSYNC B1 ;  /* 0x0000000000017941 */ /* 0x000fea0003800000 */
.L_x_61:
[----:B------:R-:W-:Y:S01]  /*43e0*/  VIADD R8, R8, 0x400 ;  /* 0x0000040008087836 */ /* 0x000fe20000000000 */
[----:B------:R-:W-:Y:S01]  /*43f0*/  IADD3 R9, P4, R4, 0x400, RZ ;  /* 0x0000040004097810 */ /* 0x000fe20007f9e0ff */
[----:B----4-:R4:W-:Y:S01]  /*4400*/  STS [R0+0x400], R7 ;  /* 0x0004000700007388 */ /* 0x0109e20000000800 */
[----:B0-----:R-:W-:Y:S02]  /*4410*/  FADD.FTZ R6, R10, R7 ;  /* 0x000000070a067221 */ /* 0x001fe40000010000 */
[----:B------:R-:W-:Y:S02]  /*4420*/  ISETP.GE.AND P3, PT, R8, R108, PT ;  /* 0x0000006c0800720c */ /* 0x000fe40003f66270 */
[----:B------:R-:W-:Y:S01]  /*4430*/  IADD3.X R5, RZ, R5, RZ, P4, !PT ;  /* 0x00000005ff057210 */ /* 0x000fe200027fe4ff */
[----:B----4-:R-:W-:-:S10]  /*4440*/  VIADD R0, R0, 0x1000 ;  /* 0x0000100000007836 */ /* 0x010fd40000000000 */
[----:B------:R-:W-:Y:S05]  /*4450*/  @!P3 BRA `(.L_x_64) ;  /* 0xfffffffc0014b947 */ /* 0x000fea000383ffff */
.L_x_45:
[----:B------:R-:W-:Y:S05]  /*4460*/  BSYNC B0 ;  /* 0x0000000000007941 */ /* 0x000fea0003800000 */
.L_x_44:
[----:B------:R-:W5:Y:S01]  /*4470*/  SHFL.BFLY PT, R5, R6, 0x10, 0x1f ;  /* 0x0e001f0006057f89 */ /* 0x000f6200000e0000 */
[----:B------:R-:W-:Y:S01]  /*4480*/  LOP3.LUT P0, R8, R29, 0x1f, RZ, 0xc0, !PT ;  /* 0x0000001f1d087812 */ /* 0x000fe2000780c0ff */
[----:B------:R-:W-:Y:S02]  /*4490*/  ULDC UR4, c[0x0][0x284] ;  /* 0x0000a10000047ab9 */ /* 0x000fe40000000800 */
[----:B------:R-:W-:Y:S01]  /*44a0*/  UIADD3 UR4, UR4, 0x4, URZ ;  /* 0x0000000404047890 */ /* 0x000fe2000fffe03f */
[----:B------:R-:W-:-:S03]  /*44b0*/  ISETP.GT.U32.AND P3, PT, R8, 0x7, PT ;  /* 0x000000070800780c */ /* 0x000fc60003f64070 */
[----:B------:R-:W-:-:S04]  /*44c0*/  USHF.R.S32.HI UR5, URZ, 0x1f, UR4 ;  /* 0x0000001f3f057899 */ /* 0x000fc80008011404 */
[----:B------:R-:W-:Y:S02]  /*44d0*/  ULEA.HI UR5, UR5, UR4, URZ, 0x2 ;  /* 0x0000000405057291 */ /* 0x000fe4000f8f103f */
[----:B-1----:R-:W1:Y:S01]  /*44e0*/  @!P0 S2R R11, SR_CgaCtaId ;  /* 0x00000000000b8919 */ /* 0x002e620000008800 */
[----:B------:R-:W-:Y:S01]  /*44f0*/  ULDC.U8 UR4, c[0x0][0x31c] ;  /* 0x0000c70000047ab9 */ /* 0x000fe20000000000 */
[----:B------:R-:W-:Y:S02]  /*4500*/  USHF.L.U32 UR5, UR5, 0x2, URZ ;  /* 0x0000000205057899 */ /* 0x000fe4000800063f */
[----:B--2---:R-:W2:Y:S02]  /*4510*/  @!P3 S2R R13, SR_CgaCtaId ;  /* 0x00000000000db919 */ /* 0x004ea40000008800 */
[----:B------:R-:W-:Y:S01]  /*4520*/  ULOP3.LUT UR6, UR5, 0xfffffff0, URZ, 0xc0, !UPT ;  /* 0xfffffff005067892 */ /* 0x000fe2000f8ec03f */
[----:B-----5:R-:W-:Y:S01]  /*4530*/  FADD.FTZ R5, R5, R6 ;  /* 0x0000000605057221 */ /* 0x020fe20000010000 */
[----:B------:R-:W-:-:S04]  /*4540*/  @!P0 MOV R6, 0x400 ;  /* 0x0000040000068802 */ /* 0x000fc80000000f00 */
[----:B------:R-:W5:Y:S02]  /*4550*/  SHFL.BFLY PT, R0, R5, 0x8, 0x1f ;  /* 0x0d001f0005007f89 */ /* 0x000f6400000e0000 */
[----:B-----5:R-:W-:Y:S01]  /*4560*/  FADD.FTZ R0, R5, R0 ;  /* 0x0000000005007221 */ /* 0x020fe20000010000 */
[----:B------:R-:W-:-:S04]  /*4570*/  @!P0 SHF.R.U32.HI R5, RZ, 0x3, R29 ;  /* 0x00000003ff058819 */ /* 0x000fc8000001161d */
[----:B0-----:R-:W0:Y:S01]  /*4580*/  SHFL.BFLY PT, R7, R0, 0x4, 0x1f ;  /* 0x0c801f0000077f89 */ /* 0x001e2200000e0000 */
[----:B------:R-:W-:Y:S01]  /*4590*/  @!P0 LOP3.LUT R5, R5, 0x1ffffffc, RZ, 0xc0, !PT ;  /* 0x1ffffffc05058812 */ /* 0x000fe200078ec0ff */
[----:B0-----:R-:W-:Y:S01]  /*45a0*/  FADD.FTZ R7, R0, R7 ;  /* 0x0000000700077221 */ /* 0x001fe20000010000 */
[----:B-1----:R-:W-:Y:S02]  /*45b0*/  @!P0 LEA R0, R11, R6, 0x18 ;  /* 0x000000060b008211 */ /* 0x002fe400078ec0ff */
[----:B------:R-:W-:Y:S02]  /*45c0*/  @!P3 MOV R6, 0x400 ;  /* 0x000004000006b802 */ /* 0x000fe40000000f00 */
[----:B------:R-:W0:Y:S01]  /*45d0*/  SHFL.BFLY PT, R4, R7, 0x2, 0x1f ;  /* 0x0c401f0007047f89 */ /* 0x000e2200000e0000 */
[----:B------:R-:W-:Y:S02]  /*45e0*/  @!P0 IADD3 R0, R5, R0, RZ ;  /* 0x0000000005008210 */ /* 0x000fe40007ffe0ff */
[----:B--2---:R-:W-:-:S05]  /*45f0*/  @!P3 LEA R13, R13, R6, 0x18 ;  /* 0x000000060d0db211 */ /* 0x004fca00078ec0ff */
[----:B------:R-:W-:Y:S02]  /*4600*/  @!P3 IMAD R8, R8, 0x4, R13 ;  /* 0x000000040808b824 */ /* 0x000fe400078e020d */
[----:B0-----:R-:W-:-:S05]  /*4610*/  FADD.FTZ R4, R7, R4 ;  /* 0x0000000407047221 */ /* 0x001fca0000010000 */
[----:B----4-:R-:W0:Y:S02]  /*4620*/  SHFL.BFLY PT, R9, R4, 0x1, 0x1f ;  /* 0x0c201f0004097f89 */ /* 0x010e2400000e0000 */
[----:B0-----:R-:W-:-:S05]  /*4630*/  FADD.FTZ R9, R4, R9 ;  /* 0x0000000904097221 */ /* 0x001fca0000010000 */
[----:B------:R-:W-:Y:S01]  /*4640*/  @!P0 STS [R0+0x20], R9 ;  /* 0x0000200900008388 */ /* 0x000fe20000000800 */
[----:B------:R-:W-:Y:S01]  /*4650*/  BAR.SYNC.DEFER_BLOCKING 0x0 ;  /* 0x0000000000007b1d */ /* 0x000fe20000010000 */
[----:B------:R-:W-:-:S05]  /*4660*/  ISETP.NE.AND P0, PT, RZ, UR4, PT ;  /* 0x00000004ff007c0c */ /* 0x000fca000bf05270 */
[----:B------:R-:W0:Y:S04]  /*4670*/  @!P3 LDS R9, [R8+0x20] ;  /* 0x000020000809b984 */ /* 0x000e280000000800 */
[----:B0-----:R-:W0:Y:S02]  /*4680*/  SHFL.BFLY PT, R4, R9, 0x4, 0x1f ;  /* 0x0c801f0009047f89 */ /* 0x001e2400000e0000 */
[----:B0-----:R-:W-:-:S05]  /*4690*/  FADD.FTZ R4, R4, R9 ;  /* 0x0000000904047221 */ /* 0x001fca0000010000 */
[----:B------:R-:W0:Y:S02]  /*46a0*/  SHFL.BFLY PT, R5, R4, 0x2, 0x1f ;  /* 0x0c401f0004057f89 */ /* 0x000e2400000e0000 */
[----:B0-----:R-:W-:-:S05]  /*46b0*/  FADD.FTZ R5, R4, R5 ;  /* 0x0000000504057221 */ /* 0x001fca0000010000 */
[----:B------:R-:W0:Y:S02]  /*46c0*/  SHFL.BFLY PT, R6, R5, 0x1, 0x1f ;  /* 0x0c201f0005067f89 */ /* 0x000e2400000e0000 */
[----:B0-----:R-:W-:Y:S01]  /*46d0*/  FADD.FTZ R6, R5, R6 ;  /* 0x0000000605067221 */ /* 0x001fe20000010000 */
[----:B------:R-:W-:-:S05]  /*46e0*/  CS2R R4, SRZ ;  /* 0x0000000000047805 */ /* 0x000fca000001ff00 */
[----:B------:R-:W0:Y:S02]  /*46f0*/  SHFL.IDX PT, R6, R6, RZ, 0x1f ;  /* 0x00001fff06067589 */ /* 0x000e2400000e0000 */
[----:B0-----:R-:W-:-:S04]  /*4700*/  FADD.FTZ R0, R6, 9.9999999747524270788e-07 ;  /* 0x358637bd06007421 */ /* 0x001fc80000010000 */
[----:B------:R0:W1:Y:S01]  /*4710*/  MUFU.RCP R13, R0 ;  /* 0x00000000000d7308 */ /* 0x0000620000001000 */
[----:B------:R-:W-:Y:S05]  /*4720*/  @!P0 BRA `(.L_x_65) ;  /* 0x0000000000188947 */ /* 0x000fea0003800000 */
[----:B0-----:R-:W0:Y:S08]  /*4730*/  LDC R0, c[0x0][0x318] ;  /* 0x0000c600ff007b82 */ /* 0x001e300000000800 */
[----:B------:R-:W0:Y:S08]  /*4740*/  LDC R4, c[0x0][0x29c] ;  /* 0x0000a700ff047b82 */ /* 0x000e300000000800 */
[----:B------:R-:W2:Y:S01]  /*4750*/  LDC R6, c[0x0][0x284] ;  /* 0x0000a100ff067b82 */ /* 0x000ea20000000800 */
[----:B0-----:R-:W-:-:S04]  /*4760*/  IMAD R109, R109, R0, R4 ;  /* 0x000000006d6d7224 */ /* 0x001fc800078e0204 */
[----:B--2---:R-:W-:-:S05]  /*4770*/  IMAD R4, R109, R6, RZ ;  /* 0x000000066d047224 */ /* 0x004fca00078e02ff */
[----:B------:R-:W-:-:S07]  /*4780*/  SHF.R.S32.HI R5, RZ, 0x1f, R4 ;  /* 0x0000001fff057819 */ /* 0x000fce0000011404 */
.L_x_65:
[----:B------:R-:W-:Y:S04]  /*4790*/  BSSY B0, `(.L_x_66) ;  /* 0x0000053000007945 */ /* 0x000fe80003800000 */
[----:B------:R-:W-:Y:S05]  /*47a0*/  @P1 BRA `(.L_x_67) ;  /* 0x0000000400441947 */ /* 0x000fea0003800000 */
[-C--:B0-----:R-:W-:Y:S01]  /*47b0*/  LOP3.LUT R0, RZ, R111.reuse, RZ, 0x33, !PT ;  /* 0x0000006fff007212 */ /* 0x081fe200078e33ff */
[----:B------:R-:W-:Y:S01]  /*47c0*/  BSSY B1, `(.L_x_68) ;  /* 0x0000020000017945 */ /* 0x000fe20003800000 */
[C---:B------:R-:W-:Y:S02]  /*47d0*/  IADD3 R9, R29.reuse, R111, RZ ;  /* 0x0000006f1d097210 */ /* 0x040fe40007ffe0ff */
[----:B------:R-:W-:-:S04]  /*47e0*/  IADD3 R0, -R29, R108, R0 ;  /* 0x0000006c1d007210 */ /* 0x000fc80007ffe100 */
[C---:B------:R-:W-:Y:S02]  /*47f0*/  LEA.HI R6, R0.reuse, 0x1, RZ, 0x18 ;  /* 0x0000000100067811 */ /* 0x040fe400078fc0ff */
[----:B------:R-:W-:Y:S02]  /*4800*/  ISETP.GE.U32.AND P1, PT, R0, 0x300, PT ;  /* 0x000003000000780c */ /* 0x000fe40003f26070 */
[----:B------:R-:W-:-:S13]  /*4810*/  LOP3.LUT P3, R6, R6, 0x3, RZ, 0xc0, !PT ;  /* 0x0000000306067812 */ /* 0x000fda000786c0ff */
[----:B------:R-:W-:Y:S05]  /*4820*/  @!P3 BRA `(.L_x_69) ;  /* 0x000000000064b947 */ /* 0x000fea0003800000 */
[----:B------:R-:W-:Y:S01]  /*4830*/  IADD3 R12, P3, R9, R4, RZ ;  /* 0x00000004090c7210 */ /* 0x000fe20007f7e0ff */
[----:B------:R-:W-:Y:S01]  /*4840*/  ULDC.64 UR8, c[0x0][0x310] ;  /* 0x0000c40000087ab9 */ /* 0x000fe20000000a00 */
[----:B------:R-:W-:Y:S01]  /*4850*/  IMAD.MOV.U32 R0, RZ, RZ, R6 ;  /* 0x000000ffff007224 */ /* 0x000fe200078e0006 */
[----:B------:R-:W-:Y:S02]  /*4860*/  LEA R6, R29, UR6, 0x1 ;  /* 0x000000061d067c11 */ /* 0x000fe4000f8e08ff */
[----:B------:R-:W-:Y:S02]  /*4870*/  LEA.HI.X.SX32 R7, R9, R5, 0x1, P3 ;  /* 0x0000000509077211 */ /* 0x000fe400018f0eff */
[C---:B------:R-:W-:Y:S02]  /*4880*/  LEA R11, P3, R12.reuse, UR8, 0x2 ;  /* 0x000000080c0b7c11 */ /* 0x040fe4000f8610ff */
[----:B------:R-:W-:Y:S02]  /*4890*/  LEA R10, R29, UR38, 0x2 ;  /* 0x000000261d0a7c11 */ /* 0x000fe4000f8e10ff */
[----:B------:R-:W-:-:S02]  /*48a0*/  LEA.HI.X R12, R12, UR9, R7, 0x2, P3 ;  /* 0x000000090c0c7c11 */ /* 0x000fc400098f1407 */
[----:B------:R-:W-:-:S07]  /*48b0*/  IADD3 R8, R6, UR38, RZ ;  /* 0x0000002606087c10 */ /* 0x000fce000fffe0ff */
.L_x_70:
[----:B--2---:R0:W1:Y:S01]  /*48c0*/  LDS R6, [R10] ;  /* 0x000000000a067984 */ /* 0x0040620000000800 */
[----:B------:R-:W-:Y:S01]  /*48d0*/  @P0 MOV R7, R12 ;  /* 0x0000000c00070202 */ /* 0x000fe20000000f00 */
[----:B------:R-:W-:Y:S01]  /*48e0*/  VIADD R0, R0, 0xffffffff ;  /* 0xffffffff00007836 */ /* 0x000fe20000000000 */
[----:B------:R-:W-:-:S04]  /*48f0*/  IADD3 R9, R9, 0x100, RZ ;  /* 0x0000010009097810 */ /* 0x000fc80007ffe0ff */
[----:B------:R-:W-:Y:S02]  /*4900*/  ISETP.NE.AND P3, PT, R0, RZ, PT ;  /* 0x000000ff0000720c */ /* 0x000fe40003f65270 */
[----:B0-----:R-:W-:Y:S01]  /*4910*/  IADD3 R10, R10, 0x400, RZ ;  /* 0x000004000a0a7810 */ /* 0x001fe20007ffe0ff */
[----:B-1----:R-:W-:-:S05]  /*4920*/  FMUL.FTZ R15, R6, R13 ;  /* 0x0000000d060f7220 */ /* 0x002fca0000410000 */
[----:B------:R-:W-:-:S04]  /*4930*/  F2FP.F16.F32.PACK_AB R6, RZ, R15 ;  /* 0x0000000fff06723e */ /* 0x000fc800000000ff */
[----:B------:R-:W-:Y:S01]  /*4940*/  PRMT R14, R6, 0x7610, R14 ;  /* 0x00007610060e7816 */ /* 0x000fe2000000000e */
[----:B------:R-:W-:Y:S01]  /*4950*/  @P0 IMAD.MOV.U32 R6, RZ, RZ, R11 ;  /* 0x000000ffff060224 */ /* 0x000fe200078e000b */
[----:B------:R-:W-:-:S03]  /*4960*/  IADD3 R11, P4, R11, 0x400, RZ ;  /* 0x000004000b0b7810 */ /* 0x000fc60007f9e0ff */
[----:B------:R0:W-:Y:S02]  /*4970*/  STS.U16 [R8], R14 ;  /* 0x0000000e08007388 */ /* 0x0001e40000000400 */
[----:B------:R-:W-:Y:S02]  /*4980*/  IMAD.X R12, RZ, RZ, R12, P4 ;  /* 0x000000ffff0c7224 */ /* 0x000fe400020e060c */
[----:B------:R2:W-:Y:S01]  /*4990*/  @P0 STG.E desc[UR36][R6.64], R15 ;  /* 0x0000000f06000986 */ /* 0x0005e2000c101924 */
[----:B0-----:R-:W-:Y:S01]  /*49a0*/  IADD3 R8, R8, 0x200, RZ ;  /* 0x0000020008087810 */ /* 0x001fe20007ffe0ff */
[----:B------:R-:W-:Y:S06]  /*49b0*/  @P3 BRA `(.L_x_70) ;  /* 0xfffffffc00c03947 */ /* 0x000fec000383ffff */
.L_x_69:
[----:B------:R-:W-:Y:S05]  /*49c0*/  BSYNC B1 ;  /* 0x0000000000017941 */ /* 0x000fea0003800000 */
.L_x_68:
[----:B------:R-:W-:Y:S05]  /*49d0*/  @!P1 BRA `(.L_x_67) ;  /* 0x0000000000b89947 */ /* 0x000fea0003800000 */
[C---:B------:R-:W-:Y:S01]  /*49e0*/  IADD3 R11, P0, R9.reuse, R4, RZ ;  /* 0x00000004090b7210 */ /* 0x040fe20007f1e0ff */
[----:B------:R-:W-:Y:S01]  /*49f0*/  ULDC.64 UR8, c[0x0][0x310] ;  /* 0x0000c40000087ab9 */ /* 0x000fe20000000a00 */
[----:B------:R-:W-:Y:S02]  /*4a00*/  LEA R0, R9, UR6, 0x1 ;  /* 0x0000000609007c11 */ /* 0x000fe4000f8e08ff */
[----:B------:R-:W-:Y:S02]  /*4a10*/  SHF.L.U32 R4, R111, 0x2, RZ ;  /* 0x000000026f047819 */ /* 0x000fe400000006ff */
[----:B--2---:R-:W-:Y:S01]  /*4a20*/  LEA.HI.X.SX32 R6, R9, R5, 0x1, P0 ;  /* 0x0000000509067211 */ /* 0x004fe200000f0eff */
[----:B------:R-:W-:Y:S01]  /*4a30*/  IMAD R0, R111, -0x2, R0 ;  /* 0xfffffffe6f007824 */ /* 0x000fe200078e0200 */
[----:B------:R-:W-:Y:S01]  /*4a40*/  LEA R8, P0, R11, UR8, 0x2 ;  /* 0x000000080b087c11 */ /* 0x000fe2000f8010ff */
[----:B------:R-:W-:Y:S01]  /*4a50*/  IMAD R4, R9, 0x4, -R4 ;  /* 0x0000000409047824 */ /* 0x000fe200078e0a04 */
[----:B------:R-:W-:-:S02]  /*4a60*/  ISETP.NE.AND P3, PT, RZ, UR4, PT ;  /* 0x00000004ff007c0c */ /* 0x000fc4000bf65270 */
[----:B------:R-:W-:Y:S02]  /*4a70*/  LEA.HI.X R11, R11, UR9, R6, 0x2, P0 ;  /* 0x000000090b0b7c11 */ /* 0x000fe400080f1406 */
[----:B------:R-:W-:Y:S02]  /*4a80*/  IADD3 R0, R0, UR38, RZ ;  /* 0x0000002600007c10 */ /* 0x000fe4000fffe0ff */
[----:B------:R-:W-:-:S07]  /*4a90*/  IADD3 R6, R4, UR38, RZ ;  /* 0x0000002604067c10 */ /* 0x000fce000fffe0ff */
.L_x_71:
[----:B------:R-:W1:Y:S01]  /*4aa0*/  LDS R4, [R6] ;  /* 0x0000000006047984 */ /* 0x000e620000000800 */
[----:B------:R-:W-:-:S04]  /*4ab0*/  IADD3 R9, R9, 0x400, RZ ;  /* 0x0000040009097810 */ /* 0x000fc80007ffe0ff */
[----:B------:R-:W-:Y:S01]  /*4ac0*/  ISETP.GE.AND P0, PT, R9, R108, PT ;  /* 0x0000006c0900720c */ /* 0x000fe20003f06270 */
[----:B-1----:R-:W-:-:S05]  /*4ad0*/  FMUL.FTZ R15, R4, R13 ;  /* 0x0000000d040f7220 */ /* 0x002fca0000410000 */
[----:B------:R-:W-:-:S04]  /*4ae0*/  F2FP.F16.F32.PACK_AB R4, RZ, R15 ;  /* 0x0000000fff04723e */ /* 0x000fc800000000ff */
[----:B------:R-:W-:-:S05]  /*4af0*/  PRMT R5, R4, 0x7610, R5 ;  /* 0x0000761004057816 */ /* 0x000fca0000000005 */
[----:B------:R0:W-:Y:S04]  /*4b00*/  STS.U16 [R0], R5 ;  /* 0x0000000500007388 */ /* 0x0001e80000000400 */
[----:B------:R-:W1:Y:S01]  /*4b10*/  LDS R4, [R6+0x400] ;  /* 0x0004000006047984 */ /* 0x000e620000000800 */
[----:B0-----:R-:W-:Y:S01]  /*4b20*/  MOV R5, R11 ;  /* 0x0000000b00057202 */ /* 0x001fe20000000f00 */
[----:B-1----:R-:W-:-:S05]  /*4b30*/  FMUL.FTZ R21, R4, R13 ;  /* 0x0000000d04157220 */ /* 0x002fca0000410000 */
[----:B------:R-:W-:-:S04]  /*4b40*/  F2FP.F16.F32.PACK_AB R4, RZ, R21 ;  /* 0x00000015ff04723e */ /* 0x000fc800000000ff */
[----:B------:R-:W-:-:S05]  /*4b50*/  PRMT R10, R4, 0x7610, R10 ;  /* 0x00007610040a7816 */ /* 0x000fca000000000a */
[----:B------:R-:W-:Y:S04]  /*4b60*/  STS.U16 [R0+0x200], R10 ;  /* 0x0002000a00007388 */ /* 0x000fe80000000400 */
[----:B------:R-:W0:Y:S02]  /*4b70*/  LDS R4, [R6+0x800] ;  /* 0x0008000006047984 */ /* 0x000e240000000800 */
[----:B0-----:R-:W-:-:S05]  /*4b80*/  FMUL.FTZ R23, R4, R13 ;  /* 0x0000000d04177220 */ /* 0x001fca0000410000 */
[----:B------:R-:W-:-:S04]  /*4b90*/  F2FP.F16.F32.PACK_AB R4, RZ, R23 ;  /* 0x00000017ff04723e */ /* 0x000fc800000000ff */
[----:B------:R-:W-:-:S05]  /*4ba0*/  PRMT R12, R4, 0x7610, R12 ;  /* 0x00007610040c7816 */ /* 0x000fca000000000c */
[----:B------:R-:W-:Y:S04]  /*4bb0*/  STS.U16 [R0+0x400], R12 ;  /* 0x0004000c00007388 */ /* 0x000fe80000000400 */
[----:B------:R0:W3:Y:S02]  /*4bc0*/  LDS R4, [R6+0xc00] ;  /* 0x000c000006047984 */ /* 0x0000e40000000800 */
[----:B0-----:R-:W-:Y:S01]  /*4bd0*/  IADD3 R6, R6, 0x1000, RZ ;  /* 0x0000100006067810 */ /* 0x001fe20007ffe0ff */
[----:B---3--:R-:W-:Y:S01]  /*4be0*/  FMUL.FTZ R25, R4, R13 ;  /* 0x0000000d04197220 */ /* 0x008fe20000410000 */
[----:B------:R-:W-:-:S04]  /*4bf0*/  IMAD.MOV.U32 R4, RZ, RZ, R8 ;  /* 0x000000ffff047224 */ /* 0x000fc800078e0008 */
[----:B------:R-:W-:Y:S01]  /*4c00*/  F2FP.F16.F32.PACK_AB R7, RZ, R25 ;  /* 0x00000019ff07723e */ /* 0x000fe200000000ff */
[----:B------:R-:W-:Y:S01]  /*4c10*/  @P3 STG.E desc[UR36][R4.64], R15 ;  /* 0x0000000f04003986 */ /* 0x000fe2000c101924 */
[----:B------:R-:W-:Y:S02]  /*4c20*/  IADD3 R8, P1, R4, 0x1000, RZ ;  /* 0x0000100004087810 */ /* 0x000fe40007f3e0ff */
[----:B------:R-:W-:Y:S01]  /*4c30*/  PRMT R14, R7, 0x7610, R14 ;  /* 0x00007610070e7816 */ /* 0x000fe2000000000e */
[----:B------:R-:W-:Y:S01]  /*4c40*/  @P3 STG.E desc[UR36][R4.64+0x400], R21 ;  /* 0x0004001504003986 */ /* 0x000fe2000c101924 */
[----:B------:R-:W-:Y:S01]  /*4c50*/  VIADD R7, R0, 0x800 ;  /* 0x0000080000077836 */ /* 0x000fe20000000000 */
[----:B------:R-:W-:Y:S02]  /*4c60*/  IADD3.X R11, RZ, R5, RZ, P1, !PT ;  /* 0x00000005ff0b7210 */ /* 0x000fe40000ffe4ff */
[----:B------:R-:W-:Y:S04]  /*4c70*/  @P3 STG.E desc[UR36][R4.64+0x800], R23 ;  /* 0x0008001704003986 */ /* 0x000fe8000c101924 */
[----:B------:R-:W-:Y:S04]  /*4c80*/  @P3 STG.E desc[UR36][R4.64+0xc00], R25 ;  /* 0x000c001904003986 */ /* 0x000fe8000c101924 */
[----:B------:R0:W-:Y:S02]  /*4c90*/  STS.U16 [R0+0x600], R14 ;  /* 0x0006000e00007388 */ /* 0x0001e40000000400 */
[----:B0-----:R-:W-:Y:S01]  /*4ca0*/  IMAD.MOV.U32 R0, RZ, RZ, R7 ;  /* 0x000000ffff007224 */ /* 0x001fe200078e0007 */
[----:B------:R-:W-:Y:S06]  /*4cb0*/  @!P0 BRA `(.L_x_71) ;  /* 0xfffffffc00788947 */ /* 0x000fec000383ffff */
.L_x_67:
[----:B------:R-:W-:Y:S05]  /*4cc0*/  BSYNC B0 ;  /* 0x0000000000007941 */ /* 0x000fea0003800000 */
.L_x_66:
[----:B------:R-:W-:Y:S01]  /*4cd0*/  IADD3 R30, R108, -0x1, RZ ;  /* 0xffffffff6c1e7810 */ /* 0x000fe20007ffe0ff */
[----:B------:R-:W4:Y:S01]  /*4ce0*/  S2UR UR5, SR_CgaCtaId ;  /* 0x00000000000579c3 */ /* 0x000f220000008800 */
[----:B0-----:R-:W-:Y:S01]  /*4cf0*/  SHF.R.S32.HI R0, RZ, 0x1f, R29 ;  /* 0x0000001fff007819 */ /* 0x001fe2000001141d */
[----:B------:R-:W-:Y:S01]  /*4d00*/  ULDC UR7, c[0x0][0x284] ;  /* 0x0000a10000077ab9 */ /* 0x000fe20000000800 */
[----:B------:R-:W-:Y:S01]  /*4d10*/  SHF.R.S32.HI R5, RZ, 0x1f, R30 ;  /* 0x0000001fff057819 */ /* 0x000fe2000001141e */
[----:B------:R-:W-:Y:S01]  /*4d20*/  ULDC UR4, c[0x0][0x288] ;  /* 0x0000a20000047ab9 */ /* 0x000fe20000000800 */
[----:B------:R-:W-:Y:S01]  /*4d30*/  LEA.HI R0, R0, R29, RZ, 0x3 ;  /* 0x0000001d00007211 */ /* 0x000fe200078f18ff */
[----:B---3--:R-:W-:Y:S01]  /*4d40*/  IMAD R27, R2, UR4, R17 ;  /* 0x00000004021b7c24 */ /* 0x008fe2000f8e0211 */
[----:B------:R-:W-:Y:S01]  /*4d50*/  LEA.HI R5, R5, R30, RZ, 0x5 ;  /* 0x0000001e05057211 */ /* 0x000fe200078f28ff */
[----:B------:R-:W-:Y:S01]  /*4d60*/  UMOV UR4, 0x400 ;  /* 0x0000040000047882 */ /* 0x000fe20000000000 */
[----:B------:R-:W-:Y:S01]  /*4d70*/  SHF.R.S32.HI R28, RZ, 0x3, R0 ;  /* 0x00000003ff1c7819 */ /* 0x000fe20000011400 */
[----:B------:R-:W-:Y:S01]  /*4d80*/  UIADD3 UR4, UR4, 0xc0, URZ ;  /* 0x000000c004047890 */ /* 0x000fe2000fffe03f */
[----:B------:R-:W-:Y:S01]  /*4d90*/  LOP3.LUT R5, R5, 0xffffffe0, RZ, 0xc0, !PT ;  /* 0xffffffe005057812 */ /* 0x000fe200078ec0ff */
[----:B------:R-:W-:Y:S01]  /*4da0*/  BSSY B0, `(.L_x_72) ;  /* 0x000001d000007945 */ /* 0x000fe20003800000 */
[----:B------:R-:W-:-:S02]  /*4db0*/  LOP3.LUT R0, R0, 0xfffffff8, RZ, 0xc0, !PT ;  /* 0xfffffff800007812 */ /* 0x000fc400078ec0ff */
[----:B------:R-:W-:Y:S02]  /*4dc0*/  CS2R R22, SRZ ;  /* 0x0000000000167805 */ /* 0x000fe4000001ff00 */
[----:B------:R-:W-:Y:S02]  /*4dd0*/  IADD3 R5, R30, -R5, RZ ;  /* 0x800000051e057210 */ /* 0x000fe40007ffe0ff */
[----:B------:R-:W-:Y:S02]  /*4de0*/  CS2R R20, SRZ ;  /* 0x0000000000147805 */ /* 0x000fe4000001ff00 */
[----:B------:R-:W-:Y:S01]  /*4df0*/  MOV R47, UR7 ;  /* 0x00000007002f7c02 */ /* 0x000fe20008000f00 */
[----:B------:R-:W-:Y:S01]  /*4e00*/  ULDC UR7, c[0x0][0x29c] ;  /* 0x0000a70000077ab9 */ /* 0x000fe20000000800 */
[----:B------:R-:W-:Y:S01]  /*4e10*/  ISETP.NE.AND P1, PT, R28, R5, PT ;  /* 0x000000051c00720c */ /* 0x000fe20003f25270 */
[----:B------:R-:W-:Y:S01]  /*4e20*/  IMAD.IADD R0, R29, 0x1, -R0 ;  /* 0x000000011d007824 */ /* 0x000fe200078e0a00 */
[----:B------:R-:W-:-:S02]  /*4e30*/  SHF.L.U32 R27, R27, 0x6, RZ ;  /* 0x000000061b1b7819 */ /* 0x000fc400000006ff */
[----:B------:R-:W-:Y:S01]  /*4e40*/  ISETP.NE.OR P0, PT, RZ, UR7, P1 ;  /* 0x00000007ff007c0c */ /* 0x000fe20008f05670 */
[----:B------:R-:W-:Y:S01]  /*4e50*/  IMAD.SHL.U32 R26, R0, 0x8, RZ ;  /* 0x00000008001a7824 */ /* 0x000fe200078e00ff */
[----:B----4-:R-:W-:-:S03]  /*4e60*/  ULEA UR4, UR5, UR4, 0x18 ;  /* 0x0000000405047291 */ /* 0x010fc6000f8ec03f */
[-CC-:B------:R-:W-:Y:S02]  /*4e70*/  IMAD R18, R27, R47.reuse, R26.reuse ;  /* 0x0000002f1b127224 */ /* 0x180fe400078e021a */
[----:B------:R-:W-:Y:S01]  /*4e80*/  IMAD R37, R3, R47, R26 ;  /* 0x0000002f03257224 */ /* 0x000fe200078e021a */
[----:B------:R-:W-:Y:S02]  /*4e90*/  LEA R36, R0, UR4, 0x4 ;  /* 0x0000000400247c11 */ /* 0x000fe4000f8e20ff */
[----:B------:R-:W-:Y:S02]  /*4ea0*/  SHF.R.S32.HI R33, RZ, 0x1f, R18 ;  /* 0x0000001fff217819 */ /* 0x000fe40000011412 */
[----:B------:R-:W-:Y:S01]  /*4eb0*/  SHF.R.S32.HI R34, RZ, 0x1f, R37 ;  /* 0x0000001fff227819 */ /* 0x000fe20000011425 */
[----:B------:R-:W-:Y:S06]  /*4ec0*/  @P0 BRA `(.L_x_73) ;  /* 0x0000000000280947 */ /* 0x000fec0003800000 */
[----:B------:R-:W-:Y:S01]  /*4ed0*/  ULDC.64 UR4, c[0x0][0x240] ;  /* 0x0000900000047ab9 */ /* 0x000fe20000000a00 */
[----:B------:R-:W-:Y:S01]  /*4ee0*/  HFMA2.MMA R23, -RZ, RZ, 0, 0 ;  /* 0x00000000ff177435 */ /* 0x000fe200000001ff */
[----:B------:R-:W-:-:S04]  /*4ef0*/  ISETP.NE.U32.AND P0, PT, RZ, UR4, PT ;  /* 0x00000004ff007c0c */ /* 0x000fc8000bf05070 */
[----:B------:R-:W-:-:S13]  /*4f00*/  ISETP.NE.AND.EX P0, PT, RZ, UR5, PT, P0 ;  /* 0x00000005ff007c0c */ /* 0x000fda000bf05300 */
[----:B------:R-:W-:Y:S05]  /*4f10*/  @!P0 BRA `(.L_x_74) ;  /* 0x0000000000108947 */ /* 0x000fea0003800000 */
[----:B------:R-:W0:Y:S01]  /*4f20*/  LDC.64 R20, c[0x0][0x240] ;  /* 0x00009000ff147b82 */ /* 0x000e220000000a00 */
[----:B------:R-:W-:-:S05]  /*4f30*/  LEA R3, R17, R26, 0x6 ;  /* 0x0000001a11037211 */ /* 0x000fca00078e30ff */
[----:B0-----:R-:W-:-:S06]  /*4f40*/  IMAD.WIDE R20, R3, 0x2, R20 ;  /* 0x0000000203147825 */ /* 0x001fcc00078e0214 */
[----:B------:R-:W5:Y:S02]  /*4f50*/  LDG.E.128 R20, desc[UR36][R20.64] ;  /* 0x0000002414147981 */ /* 0x000f64000c1e1d00 */
.L_x_74:
[----:B-----5:R0:W-:Y:S02]  /*4f60*/  STS.128 [R36], R20 ;  /* 0x0000001424007388 */ /* 0x0201e40000000c00 */
.L_x_73:
[----:B------:R-:W-:Y:S05]  /*4f70*/  BSYNC B0 ;  /* 0x0000000000007941 */ /* 0x000fea0003800000 */
.L_x_72:
[----:B------:R-:W-:Y:S01]  /*4f80*/  IMAD.IADD R35, R28, 0x1, R111 ;  /* 0x000000011c237824 */ /* 0x000fe200078e026f */
[----:B------:R-:W-:Y:S01]  /*4f90*/  ULDC.64 UR4, c[0x0][0x250] ;  /* 0x0000940000047ab9 */ /* 0x000fe20000000a00 */
[----:B------:R-:W-:Y:S01]  /*4fa0*/  VIMNMX R52, R30, R47, PT ;  /* 0x0000002f1e347248 */ /* 0x000fe20003fe0100 */
[----:B------:R-:W-:Y:S01]  /*4fb0*/  IMAD.U32 R31, RZ, RZ, UR5 ;  /* 0x00000005ff1f7e24 */ /* 0x000fe2000f8e00ff */
[----:B------:R-:W-:Y:S01]  /*4fc0*/  MOV R32, UR4 ;  /* 0x0000000400207c02 */ /* 0x000fe20008000f00 */
[----:B------:R-:W-:Y:S01]  /*4fd0*/  UIADD3 UR14, UR6, UR38, URZ ;  /* 0x00000026060e7290 */ /* 0x000fe2000fffe03f */
[----:B------:R-:W-:Y:S01]  /*4fe0*/  SHF.L.U32 R0, R35, 0x6, RZ ;  /* 0x0000000623007819 */ /* 0x000fe200000006ff */
[----:B------:R-:W-:Y:S01]  /*4ff0*/  ULDC UR10, c[0x0][0x288] ;  /* 0x0000a200000a7ab9 */ /* 0x000fe20000000800 */
[----:B------:R-:W-:Y:S01]  /*5000*/  ULDC UR11, c[0x0][0x284] ;  /* 0x0000a100000b7ab9 */ /* 0x000fe20000000800 */
[----:B------:R-:W-:Y:S01]  /*5010*/  ULDC.64 UR8, c[0x0][0x258] ;  /* 0x0000960000087ab9 */ /* 0x000fe20000000a00 */
[----:B------:R-:W-:Y:S01]  /*5020*/  IADD3 R3, P0, R18, R0, RZ ;  /* 0x0000000012037210 */ /* 0x000fe20007f1e0ff */
[----:B------:R-:W-:Y:S01]  /*5030*/  ULDC.64 UR12, c[0x0][0x250] ;  /* 0x00009400000c7ab9 */ /* 0x000fe20000000a00 */
[----:B------:R-:W-:Y:S01]  /*5040*/  BSSY B0, `(.L_x_75) ;  /* 0x00000b9000007945 */ /* 0x000fe20003800000 */
[----:B------:R-:W-:-:S02]  /*5050*/  CS2R R44, SRZ ;  /* 0x00000000002c7805 */ /* 0x000fc4000001ff00 */
[----:B------:R-:W-:Y:S02]  /*5060*/  LEA.HI.X.SX32 R0, R0, R33, 0x1, P0 ;  /* 0x0000002100007211 */ /* 0x000fe400000f0eff */
[----:B------:R-:W-:Y:S01]  /*5070*/  CS2R R40, SRZ ;  /* 0x0000000000287805 */ /* 0x000fe2000001ff00 */
[----:B------:R-:W-:Y:S01]  /*5080*/  BAR.SYNC.DEFER_BLOCKING 0x0 ;  /* 0x0000000000007b1d */ /* 0x000fe20000010000 */
[C---:B------:R-:W-:Y:S02]  /*5090*/  LEA R24, P0, R3.reuse, R32, 0x1 ;  /* 0x0000002003187211 */ /* 0x040fe400078008ff */
[----:B------:R-:W-:Y:S02]  /*50a0*/  CS2R R42, SRZ ;  /* 0x00000000002a7805 */ /* 0x000fe4000001ff00 */
[----:B------:R-:W-:Y:S02]  /*50b0*/  MOV R46, RZ ;  /* 0x000000ff002e7202 */ /* 0x000fe40000000f00 */
[----:B------:R-:W-:Y:S01]  /*50c0*/  LEA.HI.X R25, R3, R31, R0, 0x1, P0 ;  /* 0x0000001f03197211 */ /* 0x000fe200000f0c00 */
[----:B------:R-:W-:Y:S01]  /*50d0*/  HFMA2.MMA R3, -RZ, RZ, 0, 0 ;  /* 0x00000000ff037435 */ /* 0x000fe200000001ff */
[----:B------:R-:W-:-:S02]  /*50e0*/  ISETP.GE.AND P0, PT, R35, R52, PT ;  /* 0x000000342300720c */ /* 0x000fc40003f06270 */
[----:B------:R-:W-:-:S11]  /*50f0*/  LEA R48, R28, UR14, 0x1 ;  /* 0x0000000e1c307c11 */ /* 0x000fd6000f8e08ff */
[----:B------:R-:W-:Y:S05]  /*5100*/  @P0 BRA `(.L_x_76) ;  /* 0x0000000800b00947 */ /* 0x000fea0003800000 */
[----:B--2---:R-:W2:Y:S01]  /*5110*/  LDC R7, c[0x0][0x288] ;  /* 0x0000a200ff077b82 */ /* 0x004ea20000000800 */
[----:B------:R-:W-:Y:S01]  /*5120*/  IMAD.MOV R5, RZ, RZ, -R108 ;  /* 0x000000ffff057224 */ /* 0x000fe200078e0a6c */
[----:B------:R-:W-:Y:S01]  /*5130*/  LOP3.LUT R0, RZ, R47, RZ, 0x33, !PT ;  /* 0x0000002fff007212 */ /* 0x000fe200078e33ff */
[----:B------:R-:W-:Y:S01]  /*5140*/  BSSY B1, `(.L_x_77) ;  /* 0x0000042000017945 */ /* 0x000fe20003800000 */
[----:B------:R-:W-:Y:S02]  /*5150*/  CS2R R40, SRZ ;  /* 0x0000000000287805 */ /* 0x000fe4000001ff00 */
[----:B------:R-:W-:Y:S02]  /*5160*/  CS2R R42, SRZ ;  /* 0x00000000002a7805 */ /* 0x000fe4000001ff00 */
[----:B------:R-:W-:Y:S02]  /*5170*/  VIMNMX R5, R0, R5, !PT ;  /* 0x0000000500057248 */ /* 0x000fe40007fe0100 */
[----:B------:R-:W-:Y:S01]  /*5180*/  CS2R R44, SRZ ;  /* 0x00000000002c7805 */ /* 0x000fe2000001ff00 */
[----:B------:R-:W3:Y:S01]  /*5190*/  LDC.64 R38, c[0x0][0x2e8] ;  /* 0x0000ba00ff267b82 */ /* 0x000ee20000000a00 */
[----:B------:R-:W-:-:S02]  /*51a0*/  IADD3 R0, -R111, -0x2, -R28 ;  /* 0xfffffffe6f007810 */ /* 0x000fc40007ffe91c */
[----:B------:R-:W-:Y:S02]  /*51b0*/  MOV R46, RZ ;  /* 0x000000ff002e7202 */ /* 0x000fe40000000f00 */
[----:B------:R-:W-:Y:S01]  /*51c0*/  IADD3 R49, R0, -R5, RZ ;  /* 0x8000000500317210 */ /* 0x000fe20007ffe0ff */
[----:B------:R-:W-:-:S03]  /*51d0*/  IMAD.MOV.U32 R0, RZ, RZ, R35 ;  /* 0x000000ffff007224 */ /* 0x000fc600078e0023 */
[----:B------:R-:W-:Y:S01]  /*51e0*/  LOP3.LUT P0, RZ, R49, 0x20, RZ, 0xc0, !PT ;  /* 0x0000002031ff7812 */ /* 0x000fe2000780c0ff */
[----:B--2---:R-:W-:-:S05]  /*51f0*/  IMAD R3, R16, R7, R17 ;  /* 0x0000000710037224 */ /* 0x004fca00078e0211 */
[----:B------:R-:W-:-:S05]  /*5200*/  LEA R3, R3, R26, 0x6 ;  /* 0x0000001a03037211 */ /* 0x000fca00078e30ff */
[----:B---3--:R-:W-:Y:S01]  /*5210*/  IMAD.WIDE R38, R3, 0x2, R38 ;  /* 0x0000000203267825 */ /* 0x008fe200078e0226 */
[----:B------:R-:W-:Y:S01]  /*5220*/  MOV R3, RZ ;  /* 0x000000ff00037202 */ /* 0x000fe20000000f00 */
[----:B------:R-:W-:Y:S06]  /*5230*/  @P0 BRA `(.L_x_78) ;  /* 0x0000000000c80947 */ /* 0x000fec0003800000 */
[----:B------:R-:W-:Y:S01]  /*5240*/  IMAD R4, R2, R47, RZ ;  /* 0x0000002f02047224 */ /* 0x000fe200078e02ff */
[----:B------:R-:W-:Y:S01]  /*5250*/  SHF.R.S32.HI R0, RZ, 0x1f, R35 ;  /* 0x0000001fff007819 */ /* 0x000fe20000011423 */
[----:B------:R-:W-:-:S03]  /*5260*/  ULDC.64 UR4, c[0x0][0x258] ;  /* 0x0000960000047ab9 */ /* 0x000fc60000000a00 */
[----:B------:R-:W-:-:S04]  /*5270*/  IADD3 R3, P0, R4, R35, RZ ;  /* 0x0000002304037210 */ /* 0x000fc80007f1e0ff */
[----:B------:R-:W-:Y:S02]  /*5280*/  LEA.HI.X.SX32 R0, R4, R0, 0x1, P0 ;  /* 0x0000000004007211 */ /* 0x000fe400000f0eff */
[----:B------:R-:W-:-:S04]  /*5290*/  LEA R4, P0, R3, UR4, 0x2 ;  /* 0x0000000403047c11 */ /* 0x000fc8000f8010ff */
[----:B------:R-:W-:-:S05]  /*52a0*/  LEA.HI.X R5, R3, UR5, R0, 0x2, P0 ;  /* 0x0000000503057c11 */ /* 0x000fca00080f1400 */
[----:B------:R-:W2:Y:S02]  /*52b0*/  LDG.E R4, desc[UR36][R4.64] ;  /* 0x0000002404047981 */ /* 0x000ea4000c1e1900 */
[----:B--2---:R-:W-:-:S04]  /*52c0*/  IMAD R0, R4, R7, RZ ;  /* 0x0000000704007224 */ /* 0x004fc800078e02ff */
[----:B------:R-:W-:-:S04]  /*52d0*/  IMAD R0, R0, R47, R35 ;  /* 0x0000002f00007224 */ /* 0x000fc800078e0223 */
[----:B------:R-:W-:-:S05]  /*52e0*/  IMAD.SHL.U32 R0, R0, 0x40, RZ ;  /* 0x0000004000007824 */ /* 0x000fca00078e00ff */
[----:B------:R-:W-:-:S04]  /*52f0*/  IADD3 R3, P0, R37, R0, RZ ;  /* 0x0000000025037210 */ /* 0x000fc80007f1e0ff */
[----:B------:R-:W-:Y:S02]  /*5300*/  LEA.HI.X.SX32 R0, R0, R34, 0x1, P0 ;  /* 0x0000002200007211 */ /* 0x000fe400000f0eff */
[----:B------:R-:W-:-:S04]  /*5310*/  LEA R12, P0, R3, R32, 0x1 ;  /* 0x00000020030c7211 */ /* 0x000fc800078008ff */
[----:B-1----:R-:W-:Y:S02]  /*5320*/  LEA.HI.X R13, R3, R31, R0, 0x1, P0 ;  /* 0x0000001f030d7211 */ /* 0x002fe400000f0c00 */
[----:B------:R-:W1:Y:S04]  /*5330*/  LDS.U16 R0, [R48] ;  /* 0x0000000030007984 */ /* 0x000e680000000400 */
[----:B------:R-:W5:Y:S01]  /*5340*/  LDG.E.128 R12, desc[UR36][R12.64] ;  /* 0x000000240c0c7981 */ /* 0x000f62000c1e1d00 */
[----:B------:R-:W-:-:S06]  /*5350*/  UISETP.NE.AND UP0, UPT, UR7, URZ, UPT ;  /* 0x0000003f0700728c */ /* 0x000fcc000bf05270 */
[----:B------:R-:W-:Y:S01]  /*5360*/  PLOP3.LUT P2, PT, PT, PT, UP0, 0x80, 0x0 ;  /* 0x000000000000781c */ /* 0x000fe20003f4f008 */
[----:B-1----:R-:W-:-:S12]  /*5370*/  HADD2.F32 R0, -RZ, R0.H0_H0 ;  /* 0x20000000ff007230 */ /* 0x002fd80000004100 */
[----:B------:R-:W-:Y:S05]  /*5380*/  @P2 BRA `(.L_x_79) ;  /* 0x0000000000302947 */ /* 0x000fea0003800000 */
[----:B------:R-:W-:Y:S01]  /*5390*/  ISETP.NE.AND P3, PT, R110, RZ, PT ;  /* 0x000000ff6e00720c */ /* 0x000fe20003f65270 */
[----:B------:R-:W1:-:S12]  /*53a0*/  LDS.128 R8, [R36] ;  /* 0x0000000024087984 */ /* 0x000e580000000c00 */
[----:B------:R-:W2:Y:S01]  /*53b0*/  @P3 LDG.E.128 R4, desc[UR36][R38.64] ;  /* 0x0000002426043981 */ /* 0x000ea2000c1e1d00 */
[----:B-1---5:R-:W-:Y:S01]  /*53c0*/  HFMA2.MMA R12, R12, 1, 1, R8 ;  /* 0x3c003c000c0c7835 */ /* 0x022fe20000000008 */
[----:B------:R-:W-:Y:S01]  /*53d0*/  HADD2 R13, R13, R9 ;  /* 0x000000090d0d7230 */ /* 0x000fe20000000000 */
[----:B------:R-:W-:Y:S01]  /*53e0*/  HFMA2.MMA R14, R14, 1, 1, R10 ;  /* 0x3c003c000e0e7835 */ /* 0x000fe2000000000a */
[----:B------:R-:W-:-:S04]  /*53f0*/  HADD2 R15, R15, R11 ;  /* 0x0000000b0f0f7230 */ /* 0x000fc80000000000 */
[----:B--2---:R-:W-:-:S03]  /*5400*/  @P3 HFMA2.MMA R13, R13, R5, -RZ ;  /* 0x000000050d0d3235 */ /* 0x004fc600001000ff */
[----:B------:R-:W-:Y:S01]  /*5410*/  @P3 HMUL2 R12, R12, R4 ;  /* 0x000000040c0c3232 */ /* 0x000fe20000000000 */
[----:B------:R-:W-:Y:S01]  /*5420*/  @P3 HFMA2.MMA R15, R15, R7, -RZ ;  /* 0x000000070f0f3235 */ /* 0x000fe200001000ff */
[----:B------:R-:W-:-:S06]  /*5430*/  @P3 HMUL2 R14, R14, R6 ;  /* 0x000000060e0e3232 */ /* 0x000fcc0000000000 */
[----:B------:R1:W-:Y:S04]  /*5440*/  STG.E.128 desc[UR36][R24.64], R12 ;  /* 0x0000000c18007986 */ /* 0x0003e8000c101d24 */
.L_x_79:
[--C-:B-----5:R-:W-:Y:S02]  /*5450*/  HADD2.F32 R5, -RZ, R13.reuse.H0_H0 ;  /* 0x2000000dff057230 */ /* 0x120fe40000004100 */
[----:B------:R-:W-:Y:S02]  /*5460*/  HADD2.F32 R7, -RZ, R13.H1_H1 ;  /* 0x3000000dff077230 */ /* 0x000fe40000004100 */
[--C-:B------:R-:W-:Y:S02]  /*5470*/  HADD2.F32 R41, -RZ, R12.reuse.H0_H0 ;  /* 0x2000000cff297230 */ /* 0x100fe40000004100 */
[----:B------:R-:W-:Y:S02]  /*5480*/  HADD2.F32 R3, -RZ, R12.H1_H1 ;  /* 0x3000000cff037230 */ /* 0x000fe40000004100 */
[C---:B------:R-:W-:Y:S01]  /*5490*/  FFMA.FTZ R42, R0.reuse, R7, RZ ;  /* 0x00000007002a7223 */ /* 0x040fe200000100ff */
[----:B-1----:R-:W-:Y:S02]  /*54a0*/  HADD2.F32 R13, -RZ, R15.H0_H0 ;  /* 0x2000000fff0d7230 */ /* 0x002fe40000004100 */
[----:B------:R-:W-:Y:S01]  /*54b0*/  FFMA.FTZ R40, R0, R41, RZ ;  /* 0x0000002900287223 */ /* 0x000fe200000100ff */
[----:B------:R-:W-:-:S02]  /*54c0*/  HADD2.F32 R9, -RZ, R14.H0_H0 ;  /* 0x2000000eff097230 */ /* 0x000fc40000004100 */
[C---:B------:R-:W-:Y:S01]  /*54d0*/  FFMA.FTZ R43, R0.reuse, R3, RZ ;  /* 0x00000003002b7223 */ /* 0x040fe200000100ff */
[----:B------:R-:W-:Y:S02]  /*54e0*/  HADD2.F32 R11, -RZ, R14.H1_H1 ;  /* 0x3000000eff0b7230 */ /* 0x000fe40000004100 */
[C---:B------:R-:W-:Y:S01]  /*54f0*/  FFMA.FTZ R3, R0.reuse, R5, RZ ;  /* 0x0000000500037223 */ /* 0x040fe200000100ff */
[----:B------:R-:W-:Y:S02]  /*5500*/  HADD2.F32 R15, -RZ, R15.H1_H1 ;  /* 0x3000000fff0f7230 */ /* 0x000fe40000004100 */
[C---:B------:R-:W-:Y:S01]  /*5510*/  FFMA.FTZ R41, R0.reuse, R9, RZ ;  /* 0x0000000900297223 */ /* 0x040fe200000100ff */
[C---:B------:R-:W-:Y:S01]  /*5520*/  FFMA.FTZ R44, R0.reuse, R13, RZ ;  /* 0x0000000d002c7223 */ /* 0x040fe200000100ff */
[C---:B------:R-:W-:Y:S01]  /*5530*/  FFMA.FTZ R46, R0.reuse, R11, RZ ;  /* 0x0000000b002e7223 */ /* 0x040fe200000100ff */
[----:B------:R-:W-:Y:S01]  /*5540*/  FFMA.FTZ R45, R0, R15, RZ ;  /* 0x0000000f002d7223 */ /* 0x000fe200000100ff */
[----:B------:R-:W-:-:S07]  /*5550*/  IADD3 R0, R35, 0x20, RZ ;  /* 0x0000002023007810 */ /* 0x000fce0007ffe0ff */
.L_x_78:
[----:B------:R-:W-:Y:S05]  /*5560*/  BSYNC B1 ;  /* 0x0000000000017941 */ /* 0x000fea0003800000 */
.L_x_77:
[----:B------:R-:W-:-:S13]  /*5570*/  LOP3.LUT P0, RZ, R49, 0xffffffe0, RZ, 0xc0, !PT ;  /* 0xffffffe031ff7812 */ /* 0x000fda000780c0ff */
[----:B------:R-:W-:Y:S05]  /*5580*/  @!P0 BRA `(.L_x_76) ;  /* 0x0000000400908947 */ /* 0x000fea0003800000 */
[----:B------:R-:W-:Y:S01]  /*5590*/  UISETP.NE.AND UP0, UPT, UR7, URZ, UPT ;  /* 0x0000003f0700728c */ /* 0x000fe2000bf05270 */
[----:B------:R-:W-:-:S05]  /*55a0*/  IMAD R63, R2, R47, RZ ;  /* 0x0000002f023f7224 */ /* 0x000fca00078e02ff */
[----:B------:R-:W-:-:S13]  /*55b0*/  PLOP3.LUT P2, PT, PT, PT, UP0, 0x80, 0x0 ;  /* 0x000000000000781c */ /* 0x000fda0003f4f008 */
.L_x_82:
[----:B------:R-:W-:Y:S02]  /*55c0*/  SHF.R.S32.HI R4, RZ, 0x1f, R0 ;  /* 0x0000001fff047819 */ /* 0x000fe40000011400 */
[C---:B------:R-:W-:Y:S02]  /*55d0*/  IADD3 R5, P0, R63.reuse, R0, RZ ;  /* 0x000000003f057210 */ /* 0x040fe40007f1e0ff */
[----:B------:R-:W-:Y:S02]  /*55e0*/  ISETP.NE.AND P4, PT, R110, RZ, PT ;  /* 0x000000ff6e00720c */ /* 0x000fe40003f85270 */
[----:B------:R-:W-:Y:S02]  /*55f0*/  LEA.HI.X.SX32 R4, R63, R4, 0x1, P0 ;  /* 0x000000043f047211 */ /* 0x000fe400000f0eff */
[----:B------:R-:W-:-:S04]  /*5600*/  LEA R54, P0, R5, UR8, 0x2 ;  /* 0x0000000805367c11 */ /* 0x000fc8000f8010ff */
[----:B------:R-:W-:-:S05]  /*5610*/  LEA.HI.X R55, R5, UR9, R4, 0x2, P0 ;  /* 0x0000000905377c11 */ /* 0x000fca00080f1404 */
[----:B------:R-:W2:Y:S01]  /*5620*/  LDG.E R4, desc[UR36][R54.64] ;  /* 0x0000002436047981 */ /* 0x000ea2000c1e1900 */
[----:B------:R-:W-:Y:S01]  /*5630*/  MOV R47, UR11 ;  /* 0x0000000b002f7c02 */ /* 0x000fe20008000f00 */
[----:B------:R-:W-:Y:S01]  /*5640*/  IMAD.SHL.U32 R5, R0, 0x40, RZ ;  /* 0x0000004000057824 */ /* 0x000fe200078e00ff */
[----:B------:R-:W-:Y:S01]  /*5650*/  MOV R32, UR12 ;  /* 0x0000000c00207c02 */ /* 0x000fe20008000f00 */
[----:B------:R-:W-:-:S03]  /*5660*/  IMAD.U32 R31, RZ, RZ, UR13 ;  /* 0x0000000dff1f7e24 */ /* 0x000fc6000f8e00ff */
[----:B------:R-:W-:-:S04]  /*5670*/  IADD3 R6, P3, R18, R5, RZ ;  /* 0x0000000512067210 */ /* 0x000fc80007f7e0ff */
[----:B------:R-:W-:Y:S02]  /*5680*/  LEA.HI.X.SX32 R5, R5, R33, 0x1, P3 ;  /* 0x0000002105057211 */ /* 0x000fe400018f0eff */
[----:B------:R-:W-:-:S04]  /*5690*/  LEA R50, P3, R6, R32, 0x1 ;  /* 0x0000002006327211 */ /* 0x000fc800078608ff */
[----:B------:R-:W-:Y:S01]  /*56a0*/  LEA.HI.X R51, R6, R31, R5, 0x1, P3 ;  /* 0x0000001f06337211 */ /* 0x000fe200018f0c05 */
[----:B--2---:R-:W-:-:S04]  /*56b0*/  IMAD R4, R4, UR10, RZ ;  /* 0x0000000a04047c24 */ /* 0x004fc8000f8e02ff */
[----:B------:R-:W-:-:S05]  /*56c0*/  IMAD R4, R4, R47, R0 ;  /* 0x0000002f04047224 */ /* 0x000fca00078e0200 */
[----:B------:R-:W-:-:S04]  /*56d0*/  SHF.L.U32 R4, R4, 0x6, RZ ;  /* 0x0000000604047819 */ /* 0x000fc800000006ff */
[----:B------:R-:W-:-:S04]  /*56e0*/  IADD3 R7, P0, R37, R4, RZ ;  /* 0x0000000425077210 */ /* 0x000fc80007f1e0ff */
[----:B------:R-:W-:Y:S02]  /*56f0*/  LEA.HI.X.SX32 R8, R4, R34, 0x1, P0 ;  /* 0x0000002204087211 */ /* 0x000fe400000f0eff */
[----:B------:R-:W-:-:S04]  /*5700*/  LEA R4, P0, R7, R32, 0x1 ;  /* 0x0000002007047211 */ /* 0x000fc800078008ff */
[----:B------:R-:W-:-:S06]  /*5710*/  LEA.HI.X R5, R7, R31, R8, 0x1, P0 ;  /* 0x0000001f07057211 */ /* 0x000fcc00000f0c08 */
[----:B------:R-:W5:Y:S01]  /*5720*/  LDG.E.128 R4, desc[UR36][R4.64] ;  /* 0x0000002404047981 */ /* 0x000f62000c1e1d00 */
[----:B------:R-:W-:Y:S05]  /*5730*/  @P2 BRA `(.L_x_80) ;  /* 0x00000000002c2947 */ /* 0x000fea0003800000 */
[----:B------:R-:W2:Y:S04]  /*5740*/  @P4 LDG.E.128 R8, desc[UR36][R38.64] ;  /* 0x0000002426084981 */ /* 0x000ea8000c1e1d00 */
[----:B-1----:R-:W1:Y:S02]  /*5750*/  LDS.128 R12, [R36] ;  /* 0x00000000240c7984 */ /* 0x002e640000000c00 */
        /* <DEDUP_REMOVED lines=9> */
.L_x_80:
[----:B------:R-:W3:Y:S01]  /*57f0*/  LDG.E R54, desc[UR36][R54.64+0x80] ;  /* 0x0000802436367981 */ /* 0x000ee2000c1e1900 */
[----:B------:R-:W-:-:S04]  /*5800*/  IADD3 R12, R0, -R111, RZ ;  /* 0x8000006f000c7210 */ /* 0x000fc80007ffe0ff */
[----:B------:R-:W-:-:S05]  /*5810*/  LEA R53, R12, UR14, 0x1 ;  /* 0x0000000e0c357c11 */ /* 0x000fca000f8e08ff */
[----:B------:R-:W1:Y:S01]  /*5820*/  LDS.U16 R12, [R53] ;  /* 0x00000000350c7984 */ /* 0x000e620000000400 */
[----:B---3--:R-:W-:-:S04]  /*5830*/  IMAD R8, R54, UR10, RZ ;  /* 0x0000000a36087c24 */ /* 0x008fc8000f8e02ff */
[----:B------:R-:W-:-:S05]  /*5840*/  IMAD R8, R8, R47, R0 ;  /* 0x0000002f08087224 */ /* 0x000fca00078e0200 */
[----:B------:R-:W-:-:S04]  /*5850*/  LEA R8, R8, 0x800, 0x6 ;  /* 0x0000080008087811 */ /* 0x000fc800078e30ff */
[----:B------:R-:W-:-:S04]  /*5860*/  IADD3 R9, P0, R37, R8, RZ ;  /* 0x0000000825097210 */ /* 0x000fc80007f1e0ff */
[----:B------:R-:W-:Y:S02]  /*5870*/  LEA.HI.X.SX32 R10, R8, R34, 0x1, P0 ;  /* 0x00000022080a7211 */ /* 0x000fe400000f0eff */
[----:B------:R-:W-:-:S04]  /*5880*/  LEA R8, P0, R9, R32, 0x1 ;  /* 0x0000002009087211 */ /* 0x000fc800078008ff */
[----:B------:R-:W-:-:S06]  /*5890*/  LEA.HI.X R9, R9, R31, R10, 0x1, P0 ;  /* 0x0000001f09097211 */ /* 0x000fcc00000f0c0a */
[----:B------:R-:W5:Y:S01]  /*58a0*/  LDG.E.128 R8, desc[UR36][R8.64] ;  /* 0x0000002408087981 */ /* 0x000f62000c1e1d00 */
[----:B-1----:R-:W-:Y:S02]  /*58b0*/  HADD2.F32 R13, -RZ, R12.H0_H0 ;  /* 0x2000000cff0d7230 */ /* 0x002fe40000004100 */
[----:B-----5:R-:W-:Y:S02]  /*58c0*/  HADD2.F32 R12, -RZ, R4.H0_H0 ;  /* 0x20000004ff0c7230 */ /* 0x020fe40000004100 */
[----:B------:R-:W-:Y:S02]  /*58d0*/  HADD2.F32 R14, -RZ, R5.H0_H0 ;  /* 0x20000005ff0e7230 */ /* 0x000fe40000004100 */
[--C-:B------:R-:W-:Y:S02]  /*58e0*/  HADD2.F32 R54, -RZ, R6.reuse.H0_H0 ;  /* 0x20000006ff367230 */ /* 0x100fe40000004100 */
[----:B------:R-:W-:Y:S01]  /*58f0*/  FFMA.FTZ R56, R13, R12, R40 ;  /* 0x0000000c0d387223 */ /* 0x000fe20000010028 */
[----:B------:R-:W-:-:S02]  /*5900*/  HADD2.F32 R15, -RZ, R6.H1_H1 ;  /* 0x30000006ff0f7230 */ /* 0x000fc40000004100 */
[C---:B------:R-:W-:Y:S01]  /*5910*/  FFMA.FTZ R55, R13.reuse, R14, R3 ;  /* 0x0000000e0d377223 */ /* 0x040fe20000010003 */
[----:B--2---:R-:W-:Y:S02]  /*5920*/  HADD2.F32 R4, -RZ, R4.H1_H1 ;  /* 0x30000004ff047230 */ /* 0x004fe40000004100 */
[C---:B------:R-:W-:Y:S01]  /*5930*/  FFMA.FTZ R41, R13.reuse, R54, R41 ;  /* 0x000000360d297223 */ /* 0x040fe20000010029 */
[----:B------:R-:W-:Y:S02]  /*5940*/  HADD2.F32 R5, -RZ, R5.H1_H1 ;  /* 0x30000005ff057230 */ /* 0x000fe40000004100 */
[C---:B------:R-:W-:Y:S01]  /*5950*/  FFMA.FTZ R59, R13.reuse, R15, R46 ;  /* 0x0000000f0d3b7223 */ /* 0x040fe2000001002e */
[--C-:B------:R-:W-:Y:S02]  /*5960*/  HADD2.F32 R49, -RZ, R7.reuse.H0_H0 ;  /* 0x20000007ff317230 */ /* 0x100fe40000004100 */
[----:B------:R-:W-:Y:S01]  /*5970*/  FFMA.FTZ R43, R13, R4, R43 ;  /* 0x000000040d2b7223 */ /* 0x000fe2000001002b */
[----:B------:R-:W-:-:S02]  /*5980*/  HADD2.F32 R6, -RZ, R7.H1_H1 ;  /* 0x30000007ff067230 */ /* 0x000fc40000004100 */
[C---:B------:R-:W-:Y:S01]  /*5990*/  FFMA.FTZ R57, R13.reuse, R5, R42 ;  /* 0x000000050d397223 */ /* 0x040fe2000001002a */
[C---:B------:R-:W-:Y:S02]  /*59a0*/  FFMA.FTZ R49, R13.reuse, R49, R44 ;  /* 0x000000310d317223 */ /* 0x040fe4000001002c */
[----:B------:R-:W-:Y:S01]  /*59b0*/  FFMA.FTZ R61, R13, R6, R45 ;  /* 0x000000060d3d7223 */ /* 0x000fe2000001002d */
[----:B------:R-:W-:Y:S06]  /*59c0*/  @P2 BRA `(.L_x_81) ;  /* 0x00000000002c2947 */ /* 0x000fec0003800000 */
[----:B------:R-:W2:Y:S04]  /*59d0*/  @P4 LDG.E.128 R4, desc[UR36][R38.64] ;  /* 0x0000002426044981 */ /* 0x000ea8000c1e1d00 */
[----:B------:R-:W1:Y:S02]  /*59e0*/  LDS.128 R12, [R36] ;  /* 0x00000000240c7984 */ /* 0x000e640000000c00 */
[----:B-1----:R-:W-:Y:S01]  /*59f0*/  HFMA2.MMA R8, R8, 1, 1, R12 ;  /* 0x3c003c0008087835 */ /* 0x002fe2000000000c */
        /* <DEDUP_REMOVED lines=8> */
.L_x_81:
[----:B------:R-:W2:Y:S01]  /*5a80*/  LDS.U16 R3, [R53+0x40] ;  /* 0x0000400035037984 */ /* 0x000ea20000000400 */
[----:B------:R-:W-:Y:S01]  /*5a90*/  IADD3 R0, R0, 0x40, RZ ;  /* 0x0000004000007810 */ /* 0x000fe20007ffe0ff */
[----:B------:R-:W-:Y:S02]  /*5aa0*/  HADD2.F32 R40, -RZ, R8.H0_H0 ;  /* 0x20000008ff287230 */ /* 0x000fe40000004100 */
[----:B------:R-:W-:Y:S01]  /*5ab0*/  HADD2.F32 R6, -RZ, R10.H0_H0 ;  /* 0x2000000aff067230 */ /* 0x000fe20000004100 */
[----:B------:R-:W-:Y:S01]  /*5ac0*/  ISETP.GE.AND P0, PT, R0, R52, PT ;  /* 0x000000340000720c */ /* 0x000fe20003f06270 */
[----:B-1----:R-:W-:Y:S02]  /*5ad0*/  HADD2.F32 R8, -RZ, R8.H1_H1 ;  /* 0x30000008ff087230 */ /* 0x002fe40000004100 */
[--C-:B------:R-:W-:Y:S02]  /*5ae0*/  HADD2.F32 R4, -RZ, R9.reuse.H0_H0 ;  /* 0x20000009ff047230 */ /* 0x100fe40000004100 */
[----:B------:R-:W-:-:S02]  /*5af0*/  HADD2.F32 R42, -RZ, R9.H1_H1 ;  /* 0x30000009ff2a7230 */ /* 0x000fc40000004100 */
[----:B------:R-:W-:Y:S02]  /*5b00*/  HADD2.F32 R10, -RZ, R10.H1_H1 ;  /* 0x3000000aff0a7230 */ /* 0x000fe40000004100 */
[--C-:B------:R-:W-:Y:S02]  /*5b10*/  HADD2.F32 R44, -RZ, R11.reuse.H0_H0 ;  /* 0x2000000bff2c7230 */ /* 0x100fe40000004100 */
[----:B------:R-:W-:Y:S02]  /*5b20*/  HADD2.F32 R12, -RZ, R11.H1_H1 ;  /* 0x3000000bff0c7230 */ /* 0x000fe40000004100 */
[----:B--2---:R-:W-:-:S05]  /*5b30*/  HADD2.F32 R45, -RZ, R3.H0_H0 ;  /* 0x20000003ff2d7230 */ /* 0x004fca0000004100 */
[C---:B------:R-:W-:Y:S01]  /*5b40*/  FFMA.FTZ R40, R45.reuse, R40, R56 ;  /* 0x000000282d287223 */ /* 0x040fe20000010038 */
[C---:B------:R-:W-:Y:S01]  /*5b50*/  FFMA.FTZ R43, R45.reuse, R8, R43 ;  /* 0x000000082d2b7223 */ /* 0x040fe2000001002b */
[C---:B------:R-:W-:Y:S01]  /*5b60*/  FFMA.FTZ R3, R45.reuse, R4, R55 ;  /* 0x000000042d037223 */ /* 0x040fe20000010037 */
[C---:B------:R-:W-:Y:S01]  /*5b70*/  FFMA.FTZ R42, R45.reuse, R42, R57 ;  /* 0x0000002a2d2a7223 */ /* 0x040fe20000010039 */
[C---:B------:R-:W-:Y:S01]  /*5b80*/  FFMA.FTZ R41, R45.reuse, R6, R41 ;  /* 0x000000062d297223 */ /* 0x040fe20000010029 */
[C---:B------:R-:W-:Y:S01]  /*5b90*/  FFMA.FTZ R46, R45.reuse, R10, R59 ;  /* 0x0000000a2d2e7223 */ /* 0x040fe2000001003b */
[C---:B------:R-:W-:Y:S01]  /*5ba0*/  FFMA.FTZ R44, R45.reuse, R44, R49 ;  /* 0x0000002c2d2c7223 */ /* 0x040fe20000010031 */
[----:B------:R-:W-:Y:S01]  /*5bb0*/  FFMA.FTZ R45, R45, R12, R61 ;  /* 0x0000000c2d2d7223 */ /* 0x000fe2000001003d */
[----:B------:R-:W-:Y:S06]  /*5bc0*/  @!P0 BRA `(.L_x_82) ;  /* 0xfffffff8007c8947 */ /* 0x000fec000383ffff */
.L_x_76:
[----:B------:R-:W-:Y:S05]  /*5bd0*/  BSYNC B0 ;  /* 0x0000000000007941 */ /* 0x000fea0003800000 */
.L_x_75:
[----:B------:R-:W-:Y:S01]  /*5be0*/  ISETP.GE.AND P0, PT, R35, R30, PT ;  /* 0x0000001e2300720c */ /* 0x000fe20003f06270 */
[----:B------:R-:W-:Y:S01]  /*5bf0*/  ULDC UR7, c[0x0][0x29c] ;  /* 0x0000a70000077ab9 */ /* 0x000fe20000000800 */
[----:B------:R-:W-:Y:S01]  /*5c00*/  ULDC UR10, c[0x0][0x288] ;  /* 0x0000a200000a7ab9 */ /* 0x000fe20000000800 */
[----:B------:R-:W-:Y:S01]  /*5c10*/  ULDC.64 UR8, c[0x0][0x258] ;  /* 0x0000960000087ab9 */ /* 0x000fe20000000a00 */
[----:B------:R-:W-:Y:S01]  /*5c20*/  ULDC.64 UR12, c[0x0][0x250] ;  /* 0x00009400000c7ab9 */ /* 0x000fe20000000a00 */
[----:B------:R-:W-:Y:S08]  /*5c30*/  BSSY B0, `(.L_x_83) ;  /* 0x0000104000007945 */ /* 0x000ff00003800000 */
[----:B------:R-:W-:Y:S05]  /*5c40*/  @P0 BRA `(.L_x_84) ;  /* 0x0000001000080947 */ /* 0x000fea0003800000 */
[----:B--2---:R-:W2:Y:S01]  /*5c50*/  LDC R7, c[0x0][0x288] ;  /* 0x0000a200ff077b82 */ /* 0x004ea20000000800 */
[----:B------:R-:W-:Y:S01]  /*5c60*/  IADD3 R108, -R28, -0x2, R108 ;  /* 0xfffffffe1c6c7810 */ /* 0x000fe20007ffe16c */
[----:B------:R-:W-:Y:S04]  /*5c70*/  BSSY B1, `(.L_x_85) ;  /* 0x0000055000017945 */ /* 0x000fe80003800000 */
[----:B------:R-:W-:Y:S02]  /*5c80*/  IMAD.IADD R108, R108, 0x1, -R111 ;  /* 0x000000016c6c7824 */ /* 0x000fe400078e0a6f */
[----:B------:R-:W3:Y:S03]  /*5c90*/  LDC.64 R38, c[0x0][0x2e8] ;  /* 0x0000ba00ff267b82 */ /* 0x000ee60000000a00 */
[----:B------:R-:W-:Y:S01]  /*5ca0*/  LOP3.LUT P0, RZ, R108, 0x20, RZ, 0xc0, !PT ;  /* 0x000000206cff7812 */ /* 0x000fe2000780c0ff */
[----:B--2---:R-:W-:-:S05]  /*5cb0*/  IMAD R5, R16, R7, R17 ;  /* 0x0000000710057224 */ /* 0x004fca00078e0211 */
[----:B------:R-:W-:-:S05]  /*5cc0*/  LEA R5, R5, R26, 0x6 ;  /* 0x0000001a05057211 */ /* 0x000fca00078e30ff */
[----:B---3--:R-:W-:Y:S02]  /*5cd0*/  IMAD.WIDE R38, R5, 0x2, R38 ;  /* 0x0000000205267825 */ /* 0x008fe400078e0226 */
[----:B------:R-:W-:Y:S05]  /*5ce0*/  @P0 BRA `(.L_x_86) ;  /* 0x0000000400340947 */ /* 0x000fea0003800000 */
[----:B------:R-:W-:Y:S01]  /*5cf0*/  ISETP.GE.AND P0, PT, R35, R47, PT ;  /* 0x0000002f2300720c */ /* 0x000fe20003f06270 */
[----:B------:R-:W-:-:S12]  /*5d00*/  BSSY B2, `(.L_x_87) ;  /* 0x000004a000027945 */ /* 0x000fd80003800000 */
[----:B------:R-:W-:Y:S05]  /*5d10*/  @!P0 BRA `(.L_x_88) ;  /* 0x0000000400208947 */ /* 0x000fea0003800000 */
[----:B------:R-:W-:Y:S01]  /*5d20*/  IABS R9, R47 ;  /* 0x0000002f00097213 */ /* 0x000fe20000000000 */
[----:B------:R-:W-:Y:S01]  /*5d30*/  ULDC.64 UR4, c[0x0][0x258] ;  /* 0x0000960000047ab9 */ /* 0x000fe20000000a00 */
[----:B------:R-:W-:Y:S01]  /*5d40*/  MOV R4, RZ ;  /* 0x000000ff00047202 */ /* 0x000fe20000000f00 */
[----:B------:R-:W2:Y:S01]  /*5d50*/  LDS.U16 R48, [R48] ;  /* 0x0000000030307984 */ /* 0x000ea20000000400 */
[----:B------:R-:W3:Y:S01]  /*5d60*/  I2F.RP R6, R9 ;  /* 0x0000000900067306 */ /* 0x000ee20000209400 */
[----:B------:R-:W-:Y:S02]  /*5d70*/  ISETP.GE.AND P2, PT, R35, RZ, PT ;  /* 0x000000ff2300720c */ /* 0x000fe40003f46270 */
[----:B------:R-:W-:-:S05]  /*5d80*/  ISETP.NE.AND P3, PT, R47, RZ, PT ;  /* 0x000000ff2f00720c */ /* 0x000fca0003f65270 */
[----:B---3--:R-:W3:Y:S02]  /*5d90*/  MUFU.RCP R6, R6 ;  /* 0x0000000600067308 */ /* 0x008ee40000001000 */
[----:B---3--:R-:W-:-:S06]  /*5da0*/  IADD3 R8, R6, 0xffffffe, RZ ;  /* 0x0ffffffe06087810 */ /* 0x008fcc0007ffe0ff */
[----:B------:R-:W3:Y:S02]  /*5db0*/  F2I.FTZ.U32.TRUNC.NTZ R5, R8 ;  /* 0x0000000800057305 */ /* 0x000ee4000021f000 */
[----:B---3--:R-:W-:-:S04]  /*5dc0*/  IMAD.MOV R0, RZ, RZ, -R5 ;  /* 0x000000ffff007224 */ /* 0x008fc800078e0a05 */
[----:B------:R-:W-:Y:S01]  /*5dd0*/  IMAD R11, R0, R9, RZ ;  /* 0x00000009000b7224 */ /* 0x000fe200078e02ff */
[----:B------:R-:W-:-:S03]  /*5de0*/  IABS R0, R35 ;  /* 0x0000002300007213 */ /* 0x000fc60000000000 */
[----:B------:R-:W-:Y:S01]  /*5df0*/  IMAD.HI.U32 R11, R5, R11, R4 ;  /* 0x0000000b050b7227 */ /* 0x000fe200078e0004 */
[----:B------:R-:W-:-:S05]  /*5e00*/  MOV R4, R0 ;  /* 0x0000000000047202 */ /* 0x000fca0000000f00 */
[----:B------:R-:W-:-:S04]  /*5e10*/  IMAD.HI.U32 R0, R11, R4, RZ ;  /* 0x000000040b007227 */ /* 0x000fc800078e00ff */
[----:B------:R-:W-:-:S04]  /*5e20*/  IMAD.MOV R5, RZ, RZ, -R0 ;  /* 0x000000ffff057224 */ /* 0x000fc800078e0a00 */
[----:B------:R-:W-:-:S05]  /*5e30*/  IMAD R0, R9, R5, R4 ;  /* 0x0000000509007224 */ /* 0x000fca00078e0204 */
[----:B------:R-:W-:-:S13]  /*5e40*/  ISETP.GT.U32.AND P0, PT, R9, R0, PT ;  /* 0x000000000900720c */ /* 0x000fda0003f04070 */
[----:B------:R-:W-:-:S04]  /*5e50*/  @!P0 IADD3 R0, R0, -R9, RZ ;  /* 0x8000000900008210 */ /* 0x000fc80007ffe0ff */
[----:B------:R-:W-:-:S13]  /*5e60*/  ISETP.GT.U32.AND P0, PT, R9, R0, PT ;  /* 0x000000000900720c */ /* 0x000fda0003f04070 */
[----:B------:R-:W-:Y:S01]  /*5e70*/  @!P0 IADD3 R0, R0, -R9, RZ ;  /* 0x8000000900008210 */ /* 0x000fe20007ffe0ff */
[----:B------:R-:W-:-:S04]  /*5e80*/  IMAD R9, R2, R47, RZ ;  /* 0x0000002f02097224 */ /* 0x000fc800078e02ff */
[----:B------:R-:W-:Y:S01]  /*5e90*/  @!P2 IMAD.MOV R0, RZ, RZ, -R0 ;  /* 0x000000ffff00a224 */ /* 0x000fe200078e0a00 */
[----:B------:R-:W-:-:S04]  /*5ea0*/  @!P3 LOP3.LUT R0, RZ, R47, RZ, 0x33, !PT ;  /* 0x0000002fff00b212 */ /* 0x000fc800078e33ff */
[----:B------:R-:W-:Y:S02]  /*5eb0*/  SHF.R.S32.HI R4, RZ, 0x1f, R0 ;  /* 0x0000001fff047819 */ /* 0x000fe40000011400 */
[----:B------:R-:W-:-:S04]  /*5ec0*/  IADD3 R5, P0, R9, R0, RZ ;  /* 0x0000000009057210 */ /* 0x000fc80007f1e0ff */
[----:B------:R-:W-:Y:S02]  /*5ed0*/  LEA.HI.X.SX32 R4, R9, R4, 0x1, P0 ;  /* 0x0000000409047211 */ /* 0x000fe400000f0eff */
[----:B------:R-:W-:Y:S01]  /*5ee0*/  LEA R8, P0, R5, UR4, 0x2 ;  /* 0x0000000405087c11 */ /* 0x000fe2000f8010ff */
[----:B------:R-:W-:-:S03]  /*5ef0*/  ULDC UR4, c[0x0][0x29c] ;  /* 0x0000a70000047ab9 */ /* 0x000fc60000000800 */
[----:B------:R-:W-:-:S05]  /*5f00*/  LEA.HI.X R9, R5, UR5, R4, 0x2, P0 ;  /* 0x0000000505097c11 */ /* 0x000fca00080f1404 */
[----:B------:R-:W3:Y:S02]  /*5f10*/  LDG.E R8, desc[UR36][R8.64] ;  /* 0x0000002408087981 */ /* 0x000ee4000c1e1900 */
[----:B---3--:R-:W-:-:S04]  /*5f20*/  IMAD R4, R8, R7, RZ ;  /* 0x0000000708047224 */ /* 0x008fc800078e02ff */
[----:B------:R-:W-:-:S05]  /*5f30*/  IMAD R4, R4, R47, R0 ;  /* 0x0000002f04047224 */ /* 0x000fca00078e0200 */
[----:B------:R-:W-:-:S04]  /*5f40*/  SHF.L.U32 R4, R4, 0x6, RZ ;  /* 0x0000000604047819 */ /* 0x000fc800000006ff */
[----:B------:R-:W-:-:S04]  /*5f50*/  IADD3 R0, P0, R37, R4, RZ ;  /* 0x0000000425007210 */ /* 0x000fc80007f1e0ff */
[----:B------:R-:W-:Y:S02]  /*5f60*/  LEA.HI.X.SX32 R5, R4, R34, 0x1, P0 ;  /* 0x0000002204057211 */ /* 0x000fe400000f0eff */
[----:B------:R-:W-:-:S04]  /*5f70*/  LEA R4, P0, R0, R32, 0x1 ;  /* 0x0000002000047211 */ /* 0x000fc800078008ff */
[----:B------:R-:W-:-:S06]  /*5f80*/  LEA.HI.X R5, R0, R31, R5, 0x1, P0 ;  /* 0x0000001f00057211 */ /* 0x000fcc00000f0c05 */
[----:B------:R-:W5:Y:S01]  /*5f90*/  LDG.E.128 R4, desc[UR36][R4.64] ;  /* 0x0000002404047981 */ /* 0x000f62000c1e1d00 */
[----:B------:R-:W-:Y:S01]  /*5fa0*/  UISETP.NE.AND UP0, UPT, UR4, URZ, UPT ;  /* 0x0000003f0400728c */ /* 0x000fe2000bf05270 */
[----:B--2---:R-:W-:-:S05]  /*5fb0*/  HADD2.F32 R47, -RZ, R48.H0_H0 ;  /* 0x20000030ff2f7230 */ /* 0x004fca0000004100 */
[----:B------:R-:W-:-:S13]  /*5fc0*/  PLOP3.LUT P2, PT, PT, PT, UP0, 0x80, 0x0 ;  /* 0x000000000000781c */ /* 0x000fda0003f4f008 */
[----:B------:R-:W-:Y:S05]  /*5fd0*/  @P2 BRA `(.L_x_89) ;  /* 0x0000000000302947 */ /* 0x000fea0003800000 */
[----:B------:R-:W-:Y:S01]  /*5fe0*/  ISETP.NE.AND P4, PT, R110, RZ, PT ;  /* 0x000000ff6e00720c */ /* 0x000fe20003f85270 */
[----:B-1----:R-:W1:-:S12]  /*5ff0*/  LDS.128 R12, [R36] ;  /* 0x00000000240c7984 */ /* 0x002e580000000c00 */
        /* <DEDUP_REMOVED lines=10> */
.L_x_89:
[----:B-----5:R-:W-:Y:S02]  /*60a0*/  HADD2.F32 R0, -RZ, R4.H0_H0 ;  /* 0x20000004ff007230 */ /* 0x020fe40000004100 */
[----:B------:R-:W-:Y:S02]  /*60b0*/  HADD2.F32 R8, -RZ, R5.H0_H0 ;  /* 0x20000005ff087230 */ /* 0x000fe40000004100 */
[--C-:B------:R-:W-:Y:S02]  /*60c0*/  HADD2.F32 R10, -RZ, R6.reuse.H0_H0 ;  /* 0x20000006ff0a7230 */ /* 0x100fe40000004100 */
[C---:B------:R-:W-:Y:S01]  /*60d0*/  FFMA.FTZ R40, R47.reuse, R0, R40 ;  /* 0x000000002f287223 */ /* 0x040fe20000010028 */
[----:B------:R-:W-:Y:S02]  /*60e0*/  HADD2.F32 R9, -RZ, R6.H1_H1 ;  /* 0x30000006ff097230 */ /* 0x000fe40000004100 */
[----:B------:R-:W-:Y:S01]  /*60f0*/  FFMA.FTZ R3, R47, R8, R3 ;  /* 0x000000082f037223 */ /* 0x000fe20000010003 */
[----:B--2---:R-:W-:-:S02]  /*6100*/  HADD2.F32 R4, -RZ, R4.H1_H1 ;  /* 0x30000004ff047230 */ /* 0x004fc40000004100 */
[C---:B------:R-:W-:Y:S01]  /*6110*/  FFMA.FTZ R41, R47.reuse, R10, R41 ;  /* 0x0000000a2f297223 */ /* 0x040fe20000010029 */
[----:B------:R-:W-:Y:S02]  /*6120*/  HADD2.F32 R5, -RZ, R5.H1_H1 ;  /* 0x30000005ff057230 */ /* 0x000fe40000004100 */
[C---:B------:R-:W-:Y:S01]  /*6130*/  FFMA.FTZ R46, R47.reuse, R9, R46 ;  /* 0x000000092f2e7223 */ /* 0x040fe2000001002e */
[--C-:B------:R-:W-:Y:S02]  /*6140*/  HADD2.F32 R11, -RZ, R7.reuse.H0_H0 ;  /* 0x20000007ff0b7230 */ /* 0x100fe40000004100 */
[C---:B------:R-:W-:Y:S01]  /*6150*/  FFMA.FTZ R43, R47.reuse, R4, R43 ;  /* 0x000000042f2b7223 */ /* 0x040fe2000001002b */
[----:B------:R-:W-:Y:S02]  /*6160*/  HADD2.F32 R6, -RZ, R7.H1_H1 ;  /* 0x30000007ff067230 */ /* 0x000fe40000004100 */
[C---:B------:R-:W-:Y:S01]  /*6170*/  FFMA.FTZ R42, R47.reuse, R5, R42 ;  /* 0x000000052f2a7223 */ /* 0x040fe2000001002a */
[----:B------:R-:W-:-:S02]  /*6180*/  FFMA.FTZ R44, R47, R11, R44 ;  /* 0x0000000b2f2c7223 */ /* 0x000fc4000001002c */
[----:B------:R-:W-:-:S07]  /*6190*/  FFMA.FTZ R45, R47, R6, R45 ;  /* 0x000000062f2d7223 */ /* 0x000fce000001002d */
.L_x_88:
[----:B------:R-:W-:Y:S05]  /*61a0*/  BSYNC B2 ;  /* 0x0000000000027941 */ /* 0x000fea0003800000 */
.L_x_87:
[----:B------:R-:W-:-:S07]  /*61b0*/  IADD3 R35, R35, 0x20, RZ ;  /* 0x0000002023237810 */ /* 0x000fce0007ffe0ff */
.L_x_86:
[----:B------:R-:W-:Y:S05]  /*61c0*/  BSYNC B1 ;  /* 0x0000000000017941 */ /* 0x000fea0003800000 */
.L_x_85:
[----:B------:R-:W-:-:S13]  /*61d0*/  LOP3.LUT P0, RZ, R108, 0xffffffe0, RZ, 0xc0, !PT ;  /* 0xffffffe06cff7812 */ /* 0x000fda000780c0ff */
[----:B------:R-:W-:Y:S05]  /*61e0*/  @!P0 BRA `(.L_x_84) ;  /* 0x0000000800a08947 */ /* 0x000fea0003800000 */
[C---:B------:R-:W-:Y:S02]  /*61f0*/  LEA R0, R35.reuse, UR6, 0x1 ;  /* 0x0000000623007c11 */ /* 0x040fe4000f8e08ff */
[----:B------:R-:W-:-:S03]  /*6200*/  LEA R50, R35, 0x800, 0x6 ;  /* 0x0000080023327811 */ /* 0x000fc600078e30ff */
[----:B------:R-:W-:Y:S02]  /*6210*/  IMAD R47, R111, -0x2, R0 ;  /* 0xfffffffe6f2f7824 */ /* 0x000fe400078e0200 */
[----:B------:R-:W-:-:S03]  /*6220*/  IMAD.MOV.U32 R0, RZ, RZ, RZ ;  /* 0x000000ffff007224 */ /* 0x000fc600078e00ff */
[----:B------:R-:W-:-:S07]  /*6230*/  IADD3 R47, R47, UR38, RZ ;  /* 0x000000262f2f7c10 */ /* 0x000fce000fffe0ff */
.L_x_96:
[----:B------:R-:W2:Y:S01]  /*6240*/  LDC R51, c[0x0][0x284] ;  /* 0x0000a100ff337b82 */ /* 0x000ea20000000800 */
[----:B------:R-:W-:Y:S01]  /*6250*/  IADD3 R4, R50, -0x800, RZ ;  /* 0xfffff80032047810 */ /* 0x000fe20007ffe0ff */
[----:B------:R-:W-:Y:S01]  /*6260*/  IMAD.U32 R32, RZ, RZ, UR12 ;  /* 0x0000000cff207e24 */ /* 0x000fe2000f8e00ff */
[----:B------:R-:W-:Y:S01]  /*6270*/  MOV R31, UR13 ;  /* 0x0000000d001f7c02 */ /* 0x000fe20008000f00 */
[----:B------:R-:W-:Y:S01]  /*6280*/  BSSY B1, `(.L_x_90) ;  /* 0x000004e000017945 */ /* 0x000fe20003800000 */
[----:B------:R-:W-:Y:S02]  /*6290*/  IADD3 R5, P0, R18, R4, RZ ;  /* 0x0000000412057210 */ /* 0x000fe40007f1e0ff */
[----:B------:R-:W-:Y:S02]  /*62a0*/  IADD3 R48, R47, R0, RZ ;  /* 0x000000002f307210 */ /* 0x000fe40007ffe0ff */
[----:B------:R-:W-:Y:S02]  /*62b0*/  LEA.HI.X.SX32 R4, R4, R33, 0x1, P0 ;  /* 0x0000002104047211 */ /* 0x000fe400000f0eff */
[----:B------:R-:W-:-:S04]  /*62c0*/  LEA R24, P3, R5, R32, 0x1 ;  /* 0x0000002005187211 */ /* 0x000fc800078608ff */
[----:B------:R-:W-:Y:S02]  /*62d0*/  LEA.HI.X R25, R5, R31, R4, 0x1, P3 ;  /* 0x0000001f05197211 */ /* 0x000fe400018f0c04 */
[----:B--2---:R-:W-:-:S13]  /*62e0*/  ISETP.GE.AND P0, PT, R35, R51, PT ;  /* 0x000000332300720c */ /* 0x004fda0003f06270 */
[----:B------:R-:W-:Y:S05]  /*62f0*/  @!P0 BRA `(.L_x_91) ;  /* 0x0000000400188947 */ /* 0x000fea0003800000 */
[----:B------:R-:W-:Y:S02]  /*6300*/  IABS R7, R51 ;  /* 0x0000003300077213 */ /* 0x000fe40000000000 */
[----:B------:R-:W-:Y:S02]  /*6310*/  IABS R10, R35 ;  /* 0x00000023000a7213 */ /* 0x000fe40000000000 */
[----:B------:R-:W2:Y:S01]  /*6320*/  I2F.RP R6, R7 ;  /* 0x0000000700067306 */ /* 0x000ea20000209400 */
[----:B------:R-:W-:Y:S02]  /*6330*/  ISETP.GE.AND P2, PT, R35, RZ, PT ;  /* 0x000000ff2300720c */ /* 0x000fe40003f46270 */
[----:B------:R-:W-:-:S05]  /*6340*/  ISETP.NE.AND P3, PT, R51, RZ, PT ;  /* 0x000000ff3300720c */ /* 0x000fca0003f65270 */
[----:B--2---:R-:W2:Y:S02]  /*6350*/  MUFU.RCP R6, R6 ;  /* 0x0000000600067308 */ /* 0x004ea40000001000 */
[----:B--2---:R-:W-:-:S06]  /*6360*/  VIADD R8, R6, 0xffffffe ;  /* 0x0ffffffe06087836 */ /* 0x004fcc0000000000 */
[----:B------:R-:W2:Y:S02]  /*6370*/  F2I.FTZ.U32.TRUNC.NTZ R5, R8 ;  /* 0x0000000800057305 */ /* 0x000ea4000021f000 */
[----:B--2---:R-:W-:-:S05]  /*6380*/  IADD3 R4, RZ, -R5, RZ ;  /* 0x80000005ff047210 */ /* 0x004fca0007ffe0ff */
[----:B------:R-:W-:Y:S01]  /*6390*/  IMAD R9, R4, R7, RZ ;  /* 0x0000000704097224 */ /* 0x000fe200078e02ff */
[----:B------:R-:W-:-:S05]  /*63a0*/  MOV R4, RZ ;  /* 0x000000ff00047202 */ /* 0x000fca0000000f00 */
[----:B------:R-:W-:-:S04]  /*63b0*/  IMAD.HI.U32 R4, R5, R9, R4 ;  /* 0x0000000905047227 */ /* 0x000fc800078e0004 */
[----:B------:R-:W-:Y:S02]  /*63c0*/  IMAD.MOV.U32 R5, RZ, RZ, R10 ;  /* 0x000000ffff057224 */ /* 0x000fe400078e000a */
[----:B------:R-:W2:Y:S02]  /*63d0*/  LDS.U16 R10, [R48] ;  /* 0x00000000300a7984 */ /* 0x000ea40000000400 */
[----:B------:R-:W-:-:S05]  /*63e0*/  IMAD.HI.U32 R4, R4, R5, RZ ;  /* 0x0000000504047227 */ /* 0x000fca00078e00ff */
[----:B------:R-:W-:-:S05]  /*63f0*/  IADD3 R4, -R4, RZ, RZ ;  /* 0x000000ff04047210 */ /* 0x000fca0007ffe1ff */
[----:B------:R-:W-:-:S05]  /*6400*/  IMAD R4, R7, R4, R5 ;  /* 0x0000000407047224 */ /* 0x000fca00078e0205 */
[----:B------:R-:W-:-:S13]  /*6410*/  ISETP.GT.U32.AND P0, PT, R7, R4, PT ;  /* 0x000000040700720c */ /* 0x000fda0003f04070 */
[----:B------:R-:W-:-:S04]  /*6420*/  @!P0 IADD3 R4, R4, -R7, RZ ;  /* 0x8000000704048210 */ /* 0x000fc80007ffe0ff */
[----:B------:R-:W-:-:S13]  /*6430*/  ISETP.GT.U32.AND P0, PT, R7, R4, PT ;  /* 0x000000040700720c */ /* 0x000fda0003f04070 */
[----:B------:R-:W-:Y:S02]  /*6440*/  @!P0 IMAD.IADD R4, R4, 0x1, -R7 ;  /* 0x0000000104048824 */ /* 0x000fe400078e0a07 */
[----:B------:R-:W-:-:S03]  /*6450*/  IMAD R7, R2, R51, RZ ;  /* 0x0000003302077224 */ /* 0x000fc600078e02ff */
[----:B------:R-:W-:Y:S02]  /*6460*/  @!P2 IADD3 R4, -R4, RZ, RZ ;  /* 0x000000ff0404a210 */ /* 0x000fe40007ffe1ff */
[----:B------:R-:W-:-:S04]  /*6470*/  @!P3 LOP3.LUT R4, RZ, R51, RZ, 0x33, !PT ;  /* 0x00000033ff04b212 */ /* 0x000fc800078e33ff */
[----:B------:R-:W-:Y:S02]  /*6480*/  SHF.R.S32.HI R5, RZ, 0x1f, R4 ;  /* 0x0000001fff057819 */ /* 0x000fe40000011404 */
[----:B------:R-:W-:-:S04]  /*6490*/  IADD3 R6, P0, R7, R4, RZ ;  /* 0x0000000407067210 */ /* 0x000fc80007f1e0ff */
[----:B------:R-:W-:Y:S02]  /*64a0*/  LEA.HI.X.SX32 R5, R7, R5, 0x1, P0 ;  /* 0x0000000507057211 */ /* 0x000fe400000f0eff */
[----:B------:R-:W-:-:S04]  /*64b0*/  LEA R8, P0, R6, UR8, 0x2 ;  /* 0x0000000806087c11 */ /* 0x000fc8000f8010ff */
[----:B------:R-:W-:-:S05]  /*64c0*/  LEA.HI.X R9, R6, UR9, R5, 0x2, P0 ;  /* 0x0000000906097c11 */ /* 0x000fca00080f1405 */
[----:B------:R-:W3:Y:S02]  /*64d0*/  LDG.E R8, desc[UR36][R8.64] ;  /* 0x0000002408087981 */ /* 0x000ee4000c1e1900 */
[----:B---3--:R-:W-:-:S04]  /*64e0*/  IMAD R5, R8, UR10, RZ ;  /* 0x0000000a08057c24 */ /* 0x008fc8000f8e02ff */
        /* <DEDUP_REMOVED lines=23> */
.L_x_92:
        /* <DEDUP_REMOVED lines=16> */
.L_x_91:
[----:B------:R-:W-:Y:S05]  /*6760*/  BSYNC B1 ;  /* 0x0000000000017941 */ /* 0x000fea0003800000 */
.L_x_90:
[----:B------:R-:W-:Y:S01]  /*6770*/  VIADD R6, R35, 0x20 ;  /* 0x0000002023067836 */ /* 0x000fe20000000000 */
[----:B------:R-:W-:Y:S04]  /*6780*/  BSSY B1, `(.L_x_93) ;  /* 0x0000049000017945 */ /* 0x000fe80003800000 */
[----:B------:R-:W-:-:S13]  /*6790*/  ISETP.GE.AND P0, PT, R6, R51, PT ;  /* 0x000000330600720c */ /* 0x000fda0003f06270 */
[----:B------:R-:W-:Y:S05]  /*67a0*/  @!P0 BRA `(.L_x_94) ;  /* 0x0000000400188947 */ /* 0x000fea0003800000 */
[----:B------:R-:W-:Y:S01]  /*67b0*/  IABS R7, R51 ;  /* 0x0000003300077213 */ /* 0x000fe20000000000 */
[----:B------:R-:W2:Y:S01]  /*67c0*/  LDS.U16 R48, [R48+0x40] ;  /* 0x0000400030307984 */ /* 0x000ea20000000400 */
[----:B------:R-:W-:Y:S02]  /*67d0*/  IABS R10, R6 ;  /* 0x00000006000a7213 */ /* 0x000fe40000000000 */
[----:B------:R-:W3:Y:S01]  /*67e0*/  I2F.RP R8, R7 ;  /* 0x0000000700087306 */ /* 0x000ee20000209400 */
[----:B------:R-:W-:Y:S02]  /*67f0*/  ISETP.GE.AND P2, PT, R6, RZ, PT ;  /* 0x000000ff0600720c */ /* 0x000fe40003f46270 */
[----:B------:R-:W-:-:S05]  /*6800*/  ISETP.NE.AND P3, PT, R51, RZ, PT ;  /* 0x000000ff3300720c */ /* 0x000fca0003f65270 */
[----:B---3--:R-:W3:Y:S02]  /*6810*/  MUFU.RCP R8, R8 ;  /* 0x0000000800087308 */ /* 0x008ee40000001000 */
[----:B---3--:R-:W-:-:S06]  /*6820*/  IADD3 R9, R8, 0xffffffe, RZ ;  /* 0x0ffffffe08097810 */ /* 0x008fcc0007ffe0ff */
[----:B------:R-:W3:Y:S02]  /*6830*/  F2I.FTZ.U32.TRUNC.NTZ R5, R9 ;  /* 0x0000000900057305 */ /* 0x000ee4000021f000 */
[----:B---3--:R-:W-:-:S05]  /*6840*/  IADD3 R4, RZ, -R5, RZ ;  /* 0x80000005ff047210 */ /* 0x008fca0007ffe0ff */
[----:B------:R-:W-:Y:S02]  /*6850*/  IMAD R11, R4, R7, RZ ;  /* 0x00000007040b7224 */ /* 0x000fe400078e02ff */
[----:B------:R-:W-:-:S04]  /*6860*/  IMAD.MOV.U32 R4, RZ, RZ, RZ ;  /* 0x000000ffff047224 */ /* 0x000fc800078e00ff */
[----:B------:R-:W-:Y:S01]  /*6870*/  IMAD.HI.U32 R4, R5, R11, R4 ;  /* 0x0000000b05047227 */ /* 0x000fe200078e0004 */
[----:B------:R-:W-:-:S05]  /*6880*/  MOV R5, R10 ;  /* 0x0000000a00057202 */ /* 0x000fca0000000f00 */
[----:B------:R-:W-:-:S05]  /*6890*/  IMAD.HI.U32 R4, R4, R5, RZ ;  /* 0x0000000504047227 */ /* 0x000fca00078e00ff */
[----:B------:R-:W-:-:S05]  /*68a0*/  IADD3 R4, -R4, RZ, RZ ;  /* 0x000000ff04047210 */ /* 0x000fca0007ffe1ff */
[----:B------:R-:W-:-:S05]  /*68b0*/  IMAD R4, R7, R4, R5 ;  /* 0x0000000407047224 */ /* 0x000fca00078e0205 */
[----:B------:R-:W-:-:S13]  /*68c0*/  ISETP.GT.U32.AND P0, PT, R7, R4, PT ;  /* 0x000000040700720c */ /* 0x000fda0003f04070 */
[----:B------:R-:W-:-:S05]  /*68d0*/  @!P0 IMAD.IADD R4, R4, 0x1, -R7 ;  /* 0x0000000104048824 */ /* 0x000fca00078e0a07 */
[----:B------:R-:W-:-:S13]  /*68e0*/  ISETP.GT.U32.AND P0, PT, R7, R4, PT ;  /* 0x000000040700720c */ /* 0x000fda0003f04070 */
[----:B------:R-:W-:Y:S01]  /*68f0*/  @!P0 IADD3 R4, R4, -R7, RZ ;  /* 0x8000000704048210 */ /* 0x000fe20007ffe0ff */
        /* <DEDUP_REMOVED lines=10> */
[----:B------:R-:W-:-:S04]  /*69a0*/  IMAD R5, R5, R51, R4 ;  /* 0x0000003305057224 */ /* 0x000fc800078e0204 */
[----:B------:R-:W-:-:S05]  /*69b0*/  IMAD.SHL.U32 R5, R5, 0x40, RZ ;  /* 0x0000004005057824 */ /* 0x000fca00078e00ff */
        /* <DEDUP_REMOVED lines=21> */
.L_x_95:
        /* <DEDUP_REMOVED lines=16> */
.L_x_94:
[----:B------:R-:W-:Y:S05]  /*6c10*/  BSYNC B1 ;  /* 0x0000000000017941 */ /* 0x000fea0003800000 */
.L_x_93:
[----:B------:R-:W-:Y:S01]  /*6c20*/  IADD3 R35, R35, 0x40, RZ ;  /* 0x0000004023237810 */ /* 0x000fe20007ffe0ff */
[----:B------:R-:W-:Y:S01]  /*6c30*/  VIADD R50, R50, 0x1000 ;  /* 0x0000100032327836 */ /* 0x000fe20000000000 */
[----:B------:R-:W-:Y:S02]  /*6c40*/  IADD3 R0, R0, 0x80, RZ ;  /* 0x0000008000007810 */ /* 0x000fe40007ffe0ff */
[----:B------:R-:W-:-:S13]  /*6c50*/  ISETP.GE.AND P0, PT, R35, R30, PT ;  /* 0x0000001e2300720c */ /* 0x000fda0003f06270 */
[----:B------:R-:W-:Y:S05]  /*6c60*/  @!P0 BRA `(.L_x_96) ;  /* 0xfffffff400748947 */ /* 0x000fea000383ffff */
.L_x_84:
[----:B------:R-:W-:Y:S05]  /*6c70*/  BSYNC B0 ;  /* 0x0000000000007941 */ /* 0x000fea0003800000 */
.L_x_83:
[----:B------:R-:W-:Y:S04]  /*6c80*/  BSSY B0, `(.L_x_97) ;  /* 0x0000034000007945 */ /* 0x000fe80003800000 */
[----:B------:R-:W-:Y:S05]  /*6c90*/  @P1 BRA `(.L_x_98) ;  /* 0x0000000000c81947 */ /* 0x000fea0003800000 */
[----:B------:R-:W-:-:S04]  /*6ca0*/  SHF.L.U32 R0, R30, 0x6, RZ ;  /* 0x000000061e007819 */ /* 0x000fc800000006ff */
[----:B------:R-:W-:-:S04]  /*6cb0*/  IADD3 R2, P0, R18, R0, RZ ;  /* 0x0000000012027210 */ /* 0x000fc80007f1e0ff */
[----:B------:R-:W-:Y:S02]  /*6cc0*/  LEA.HI.X.SX32 R0, R0, R33, 0x1, P0 ;  /* 0x0000002100007211 */ /* 0x000fe400000f0eff */
[----:B------:R-:W-:-:S04]  /*6cd0*/  LEA R4, P0, R2, R32, 0x1 ;  /* 0x0000002002047211 */ /* 0x000fc800078008ff */
[----:B------:R-:W-:-:S06]  /*6ce0*/  LEA.HI.X R5, R2, R31, R0, 0x1, P0 ;  /* 0x0000001f02057211 */ /* 0x000fcc00000f0c00 */
[----:B--2---:R-:W5:Y:S01]  /*6cf0*/  LDG.E.128 R4, desc[UR36][R4.64] ;  /* 0x0000002404047981 */ /* 0x004f62000c1e1d00 */
[----:B------:R-:W-:Y:S01]  /*6d00*/  IADD3 R0, R30, -R111, RZ ;  /* 0x8000006f1e007210 */ /* 0x000fe20007ffe0ff */
[----:B------:R-:W-:Y:S03]  /*6d10*/  BSSY B1, `(.L_x_99) ;  /* 0x000001a000017945 */ /* 0x000fe60003800000 */
[----:B------:R-:W-:-:S06]  /*6d20*/  LEA R0, R0, UR14, 0x1 ;  /* 0x0000000e00007c11 */ /* 0x000fcc000f8e08ff */
[----:B------:R-:W1:Y:S02]  /*6d30*/  LDS.U16 R0, [R0] ;  /* 0x0000000000007984 */ /* 0x000e640000000400 */
[----:B-1----:R-:W-:Y:S01]  /*6d40*/  HADD2.F32 R13, -RZ, R0.H0_H0 ;  /* 0x20000000ff0d7230 */ /* 0x002fe20000004100 */
[----:B------:R-:W-:Y:S06]  /*6d50*/  @P2 BRA `(.L_x_100) ;  /* 0x0000000000542947 */ /* 0x000fec0003800000 */
[----:B------:R-:W-:-:S13]  /*6d60*/  ISETP.NE.AND P3, PT, R110, RZ, PT ;  /* 0x000000ff6e00720c */ /* 0x000fda0003f65270 */
[----:B------:R-:W1:Y:S08]  /*6d70*/  @P3 LDC R0, c[0x0][0x288] ;  /* 0x0000a200ff003b82 */ /* 0x000e700000000800 */
[----:B------:R-:W2:Y:S01]  /*6d80*/  @P3 LDC.64 R8, c[0x0][0x2e8] ;  /* 0x0000ba00ff083b82 */ /* 0x000ea20000000a00 */
[----:B-1----:R-:W-:-:S04]  /*6d90*/  @P3 IMAD R17, R16, R0, R17 ;  /* 0x0000000010113224 */ /* 0x002fc800078e0211 */
[----:B------:R-:W-:-:S04]  /*6da0*/  @P3 IMAD R17, R17, 0x40, R26 ;  /* 0x0000004011113824 */ /* 0x000fc800078e021a */
[----:B--2---:R-:W-:-:S06]  /*6db0*/  @P3 IMAD.WIDE R8, R17, 0x2, R8 ;  /* 0x0000000211083825 */ /* 0x004fcc00078e0208 */
[----:B------:R-:W2:Y:S01]  /*6dc0*/  @P3 LDG.E.128 R8, desc[UR36][R8.64] ;  /* 0x0000002408083981 */ /* 0x000ea2000c1e1d00 */
[----:B------:R-:W-:Y:S01]  /*6dd0*/  SHF.L.U32 R19, R19, 0x6, RZ ;  /* 0x0000000613137819 */ /* 0x000fe200000006ff */
[----:B-----5:R-:W-:Y:S01]  /*6de0*/  HFMA2.MMA R4, R4, 1, 1, R20 ;  /* 0x3c003c0004047835 */ /* 0x020fe20000000014 */
[----:B------:R-:W-:Y:S01]  /*6df0*/  HADD2 R5, R5, R21 ;  /* 0x0000001505057230 */ /* 0x000fe20000000000 */
[----:B------:R-:W-:Y:S01]  /*6e00*/  HFMA2.MMA R6, R6, 1, 1, R22 ;  /* 0x3c003c0006067835 */ /* 0x000fe20000000016 */
[----:B------:R-:W-:Y:S01]  /*6e10*/  IADD3 R18, P0, R18, R19, RZ ;  /* 0x0000001312127210 */ /* 0x000fe20007f1e0ff */
[----:B------:R-:W-:-:S03]  /*6e20*/  HADD2 R7, R7, R23 ;  /* 0x0000001707077230 */ /* 0x000fc60000000000 */
[----:B------:R-:W-:Y:S02]  /*6e30*/  LEA.HI.X.SX32 R19, R19, R33, 0x1, P0 ;  /* 0x0000002113137211 */ /* 0x000fe400000f0eff */
[----:B------:R-:W-:-:S04]  /*6e40*/  LEA R32, P0, R18, R32, 0x1 ;  /* 0x0000002012207211 */ /* 0x000fc800078008ff */
[----:B------:R-:W-:Y:S01]  /*6e50*/  LEA.HI.X R33, R18, R31, R19, 0x1, P0 ;  /* 0x0000001f12217211 */ /* 0x000fe200000f0c13 */
[----:B--2---:R-:W-:Y:S01]  /*6e60*/  @P3 HFMA2.MMA R5, R5, R9, -RZ ;  /* 0x0000000905053235 */ /* 0x004fe200001000ff */
[----:B------:R-:W-:Y:S01]  /*6e70*/  @P3 HMUL2 R4, R4, R8 ;  /* 0x0000000804043232 */ /* 0x000fe20000000000 */
[----:B------:R-:W-:Y:S01]  /*6e80*/  @P3 HFMA2.MMA R7, R7, R11, -RZ ;  /* 0x0000000b07073235 */ /* 0x000fe200001000ff */
[----:B------:R-:W-:-:S06]  /*6e90*/  @P3 HMUL2 R6, R6, R10 ;  /* 0x0000000a06063232 */ /* 0x000fcc0000000000 */
[----:B------:R1:W-:Y:S04]  /*6ea0*/  STG.E.128 desc[UR36][R32.64], R4 ;  /* 0x0000000420007986 */ /* 0x0003e8000c101d24 */
.L_x_100:
[----:B------:R-:W-:Y:S05]  /*6eb0*/  BSYNC B1 ;  /* 0x0000000000017941 */ /* 0x000fea0003800000 */
.L_x_99:
[----:B-----5:R-:W-:Y:S02]  /*6ec0*/  HADD2.F32 R0, -RZ, R4.H0_H0 ;  /* 0x20000004ff007230 */ /* 0x020fe40000004100 */
[----:B------:R-:W-:Y:S02]  /*6ed0*/  HADD2.F32 R2, -RZ, R5.H0_H0 ;  /* 0x20000005ff027230 */ /* 0x000fe40000004100 */
[--C-:B------:R-:W-:Y:S02]  /*6ee0*/  HADD2.F32 R8, -RZ, R6.reuse.H0_H0 ;  /* 0x20000006ff087230 */ /* 0x100fe40000004100 */
[C---:B------:R-:W-:Y:S01]  /*6ef0*/  FFMA.FTZ R40, R13.reuse, R0, R40 ;  /* 0x000000000d287223 */ /* 0x040fe20000010028 */
[----:B------:R-:W-:Y:S02]  /*6f00*/  HADD2.F32 R9, -RZ, R6.H1_H1 ;  /* 0x30000006ff097230 */ /* 0x000fe40000004100 */
[----:B------:R-:W-:Y:S01]  /*6f10*/  FFMA.FTZ R3, R13, R2, R3 ;  /* 0x000000020d037223 */ /* 0x000fe20000010003 */
[----:B-1----:R-:W-:-:S02]  /*6f20*/  HADD2.F32 R4, -RZ, R4.H1_H1 ;  /* 0x30000004ff047230 */ /* 0x002fc40000004100 */
        /* <DEDUP_REMOVED lines=9> */
.L_x_98:
[----:B------:R-:W-:Y:S05]  /*6fc0*/  BSYNC B0 ;  /* 0x0000000000007941 */ /* 0x000fea0003800000 */
.L_x_97:
[C---:B------:R-:W-:Y:S01]  /*6fd0*/  LOP3.LUT R0, R29.reuse, 0xffffff80, RZ, 0xc0, !PT ;  /* 0xffffff801d007812 */ /* 0x040fe200078ec0ff */
[----:B------:R-:W-:Y:S01]  /*6fe0*/  BAR.SYNC.DEFER_BLOCKING 0x0 ;  /* 0x0000000000007b1d */ /* 0x000fe20000010000 */
[C---:B------:R-:W-:Y:S01]  /*6ff0*/  LOP3.LUT R2, R29.reuse, 0xffffffc0, RZ, 0xc0, !PT ;  /* 0xffffffc01d027812 */ /* 0x040fe200078ec0ff */
[C---:B------:R-:W-:Y:S01]  /*7000*/  VIADD R10, R29.reuse, 0x7 ;  /* 0x000000071d0a7836 */ /* 0x040fe20000000000 */
[----:B------:R-:W-:Y:S02]  /*7010*/  ISETP.NE.AND P5, PT, R0, 0x80, PT ;  /* 0x000000800000780c */ /* 0x000fe40003fa5270 */
[----:B------:R-:W-:Y:S01]  /*7020*/  ISETP.NE.AND P0, PT, R2, 0x40, PT ;  /* 0x000000400200780c */ /* 0x000fe20003f05270 */
[----:B------:R-:W-:Y:S01]  /*7030*/  BSSY B0, `(.L_x_101) ;  /* 0x0000013000007945 */ /* 0x000fe20003800000 */
[----:B------:R-:W-:Y:S02]  /*7040*/  ISETP.GT.AND P4, PT, R29, 0xf, PT ;  /* 0x0000000f1d00780c */ /* 0x000fe40003f84270 */
[----:B------:R-:W-:-:S02]  /*7050*/  LEA R28, R28, R26, 0x6 ;  /* 0x0000001a1c1c7211 */ /* 0x000fc400078e30ff */
[C---:B------:R-:W-:Y:S02]  /*7060*/  LOP3.LUT R2, R29.reuse, 0xffffffe0, RZ, 0xc0, !PT ;  /* 0xffffffe01d027812 */ /* 0x040fe400078ec0ff */
[----:B------:R-:W-:Y:S02]  /*7070*/  P2R R0, PR, RZ, 0x10 ;  /* 0x00000010ff007803 */ /* 0x000fe40000000000 */
[C---:B------:R-:W-:Y:S02]  /*7080*/  ISETP.GT.AND P6, PT, R29.reuse, 0x7f, PT ;  /* 0x0000007f1d00780c */ /* 0x040fe40003fc4270 */
[C---:B------:R-:W-:Y:S02]  /*7090*/  ISETP.GT.AND P1, PT, R29.reuse, 0x3f, PT ;  /* 0x0000003f1d00780c */ /* 0x040fe40003f24270 */
[C---:B------:R-:W-:Y:S02]  /*70a0*/  ISETP.GT.AND P2, PT, R29.reuse, 0x1f, PT ;  /* 0x0000001f1d00780c */ /* 0x040fe40003f44270 */
[----:B------:R-:W-:-:S02]  /*70b0*/  ISETP.GT.AND P3, PT, R29, 0x7, PT ;  /* 0x000000071d00780c */ /* 0x000fc40003f64270 */
[C---:B------:R-:W-:Y:S02]  /*70c0*/  LOP3.LUT R0, R29.reuse, 0xfffffff0, RZ, 0xc0, !PT ;  /* 0xfffffff01d007812 */ /* 0x040fe400078ec0ff */
[----:B------:R-:W-:Y:S02]  /*70d0*/  LOP3.LUT R8, R29, 0xfffffff8, RZ, 0xc0, !PT ;  /* 0xfffffff81d087812 */ /* 0x000fe400078ec0ff */
[----:B------:R-:W-:Y:S02]  /*70e0*/  LEA R28, R28, UR38, 0x1 ;  /* 0x000000261c1c7c11 */ /* 0x000fe4000f8e08ff */
[----:B------:R-:W-:Y:S01]  /*70f0*/  ISETP.NE.AND P4, PT, R2, 0x20, PT ;  /* 0x000000200200780c */ /* 0x000fe20003f85270 */
[----:B------:R-:W-:-:S12]  /*7100*/  @P5 BRA `(.L_x_102) ;  /* 0x0000000000145947 */ /* 0x000fd80003800000 */
[----:B------:R-:W-:Y:S02]  /*7110*/  F2FP.F16.F32.PACK_AB R4, R43, R40 ;  /* 0x000000282b04723e */ /* 0x000fe400000000ff */
[----:B------:R-:W-:Y:S02]  /*7120*/  F2FP.F16.F32.PACK_AB R5, R42, R3 ;  /* 0x000000032a05723e */ /* 0x000fe400000000ff */
[----:B--2---:R-:W-:Y:S02]  /*7130*/  F2FP.F16.F32.PACK_AB R6, R46, R41 ;  /* 0x000000292e06723e */ /* 0x004fe400000000ff */
[----:B------:R-:W-:-:S05]  /*7140*/  F2FP.F16.F32.PACK_AB R7, R45, R44 ;  /* 0x0000002c2d07723e */ /* 0x000fca00000000ff */
[----:B------:R3:W-:Y:S02]  /*7150*/  STS.128 [R28+-0x800], R4 ;  /* 0xfff800041c007388 */ /* 0x0007e40000000c00 */
.L_x_102:
[----:B------:R-:W-:Y:S05]  /*7160*/  BSYNC B0 ;  /* 0x0000000000007941 */ /* 0x000fea0003800000 */
.L_x_101:
[----:B------:R-:W-:Y:S01]  /*7170*/  BAR.SYNC.DEFER_BLOCKING 0x0 ;  /* 0x0000000000007b1d */ /* 0x000fe20000010000 */
[----:B------:R-:W-:-:S05]  /*7180*/  ISETP.NE.AND P5, PT, R0, 0x10, PT ;  /* 0x000000100000780c */ /* 0x000fca0003fa5270 */
[----:B------:R-:W-:Y:S04]  /*7190*/  BSSY B0, `(.L_x_103) ;  /* 0x0000013000007945 */ /* 0x000fe80003800000 */
[----:B------:R-:W-:Y:S05]  /*71a0*/  @P6 BRA `(.L_x_104) ;  /* 0x0000000000446947 */ /* 0x000fea0003800000 */
[----:B--23--:R-:W2:Y:S02]  /*71b0*/  LDS.128 R4, [R28] ;  /* 0x000000001c047984 */ /* 0x00cea40000000c00 */
[----:B--2---:R-:W-:Y:S02]  /*71c0*/  HADD2.F32 R9, -RZ, R4.H0_H0 ;  /* 0x20000004ff097230 */ /* 0x004fe40000004100 */
[----:B------:R-:W-:Y:S02]  /*71d0*/  HADD2.F32 R0, -RZ, R5.H0_H0 ;  /* 0x20000005ff007230 */ /* 0x000fe40000004100 */
[--C-:B------:R-:W-:Y:S02]  /*71e0*/  HADD2.F32 R2, -RZ, R6.reuse.H0_H0 ;  /* 0x20000006ff027230 */ /* 0x100fe40000004100 */
[----:B------:R-:W-:Y:S01]  /*71f0*/  FADD.FTZ R40, R40, R9 ;  /* 0x0000000928287221 */ /* 0x000fe20000010000 */
[----:B------:R-:W-:Y:S02]  /*7200*/  HADD2.F32 R11, -RZ, R6.H1_H1 ;  /* 0x30000006ff0b7230 */ /* 0x000fe40000004100 */
[----:B------:R-:W-:Y:S01]  /*7210*/  FADD.FTZ R3, R3, R0 ;  /* 0x0000000003037221 */ /* 0x000fe20000010000 */
[----:B------:R-:W-:-:S02]  /*7220*/  HADD2.F32 R4, -RZ, R4.H1_H1 ;  /* 0x30000004ff047230 */ /* 0x000fc40000004100 */
[----:B------:R-:W-:Y:S01]  /*7230*/  FADD.FTZ R41, R41, R2 ;  /* 0x0000000229297221 */ /* 0x000fe20000010000 */
[----:B------:R-:W-:Y:S02]  /*7240*/  HADD2.F32 R5, -RZ, R5.H1_H1 ;  /* 0x30000005ff057230 */ /* 0x000fe40000004100 */
[----:B------:R-:W-:Y:S01]  /*7250*/  FADD.FTZ R46, R46, R11 ;  /* 0x0000000b2e2e7221 */ /* 0x000fe20000010000 */
[--C-:B-1----:R-:W-:Y:S02]  /*7260*/  HADD2.F32 R13, -RZ, R7.reuse.H0_H0 ;  /* 0x20000007ff0d7230 */ /* 0x102fe40000004100 */
[----:B------:R-:W-:Y:S01]  /*7270*/  FADD.FTZ R43, R43, R4 ;  /* 0x000000042b2b7221 */ /* 0x000fe20000010000 */
[----:B------:R-:W-:Y:S02]  /*7280*/  HADD2.F32 R6, -RZ, R7.H1_H1 ;  /* 0x30000007ff067230 */ /* 0x000fe40000004100 */
[----:B------:R-:W-:Y:S01]  /*7290*/  FADD.FTZ R42, R42, R5 ;  /* 0x000000052a2a7221 */ /* 0x000fe20000010000 */
[----:B------:R-:W-:-:S02]  /*72a0*/  FADD.FTZ R44, R44, R13 ;  /* 0x0000000d2c2c7221 */ /* 0x000fc40000010000 */
[----:B------:R-:W-:-:S07]  /*72b0*/  FADD.FTZ R45, R45, R6 ;  /* 0x000000062d2d7221 */ /* 0x000fce0000010000 */
.L_x_104:
[----:B------:R-:W-:Y:S05]  /*72c0*/  BSYNC B0 ;  /* 0x0000000000007941 */ /* 0x000fea0003800000 */
.L_x_103:
[----:B------:R-:W-:Y:S01]  /*72d0*/  BAR.SYNC.DEFER_BLOCKING 0x0 ;  /* 0x0000000000007b1d */ /* 0x000fe20000010000 */
[----:B------:R-:W-:-:S05]  /*72e0*/  ISETP.NE.AND P6, PT, R8, 0x8, PT ;  /* 0x000000080800780c */ /* 0x000fca0003fc5270 */
[----:B------:R-:W-:Y:S04]  /*72f0*/  BSSY B0, `(.L_x_105) ;  /* 0x0000007000007945 */ /* 0x000fe80003800000 */
[----:B------:R-:W-:Y:S05]  /*7300*/  @P0 BRA `(.L_x_106) ;  /* 0x0000000000140947 */ /* 0x000fea0003800000 */
[----:B---3--:R-:W-:Y:S02]  /*7310*/  F2FP.F16.F32.PACK_AB R4, R43, R40 ;  /* 0x000000282b04723e */ /* 0x008fe400000000ff */
[----:B------:R-:W-:Y:S02]  /*7320*/  F2FP.F16.F32.PACK_AB R5, R42, R3 ;  /* 0x000000032a05723e */ /* 0x000fe400000000ff */
[----:B--2---:R-:W-:Y:S02]  /*7330*/  F2FP.F16.F32.PACK_AB R6, R46, R41 ;  /* 0x000000292e06723e */ /* 0x004fe400000000ff */
[----:B------:R-:W-:-:S05]  /*7340*/  F2FP.F16.F32.PACK_AB R7, R45, R44 ;  /* 0x0000002c2d07723e */ /* 0x000fca00000000ff */
[----:B------:R4:W-:Y:S02]  /*7350*/  STS.128 [R28+-0x400], R4 ;  /* 0xfffc00041c007388 */ /* 0x0009e40000000c00 */
.L_x_106:
[----:B------:R-:W-:Y:S05]  /*7360*/  BSYNC B0 ;  /* 0x0000000000007941 */ /* 0x000fea0003800000 */
.L_x_105:
[----:B------:R-:W-:Y:S01]  /*7370*/  BAR.SYNC.DEFER_BLOCKING 0x0 ;  /* 0x0000000000007b1d */ /* 0x000fe20000010000 */
[----:B------:R-:W-:-:S05]  /*7380*/  ISETP.GT.U32.AND P0, PT, R10, 0xe, PT ;  /* 0x0000000e0a00780c */ /* 0x000fca0003f04070 */
[----:B------:R-:W-:Y:S04]  /*7390*/  BSSY B0, `(.L_x_107) ;  /* 0x0000013000007945 */ /* 0x000fe80003800000 */
[----:B------:R-:W-:Y:S05]  /*73a0*/  @P1 BRA `(.L_x_108) ;  /* 0x0000000000441947 */ /* 0x000fea0003800000 */
[----:B--234-:R-:W2:Y:S02]  /*73b0*/  LDS.128 R4, [R28] ;  /* 0x000000001c047984 */ /* 0x01cea40000000c00 */
        /* <DEDUP_REMOVED lines=16> */
.L_x_108:
[----:B------:R-:W-:Y:S05]  /*74c0*/  BSYNC B0 ;  /* 0x0000000000007941 */ /* 0x000fea0003800000 */
.L_x_107:
[----:B------:R-:W-:Y:S06]  /*74d0*/  BAR.SYNC.DEFER_BLOCKING 0x0 ;  /* 0x0000000000007b1d */ /* 0x000fec0000010000 */
[----:B------:R-:W-:Y:S04]  /*74e0*/  BSSY B0, `(.L_x_109) ;  /* 0x0000007000007945 */ /* 0x000fe80003800000 */
[----:B------:R-:W-:Y:S05]  /*74f0*/  @P4 BRA `(.L_x_110) ;  /* 0x0000000000144947 */ /* 0x000fea0003800000 */
[----:B---34-:R-:W-:Y:S02]  /*7500*/  F2FP.F16.F32.PACK_AB R4, R43, R40 ;  /* 0x000000282b04723e */ /* 0x018fe400000000ff */
[----:B------:R-:W-:Y:S02]  /*7510*/  F2FP.F16.F32.PACK_AB R5, R42, R3 ;  /* 0x000000032a05723e */ /* 0x000fe400000000ff */
[----:B--2---:R-:W-:Y:S02]  /*7520*/  F2FP.F16.F32.PACK_AB R6, R46, R41 ;  /* 0x000000292e06723e */ /* 0x004fe400000000ff */
[----:B------:R-:W-:-:S05]  /*7530*/  F2FP.F16.F32.PACK_AB R7, R45, R44 ;  /* 0x0000002c2d07723e */ /* 0x000fca00000000ff */
[----:B------:R2:W-:Y:S02]  /*7540*/  STS.128 [R28+-0x200], R4 ;  /* 0xfffe00041c007388 */ /* 0x0005e40000000c00 */
.L_x_110:
[----:B------:R-:W-:Y:S05]  /*7550*/  BSYNC B0 ;  /* 0x0000000000007941 */ /* 0x000fea0003800000 */
.L_x_109:
[----:B------:R-:W-:Y:S06]  /*7560*/  BAR.SYNC.DEFER_BLOCKING 0x0 ;  /* 0x0000000000007b1d */ /* 0x000fec0000010000 */
        /* <DEDUP_REMOVED lines=19> */
.L_x_112:
[----:B------:R-:W-:Y:S05]  /*76a0*/  BSYNC B0 ;  /* 0x0000000000007941 */ /* 0x000fea0003800000 */
.L_x_111:
[----:B------:R-:W-:Y:S06]  /*76b0*/  BAR.SYNC.DEFER_BLOCKING 0x0 ;  /* 0x0000000000007b1d */ /* 0x000fec0000010000 */
[----:B------:R-:W-:Y:S04]  /*76c0*/  BSSY B0, `(.L_x_113) ;  /* 0x0000007000007945 */ /* 0x000fe80003800000 */
[----:B------:R-:W-:Y:S05]  /*76d0*/  @P5 BRA `(.L_x_114) ;  /* 0x0000000000145947 */ /* 0x000fea0003800000 */
[----:B--234-:R-:W-:Y:S02]  /*76e0*/  F2FP.F16.F32.PACK_AB R4, R43, R40 ;  /* 0x000000282b04723e */ /* 0x01cfe400000000ff */
[----:B------:R-:W-:Y:S02]  /*76f0*/  F2FP.F16.F32.PACK_AB R5, R42, R3 ;  /* 0x000000032a05723e */ /* 0x000fe400000000ff */
[----:B------:R-:W-:Y:S02]  /*7700*/  F2FP.F16.F32.PACK_AB R6, R46, R41 ;  /* 0x000000292e06723e */ /* 0x000fe400000000ff */
[----:B------:R-:W-:-:S05]  /*7710*/  F2FP.F16.F32.PACK_AB R7, R45, R44 ;  /* 0x0000002c2d07723e */ /* 0x000fca00000000ff */
[----:B------:R2:W-:Y:S02]  /*7720*/  STS.128 [R28+-0x100], R4 ;  /* 0xffff00041c007388 */ /* 0x0005e40000000c00 */
.L_x_114:
[----:B------:R-:W-:Y:S05]  /*7730*/  BSYNC B0 ;  /* 0x0000000000007941 */ /* 0x000fea0003800000 */
.L_x_113:
[----:B------:R-:W-:Y:S01]  /*7740*/  BAR.SYNC.DEFER_BLOCKING 0x0 ;  /* 0x0000000000007b1d */ /* 0x000fe20000010000 */
[----:B------:R-:W-:-:S05]  /*7750*/  ISETP.GT.AND P1, PT, R29, 0xf, PT ;  /* 0x0000000f1d00780c */ /* 0x000fca0003f24270 */
[----:B------:R-:W-:Y:S08]  /*7760*/  BSSY B0, `(.L_x_115) ;  /* 0x0000013000007945 */ /* 0x000ff00003800000 */
        /* <DEDUP_REMOVED lines=18> */
.L_x_116:
[----:B------:R-:W-:Y:S05]  /*7890*/  BSYNC B0 ;  /* 0x0000000000007941 */ /* 0x000fea0003800000 */
.L_x_115:
        /* <DEDUP_REMOVED lines=8> */
.L_x_118:
[----:B------:R-:W-:Y:S05]  /*7920*/  BSYNC B0 ;  /* 0x0000000000007941 */ /* 0x000fea0003800000 */
.L_x_117:
[----:B------:R-:W-:Y:S06]  /*7930*/  BAR.SYNC.DEFER_BLOCKING 0x0 ;  /* 0x0000000000007b1d */ /* 0x000fec0000010000 */
[----:B------:R-:W-:Y:S04]  /*7940*/  BSSY B0, `(.L_x_119) ;  /* 0x0000013000007945 */ /* 0x000fe80003800000 */
[----:B------:R-:W-:Y:S05]  /*7950*/  @P3 BRA `(.L_x_120) ;  /* 0x0000000000443947 */ /* 0x000fea0003800000 */
[----:B--234-:R-:W2:Y:S02]  /*7960*/  LDS.128 R28, [R28] ;  /* 0x000000001c1c7984 */ /* 0x01cea40000000c00 */
[--C-:B--2---:R-:W-:Y:S02]  /*7970*/  HADD2.F32 R2, -RZ, R29.reuse.H0_H0 ;  /* 0x2000001dff027230 */ /* 0x104fe40000004100 */
[--C-:B------:R-:W-:Y:S02]  /*7980*/  HADD2.F32 R5, -RZ, R28.reuse.H0_H0 ;  /* 0x2000001cff057230 */ /* 0x100fe40000004100 */
[----:B------:R-:W-:Y:S02]  /*7990*/  HADD2.F32 R0, -RZ, R28.H1_H1 ;  /* 0x3000001cff007230 */ /* 0x000fe40000004100 */
[----:B------:R-:W-:Y:S01]  /*79a0*/  FADD.FTZ R3, R3, R2 ;  /* 0x0000000203037221 */ /* 0x000fe20000010000 */
[----:B------:R-:W-:Y:S02]  /*79b0*/  HADD2.F32 R29, -RZ, R29.H1_H1 ;  /* 0x3000001dff1d7230 */ /* 0x000fe40000004100 */
[----:B------:R-:W-:Y:S01]  /*79c0*/  FADD.FTZ R40, R40, R5 ;  /* 0x0000000528287221 */ /* 0x000fe20000010000 */
[----:B------:R-:W-:-:S02]  /*79d0*/  HADD2.F32 R4, -RZ, R30.H0_H0 ;  /* 0x2000001eff047230 */ /* 0x000fc40000004100 */
[----:B------:R-:W-:Y:S01]  /*79e0*/  FADD.FTZ R43, R43, R0 ;  /* 0x000000002b2b7221 */ /* 0x000fe20000010000 */
[----:B------:R-:W-:Y:S02]  /*79f0*/  HADD2.F32 R7, -RZ, R30.H1_H1 ;  /* 0x3000001eff077230 */ /* 0x000fe40000004100 */
[----:B------:R-:W-:Y:S01]  /*7a00*/  FADD.FTZ R42, R42, R29 ;  /* 0x0000001d2a2a7221 */ /* 0x000fe20000010000 */
[--C-:B------:R-:W-:Y:S02]  /*7a10*/  HADD2.F32 R9, -RZ, R31.reuse.H0_H0 ;  /* 0x2000001fff097230 */ /* 0x100fe40000004100 */
[----:B------:R-:W-:Y:S01]  /*7a20*/  FADD.FTZ R41, R41, R4 ;  /* 0x0000000429297221 */ /* 0x000fe20000010000 */
[----:B------:R-:W-:Y:S02]  /*7a30*/  HADD2.F32 R6, -RZ, R31.H1_H1 ;  /* 0x3000001fff067230 */ /* 0x000fe40000004100 */
[----:B------:R-:W-:Y:S01]  /*7a40*/  FADD.FTZ R46, R46, R7 ;  /* 0x000000072e2e7221 */ /* 0x000fe20000010000 */
[----:B------:R-:W-:-:S02]  /*7a50*/  FADD.FTZ R44, R44, R9 ;  /* 0x000000092c2c7221 */ /* 0x000fc40000010000 */
[----:B------:R-:W-:-:S07]  /*7a60*/  FADD.FTZ R45, R45, R6 ;  /* 0x000000062d2d7221 */ /* 0x000fce0000010000 */
.L_x_120:
[----:B------:R-:W-:Y:S05]  /*7a70*/  BSYNC B0 ;  /* 0x0000000000007941 */ /* 0x000fea0003800000 */
.L_x_119:
[----:B------:R-:W-:Y:S06]  /*7a80*/  BAR.SYNC.DEFER_BLOCKING 0x0 ;  /* 0x0000000000007b1d */ /* 0x000fec0000010000 */
[----:B------:R-:W-:Y:S05]  /*7a90*/  @P0 EXIT ;  /* 0x000000000000094d */ /* 0x000fea0003800000 */
[----:B------:R-:W5:Y:S02]  /*7aa0*/  LDC R0, c[0x0][0x308] ;  /* 0x0000c200ff007b82 */ /* 0x000f640000000800 */
[----:B-----5:R-:W-:-:S13]  /*7ab0*/  ISETP.NE.AND P0, PT, R0, 0x2, PT ;  /* 0x000000020000780c */ /* 0x020fda0003f05270 */
[----:B------:R-:W-:Y:S05]  /*7ac0*/  @!P0 BRA `(.L_x_121) ;  /* 0x0000000000308947 */ /* 0x000fea0003800000 */
[----:B--234-:R-:W2:Y:S01]  /*7ad0*/  LDC.64 R4, c[0x0][0x210] ;  /* 0x00008400ff047b82 */ /* 0x01cea20000000a00 */
[----:B------:R-:W-:Y:S02]  /*7ae0*/  IADD3 R27, R27, R26, RZ ;  /* 0x0000001a1b1b7210 */ /* 0x000fe40007ffe0ff */
[----:B------:R-:W-:Y:S02]  /*7af0*/  F2FP.F16.F32.PACK_AB R43, R43, R40 ;  /* 0x000000282b2b723e */ /* 0x000fe400000000ff */
[----:B------:R-:W-:Y:S02]  /*7b00*/  F2FP.F16.F32.PACK_AB R3, R42, R3 ;  /* 0x000000032a03723e */ /* 0x000fe400000000ff */
[----:B------:R-:W-:Y:S02]  /*7b10*/  F2FP.F16.F32.PACK_AB R41, R46, R41 ;  /* 0x000000292e29723e */ /* 0x000fe400000000ff */
[----:B------:R-:W-:Y:S01]  /*7b20*/  F2FP.F16.F32.PACK_AB R45, R45, R44 ;  /* 0x0000002c2d2d723e */ /* 0x000fe200000000ff */
[----:B--2---:R-:W-:-:S05]  /*7b30*/  IMAD.WIDE R4, R27, 0x2, R4 ;  /* 0x000000021b047825 */ /* 0x004fca00078e0204 */
[----:B------:R-:W-:Y:S04]  /*7b40*/  STG.E desc[UR36][R4.64], R43 ;  /* 0x0000002b04007986 */ /* 0x000fe8000c101924 */
[----:B------:R-:W-:Y:S04]  /*7b50*/  STG.E desc[UR36][R4.64+0x4], R3 ;  /* 0x0000040304007986 */ /* 0x000fe8000c101924 */
[----:B------:R-:W-:Y:S04]  /*7b60*/  STG.E desc[UR36][R4.64+0x8], R41 ;  /* 0x0000082904007986 */ /* 0x000fe8000c101924 */
[----:B------:R-:W-:Y:S01]  /*7b70*/  STG.E desc[UR36][R4.64+0xc], R45 ;  /* 0x00000c2d04007986 */ /* 0x000fe2000c101924 */
[----:B------:R-:W-:Y:S05]  /*7b80*/  EXIT ;  /* 0x000000000000794d */ /* 0x000fea0003800000 */
.L_x_121:
[----:B--234-:R-:W2:Y:S01]  /*7b90*/  LDC.64 R4, c[0x0][0x300] ;  /* 0x0000c000ff047b82 */ /* 0x01cea20000000a00 */
[----:B------:R-:W-:Y:S01]  /*7ba0*/  IMAD.IADD R26, R27, 0x1, R26 ;  /* 0x000000011b1a7824 */ /* 0x000fe200078e021a */
[----:B------:R-:W-:Y:S01]  /*7bb0*/  ULDC.64 UR4, c[0x0][0x210] ;  /* 0x0000840000047ab9 */ /* 0x000fe20000000a00 */
[----:B--2---:R-:W2:Y:S02]  /*7bc0*/  LDG.E R4, desc[UR36][R4.64] ;  /* 0x0000002404047981 */ /* 0x004ea4000c1e1900 */
[C---:B--2---:R-:W-:Y:S01]  /*7bd0*/  FMUL.FTZ R3, R4.reuse, R3 ;  /* 0x0000000304037220 */ /* 0x044fe20000410000 */
[C---:B------:R-:W-:Y:S01]  /*7be0*/  FMUL.FTZ R43, R4.reuse, R43 ;  /* 0x0000002b042b7220 */ /* 0x040fe20000410000 */
[C---:B------:R-:W-:Y:S01]  /*7bf0*/  FMUL.FTZ R42, R4.reuse, R42 ;  /* 0x0000002a042a7220 */ /* 0x040fe20000410000 */
[C---:B------:R-:W-:Y:S01]  /*7c00*/  FMUL.FTZ R41, R4.reuse, R41 ;  /* 0x0000002904297220 */ /* 0x040fe20000410000 */
[C---:B------:R-:W-:Y:S01]  /*7c10*/  FMUL.FTZ R40, R4.reuse, R40 ;  /* 0x0000002804287220 */ /* 0x040fe20000410000 */
[C---:B------:R-:W-:Y:S01]  /*7c20*/  FMUL.FTZ R46, R4.reuse, R46 ;  /* 0x0000002e042e7220 */ /* 0x040fe20000410000 */
[----:B------:R-:W2:Y:S01]  /*7c30*/  F2I.S8.NTZ R3, R3 ;  /* 0x0000000300037305 */ /* 0x000ea20000202100 */
[C---:B------:R-:W-:Y:S01]  /*7c40*/  FMUL.FTZ R44, R4.reuse, R44 ;  /* 0x0000002c042c7220 */ /* 0x040fe20000410000 */
[----:B------:R-:W-:-:S06]  /*7c50*/  FMUL.FTZ R4, R4, R45 ;  /* 0x0000002d04047220 */ /* 0x000fcc0000410000 */
[----:B------:R-:W3:Y:S01]  /*7c60*/  F2I.S8.NTZ R43, R43 ;  /* 0x0000002b002b7305 */ /* 0x000ee20000202100 */
[----:B--2---:R-:W-:-:S07]  /*7c70*/  PRMT R2, R3, 0x8880, RZ ;  /* 0x0000888003027816 */ /* 0x004fce00000000ff */
[----:B------:R-:W2:Y:S01]  /*7c80*/  F2I.S8.NTZ R42, R42 ;  /* 0x0000002a002a7305 */ /* 0x000ea20000202100 */
[----:B------:R-:W-:Y:S02]  /*7c90*/  PRMT R2, R2, 0x7710, RZ ;  /* 0x0000771002027816 */ /* 0x000fe400000000ff */
[----:B---3--:R-:W-:-:S05]  /*7ca0*/  PRMT R0, R43, 0x8880, RZ ;  /* 0x000088802b007816 */ /* 0x008fca00000000ff */
[----:B------:R-:W3:Y:S01]  /*7cb0*/  F2I.S8.NTZ R41, R41 ;  /* 0x0000002900297305 */ /* 0x000ee20000202100 */
[----:B------:R-:W-:Y:S02]  /*7cc0*/  LOP3.LUT R7, R2, 0xff, RZ, 0xc0, !PT ;  /* 0x000000ff02077812 */ /* 0x000fe400078ec0ff */
[----:B------:R-:W-:Y:S02]  /*7cd0*/  PRMT R0, R0, 0x7710, RZ ;  /* 0x0000771000007816 */ /* 0x000fe400000000ff */
[----:B--2---:R-:W-:-:S03]  /*7ce0*/  PRMT R3, R42, 0x8880, RZ ;  /* 0x000088802a037816 */ /* 0x004fc600000000ff */
[----:B------:R-:W2:Y:S01]  /*7cf0*/  F2I.S8.NTZ R40, R40 ;  /* 0x0000002800287305 */ /* 0x000ea20000202100 */
[----:B------:R-:W-:Y:S02]  /*7d00*/  LOP3.LUT R9, R0, 0xff, RZ, 0xc0, !PT ;  /* 0x000000ff00097812 */ /* 0x000fe400078ec0ff */
[----:B------:R-:W-:Y:S02]  /*7d10*/  PRMT R3, R3, 0x7710, RZ ;  /* 0x0000771003037816 */ /* 0x000fe400000000ff */
[----:B------:R-:W-:Y:S02]  /*7d20*/  SHF.L.U64.HI R0, R9, 0x8, RZ ;  /* 0x0000000809007819 */ /* 0x000fe400000102ff */
[----:B------:R-:W-:Y:S01]  /*7d30*/  LOP3.LUT R5, R3, 0xff, RZ, 0xc0, !PT ;  /* 0x000000ff03057812 */ /* 0x000fe200078ec0ff */
[----:B------:R-:W4:Y:S01]  /*7d40*/  F2I.S8.NTZ R46, R46 ;  /* 0x0000002e002e7305 */ /* 0x000f220000202100 */
[----:B---3--:R-:W-:Y:S02]  /*7d50*/  PRMT R2, R41, 0x8880, RZ ;  /* 0x0000888029027816 */ /* 0x008fe400000000ff */
[----:B------:R-:W-:-:S02]  /*7d60*/  SHF.L.U64.HI R3, R7, 0x10, RZ ;  /* 0x0000001007037819 */ /* 0x000fc400000102ff */
[----:B------:R-:W-:Y:S02]  /*7d70*/  SHF.L.U64.HI R6, R5, 0x18, RZ ;  /* 0x0000001805067819 */ /* 0x000fe400000102ff */
[----:B------:R-:W-:Y:S01]  /*7d80*/  PRMT R2, R2, 0x7710, RZ ;  /* 0x0000771002027816 */ /* 0x000fe200000000ff */
[----:B------:R-:W3:Y:S01]  /*7d90*/  F2I.S8.NTZ R44, R44 ;  /* 0x0000002c002c7305 */ /* 0x000ee20000202100 */
[----:B--2---:R-:W-:Y:S02]  /*7da0*/  PRMT R40, R40, 0x8880, RZ ;  /* 0x0000888028287816 */ /* 0x004fe400000000ff */
[----:B------:R-:W-:Y:S02]  /*7db0*/  LOP3.LUT R6, R6, R3, R0, 0xfe, !PT ;  /* 0x0000000306067212 */ /* 0x000fe400078efe00 */
[----:B------:R-:W-:Y:S02]  /*7dc0*/  LOP3.LUT R3, R2, 0xff, RZ, 0xc0, !PT ;  /* 0x000000ff02037812 */ /* 0x000fe400078ec0ff */
[----:B----4-:R-:W-:Y:S01]  /*7dd0*/  PRMT R46, R46, 0x8880, RZ ;  /* 0x000088802e2e7816 */ /* 0x010fe200000000ff */
[----:B------:R-:W2:Y:S01]  /*7de0*/  F2I.S8.NTZ R4, R4 ;  /* 0x0000000400047305 */ /* 0x000ea20000202100 */
[----:B------:R-:W-:-:S02]  /*7df0*/  PRMT R0, R40, 0x7710, RZ ;  /* 0x0000771028007816 */ /* 0x000fc400000000ff */
[----:B------:R-:W-:Y:S02]  /*7e00*/  PRMT R2, R46, 0x7710, RZ ;  /* 0x000077102e027816 */ /* 0x000fe400000000ff */
[----:B------:R-:W-:Y:S02]  /*7e10*/  PRMT R9, R0, 0x6540, R9 ;  /* 0x0000654000097816 */ /* 0x000fe40000000009 */
[----:B---3--:R-:W-:Y:S02]  /*7e20*/  PRMT R44, R44, 0x8880, RZ ;  /* 0x000088802c2c7816 */ /* 0x008fe400000000ff */
[----:B------:R-:W-:Y:S02]  /*7e30*/  LOP3.LUT R3, R3, 0xffffff00, R6, 0xf8, !PT ;  /* 0xffffff0003037812 */ /* 0x000fe400078ef806 */
[----:B------:R-:W-:Y:S02]  /*7e40*/  PRMT R2, R2, 0x7604, RZ ;  /* 0x0000760402027816 */ /* 0x000fe400000000ff */
[----:B------:R-:W-:-:S02]  /*7e50*/  PRMT R0, R44, 0x7710, RZ ;  /* 0x000077102c007816 */ /* 0x000fc400000000ff */
[----:B------:R-:W-:Y:S02]  /*7e60*/  SHF.L.U32 R6, R7, 0x10, RZ ;  /* 0x0000001007067819 */ /* 0x000fe400000006ff */
[----:B------:R-:W-:Y:S02]  /*7e70*/  LOP3.LUT R3, R2, 0xffff00ff, R3, 0xf8, !PT ;  /* 0xffff00ff02037812 */ /* 0x000fe400078ef803 */
[----:B------:R-:W-:Y:S02]  /*7e80*/  PRMT R0, R0, 0x7054, RZ ;  /* 0x0000705400007816 */ /* 0x000fe400000000ff */
[----:B------:R-:W-:Y:S02]  /*7e90*/  LOP3.LUT R2, R6, 0xff00ffff, R9, 0xf8, !PT ;  /* 0xff00ffff06027812 */ /* 0x000fe400078ef809 */
[----:B--2---:R-:W-:Y:S02]  /*7ea0*/  PRMT R6, R4, 0x8880, RZ ;  /* 0x0000888004067816 */ /* 0x004fe400000000ff */
[----:B------:R-:W-:-:S02]  /*7eb0*/  LOP3.LUT R3, R0, 0xff00ffff, R3, 0xf8, !PT ;  /* 0xff00ffff00037812 */ /* 0x000fc400078ef803 */
[----:B------:R-:W-:Y:S02]  /*7ec0*/  IADD3 R4, P0, R26, UR4, RZ ;  /* 0x000000041a047c10 */ /* 0x000fe4000ff1e0ff */
[----:B------:R-:W-:Y:S02]  /*7ed0*/  PRMT R0, R6, 0x7710, RZ ;  /* 0x0000771006007816 */ /* 0x000fe400000000ff */
[----:B------:R-:W-:Y:S02]  /*7ee0*/  PRMT R2, R2, 0x4210, R5 ;  /* 0x0000421002027816 */ /* 0x000fe40000000005 */
[----:B------:R-:W-:Y:S02]  /*7ef0*/  LEA.HI.X.SX32 R5, R26, UR5, 0x1, P0 ;  /* 0x000000051a057c11 */ /* 0x000fe400080f0eff */
[----:B------:R-:W-:-:S05]  /*7f00*/  PRMT R3, R3, 0x4210, R0 ;  /* 0x0000421003037816 */ /* 0x000fca0000000000 */
[----:B------:R-:W-:Y:S01]  /*7f10*/  STG.E.64 desc[UR36][R4.64], R2 ;  /* 0x0000000204007986 */ /* 0x000fe2000c101b24 */
[----:B------:R-:W-:Y:S05]  /*7f20*/  EXIT ;  /* 0x000000000000794d */ /* 0x000fea0003800000 */
.L_x_20:
[----:B------:R-:W-:Y:S01]  /*7f30*/  HFMA2.MMA R12, -RZ, RZ, 0, 9.5367431640625e-07 ;  /* 0x00000010ff0c7435 */ /* 0x000fe200000001ff */
[----:B------:R-:W-:Y:S01]  /*7f40*/  MOV R11, 0x1f ;  /* 0x0000001f000b7802 */ /* 0x000fe20000000f00 */
[----:B------:R-:W-:-:S09]  /*7f50*/  IMAD.MOV.U32 R15, RZ, RZ, -0x1 ;  /* 0xffffffffff0f7424 */ /* 0x000fd200078e00ff */
[----:B-1---5:R-:W-:Y:S05]  /*7f60*/  WARPSYNC.COLLECTIVE R15, `(.L_x_122) ;  /* 0x000000000f087348 */ /* 0x022fea0003c00000 */
[----:B------:R0:W2:Y:S02]  /*7f70*/  SHFL.BFLY P6, R14, R13, R12, R11 ;  /* 0x0c00000c0d0e7389 */ /* 0x0000a400000c000b */
[----:B012--5:R-:W-:Y:S01]  /*7f80*/  ENDCOLLECTIVE ;  /* 0x000000000000791b */ /* 0x027fe20003800000 */
.L_x_122:
[----:B------:R-:W-:Y:S01]  /*7f90*/  HFMA2.MMA R12, -RZ, RZ, 0, 4.76837158203125e-07 ;  /* 0x00000008ff0c7435 */ /* 0x000fe200000001ff */
[----:B------:R-:W-:-:S05]  /*7fa0*/  FADD.FTZ R0, R13, R14 ;  /* 0x0000000e0d007221 */ /* 0x000fca0000010000 */
[----:B------:R-:W-:-:S07]  /*7fb0*/  MOV R13, R0 ;  /* 0x00000000000d7202 */ /* 0x000fce0000000f00 */
[----:B------:R-:W-:Y:S05]  /*7fc0*/  WARPSYNC.COLLECTIVE R15, `(.L_x_123) ;  /* 0x000000000f087348 */ /* 0x000fea0003c00000 */
[----:B------:R0:W1:Y:S02]  /*7fd0*/  SHFL.BFLY P6, R14, R13, R12, R11 ;  /* 0x0c00000c0d0e7389 */ /* 0x00006400000c000b */
[----:B01----:R-:W-:Y:S01]  /*7fe0*/  ENDCOLLECTIVE ;  /* 0x000000000000791b */ /* 0x003fe20003800000 */
.L_x_123:
[----:B------:R-:W-:Y:S01]  /*7ff0*/  MOV R12, 0x4 ;  /* 0x00000004000c7802 */ /* 0x000fe20000000f00 */
[----:B------:R-:W-:-:S04]  /*8000*/  FADD.FTZ R3, R0, R14 ;  /* 0x0000000e00037221 */ /* 0x000fc80000010000 */
[----:B------:R-:W-:-:S07]  /*8010*/  IMAD.MOV.U32 R13, RZ, RZ, R3 ;  /* 0x000000ffff0d7224 */ /* 0x000fce00078e0003 */
[----:B------:R-:W-:Y:S05]  /*8020*/  WARPSYNC.COLLECTIVE R15, `(.L_x_124) ;  /* 0x000000000f087348 */ /* 0x000fea0003c00000 */
[----:B------:R0:W1:Y:S02]  /*8030*/  SHFL.BFLY P6, R14, R13, R12, R11 ;  /* 0x0c00000c0d0e7389 */ /* 0x00006400000c000b */
[----:B01----:R-:W-:Y:S01]  /*8040*/  ENDCOLLECTIVE ;  /* 0x000000000000791b */ /* 0x003fe20003800000 */
.L_x_124:
[----:B------:R-:W-:Y:S02]  /*8050*/  IMAD.MOV.U32 R12, RZ, RZ, 0x2 ;  /* 0x00000002ff0c7424 */ /* 0x000fe400078e00ff */
[----:B------:R-:W-:-:S05]  /*8060*/  FADD.FTZ R4, R3, R14 ;  /* 0x0000000e03047221 */ /* 0x000fca0000010000 */
[----:B------:R-:W-:-:S07]  /*8070*/  MOV R13, R4 ;  /* 0x00000004000d7202 */ /* 0x000fce0000000f00 */
[----:B------:R-:W-:Y:S05]  /*8080*/  WARPSYNC.COLLECTIVE R15, `(.L_x_125) ;  /* 0x000000000f087348 */ /* 0x000fea0003c00000 */
[----:B------:R0:W1:Y:S02]  /*8090*/  SHFL.BFLY P6, R14, R13, R12, R11 ;  /* 0x0c00000c0d0e7389 */ /* 0x00006400000c000b */
[----:B01----:R-:W-:Y:S01]  /*80a0*/  ENDCOLLECTIVE ;  /* 0x000000000000791b */ /* 0x003fe20003800000 */
.L_x_125:
[----:B------:R-:W-:Y:S01]  /*80b0*/  HFMA2.MMA R12, -RZ, RZ, 0, 5.9604644775390625e-08 ;  /* 0x00000001ff0c7435 */ /* 0x000fe200000001ff */
[----:B------:R-:W-:-:S05]  /*80c0*/  FADD.FTZ R5, R4, R14 ;  /* 0x0000000e04057221 */ /* 0x000fca0000010000 */
[----:B------:R-:W-:-:S07]  /*80d0*/  MOV R13, R5 ;  /* 0x00000005000d7202 */ /* 0x000fce0000000f00 */
[----:B------:R-:W-:Y:S05]  /*80e0*/  WARPSYNC.COLLECTIVE R15, `(.L_x_126) ;  /* 0x000000000f087348 */ /* 0x000fea0003c00000 */
[----:B------:R0:W1:Y:S02]  /*80f0*/  SHFL.BFLY P6, R14, R13, R12, R11 ;  /* 0x0c00000c0d0e7389 */ /* 0x00006400000c000b */
[----:B01----:R-:W-:Y:S01]  /*8100*/  ENDCOLLECTIVE ;  /* 0x000000000000791b */ /* 0x003fe20003800000 */
.L_x_126:
[----:B------:R-:W-:Y:S05]  /*8110*/  BRA `(.L_x_127) ;  /* 0xffffff9800387947 */ /* 0x000fea000383ffff */
.L_x_128:
[----:B------:R-:W-:-:S00]  /*8120*/  BRA `(.L_x_128) ;  /* 0xfffffffc00fc7947 */ /* 0x000fc0000383ffff */
[----:B------:R-:W-:-:S00]  /*8130*/  NOP ;  /* 0x0000000000007918 */ /* 0x000fc00000000000 */
        /* <DEDUP_REMOVED lines=12> */
.L_x_2575:


//--------------------- .text._ZN4mmha33masked_multihead_attention_kernelItLi64ELi64ELi2ELi8ELi128ELb1ELb1EEEv26Multihead_attention_paramsIT_XT5_EE --------------------------
	.section	.text._ZN4mmha33masked_multihead_attention_kernelItLi64ELi64ELi2ELi8ELi128ELb1ELb1EEEv26Multihead_attention_paramsIT_XT5_EE,"ax",@progbits
	.align	128
        .global         _ZN4mmha33masked_multihead_attention_kernelItLi64ELi64ELi2ELi8ELi128ELb1ELb1EEEv26Multihead_attention_paramsIT_XT5_EE
        .type           _ZN4mmha33masked_multihead_attention_kernelItLi64ELi64ELi2ELi8ELi128ELb1ELb1EEEv26Multihead_attention_paramsIT_XT5_EE,@function
        .size           _ZN4mmha33masked_multihead_attention_kernelItLi64ELi64ELi2ELi8ELi128ELb1ELb1EEEv26Multihead_attention_paramsIT_XT5_EE,(.L_x_2576 - _ZN4mmha33masked_multihead_attention_kernelItLi64ELi64ELi2ELi8ELi128ELb1ELb1EEEv26Multihead_attention_paramsIT_XT5_EE)
        .other          _ZN4mmha33masked_multihead_attention_kernelItLi64ELi64ELi2ELi8ELi128ELb1ELb1EEEv26Multihead_attention_paramsIT_XT5_EE,@"STO_CUDA_ENTRY STV_DEFAULT"
_ZN4mmha33masked_multihead_attention_kernelItLi64ELi64ELi2ELi8ELi128ELb1ELb1EEEv26Multihead_attention_paramsIT_XT5_EE:
.text._ZN4mmha33masked_multihead_attention_kernelItLi64ELi64ELi2ELi8ELi128ELb1ELb1EEEv26Multihead_attention_paramsIT_XT5_EE:
[----:B------:R-:W0:Y:S08]  /*0000*/  LDC R1, c[0x0][0x28] ;  /* 0x00000a00ff017b82 */ /* 0x000e300000000800 */
[----:B------:R-:W1:Y:S01]  /*0010*/  LDC.64 R4, c[0x0][0x320] ;  /* 0x0000c800ff047b82 */ /* 0x000e620000000a00 */
[----:B------:R-:W-:Y:S01]  /*0020*/  ULDC UR6, c[0x0][0x284] ;  /* 0x0000a10000067ab9 */ /* 0x000fe20000000800 */
[----:B------:R-:W2:Y:S01]  /*0030*/  S2R R2, SR_CTAID.Y ;  /* 0x0000000000027919 */ /* 0x000ea20000002600 */
[----:B------:R-:W-:Y:S01]  /*0040*/  UIADD3 UR4, UR6, 0x4, URZ ;  /* 0x0000000406047890 */ /* 0x000fe2000fffe03f */
[----:B------:R-:W-:-:S03]  /*0050*/  ULDC.64 UR36, c[0x0][0x208] ;  /* 0x0000820000247ab9 */ /* 0x000fc60000000a00 */
[----:B------:R-:W-:-:S04]  /*0060*/  USHF.R.S32.HI UR5, URZ, 0x1f, UR4 ;  /* 0x0000001f3f057899 */ /* 0x000fc80008011404 */
[----:B------:R-:W-:-:S04]  /*0070*/  ULEA.HI UR5, UR5, UR4, URZ, 0x2 ;  /* 0x0000000405057291 */ /* 0x000fc8000f8f103f */
[----:B------:R-:W-:-:S04]  /*0080*/  USHF.L.U32 UR5, UR5, 0x2, URZ ;  /* 0x0000000205057899 */ /* 0x000fc8000800063f */
[----:B------:R-:W-:Y:S01]  /*0090*/  ULOP3.LUT UR38, UR5, 0xfffffff0, URZ, 0xc0, !UPT ;  /* 0xfffffff005267892 */ /* 0x000fe2000f8ec03f */
        /* <DEDUP_REMOVED lines=8> */
.L_x_129:
[----:B------:R-:W0:Y:S01]  /*0120*/  LDC R9, c[0x0][0x280] ;  /* 0x0000a000ff097b82 */ /* 0x000e220000000800 */
[----:B------:R-:W-:-:S07]  /*0130*/  MOV R16, RZ ;  /* 0x000000ff00107202 */ /* 0x000fce0000000f00 */
        /* <DEDUP_REMOVED lines=14> */
[----:B------:R-:W-:Y:S01]  /*0220*/  HFMA2.MMA R30, -RZ, RZ, 0, 0 ;  /* 0x00000000ff1e7435 */ /* 0x000fe200000001ff */
[----:B---3--:R-:W-:Y:S02]  /*0230*/  ISETP.GT.AND P4, PT, R18, 0x1f, PT ;  /* 0x0000001f1200780c */ /* 0x008fe40003f84270 */
[----:B------:R-:W-:Y:S01]  /*0240*/  P2R R24, PR, RZ, 0x8 ;  /* 0x00000008ff187803 */ /* 0x000fe20000000000 */
[----:B0-----:R-:W-:-:S04]  /*0250*/  VIADD R4, R0, 0xffffffe ;  /* 0x0ffffffe00047836 */ /* 0x001fc80000000000 */
[----:B------:R0:W3:Y:S02]  /*0260*/  F2I.FTZ.U32.TRUNC.NTZ R5, R4 ;  /* 0x0000000400057305 */ /* 0x0000e4000021f000 */
[----:B0-----:R-:W-:Y:S01]  /*0270*/  HFMA2.MMA R4, -RZ, RZ, 0, 0 ;  /* 0x00000000ff047435 */ /* 0x001fe200000001ff */
[----:B---3--:R-:W-:-:S04]  /*0280*/  IMAD.MOV R6, RZ, RZ, -R5 ;  /* 0x000000ffff067224 */ /* 0x008fc800078e0a05 */
[----:B------:R-:W-:Y:S01]  /*0290*/  IMAD R7, R6, R3, RZ ;  /* 0x0000000306077224 */ /* 0x000fe200078e02ff */
[----:B------:R-:W-:-:S04]  /*02a0*/  IABS R6, R2 ;  /* 0x0000000200067213 */ /* 0x000fc80000000000 */
[----:B------:R-:W-:-:S06]  /*02b0*/  IMAD.HI.U32 R5, R5, R7, R4 ;  /* 0x0000000705057227 */ /* 0x000fcc00078e0004 */
[----:B------:R-:W-:Y:S02]  /*02c0*/  IMAD.HI.U32 R42, R5, R6, RZ ;  /* 0x00000006052a7227 */ /* 0x000fe400078e00ff */
[----:B------:R-:W0:Y:S02]  /*02d0*/  LDC.64 R4, c[0x0][0x328] ;  /* 0x0000ca00ff047b82 */ /* 0x000e240000000a00 */
[----:B------:R-:W-:-:S04]  /*02e0*/  IMAD.MOV R0, RZ, RZ, -R42 ;  /* 0x000000ffff007224 */ /* 0x000fc800078e0a2a */
[C---:B------:R-:W-:Y:S02]  /*02f0*/  IMAD R0, R3.reuse, R0, R6 ;  /* 0x0000000003007224 */ /* 0x040fe400078e0206 */
[----:B------:R-:W3:Y:S03]  /*0300*/  @P3 LDC.64 R6, c[0x0][0x2f0] ;  /* 0x0000bc00ff063b82 */ /* 0x000ee60000000a00 */
[----:B------:R-:W-:-:S13]  /*0310*/  ISETP.GT.U32.AND P1, PT, R3, R0, PT ;  /* 0x000000000300720c */ /* 0x000fda0003f24070 */
[----:B------:R-:W-:Y:S01]  /*0320*/  @!P1 IMAD.IADD R0, R0, 0x1, -R3 ;  /* 0x0000000100009824 */ /* 0x000fe200078e0a03 */
[----:B------:R-:W-:Y:S01]  /*0330*/  @!P1 IADD3 R42, R42, 0x1, RZ ;  /* 0x000000012a2a9810 */ /* 0x000fe20007ffe0ff */
[----:B0-----:R-:W-:Y:S01]  /*0340*/  IMAD.WIDE R4, R2, 0x4, R4 ;  /* 0x0000000402047825 */ /* 0x001fe200078e0204 */
[----:B------:R-:W-:Y:S02]  /*0350*/  ISETP.NE.AND P1, PT, R9, RZ, PT ;  /* 0x000000ff0900720c */ /* 0x000fe40003f25270 */
[----:B------:R-:W-:Y:S02]  /*0360*/  ISETP.GE.U32.AND P0, PT, R0, R3, PT ;  /* 0x000000030000720c */ /* 0x000fe40003f06070 */
[C---:B------:R-:W-:Y:S01]  /*0370*/  LOP3.LUT R0, R2.reuse, R9, RZ, 0x3c, !PT ;  /* 0x0000000902007212 */ /* 0x040fe200078e3cff */
[----:B-1----:R-:W-:Y:S01]  /*0380*/  IMAD R19, R2, UR5, R17 ;  /* 0x0000000502137c24 */ /* 0x002fe2000f8e0211 */
[----:B------:R-:W-:Y:S01]  /*0390*/  UIADD3 UR4, UR4, 0x120, URZ ;  /* 0x0000012004047890 */ /* 0x000fe2000fffe03f */
[----:B------:R0:W5:Y:S01]  /*03a0*/  LDG.E R12, desc[UR36][R4.64] ;  /* 0x00000024040c7981 */ /* 0x000162000c1e1900 */
[----:B------:R-:W-:-:S02]  /*03b0*/  ISETP.GE.AND P2, PT, R0, RZ, PT ;  /* 0x000000ff0000720c */ /* 0x000fc40003f46270 */
[----:B------:R-:W1:Y:S05]  /*03c0*/  LDC R0, c[0x0][0x278] ;  /* 0x00009e00ff007b82 */ /* 0x000e6a0000000800 */
[----:B------:R-:W-:-:S06]  /*03d0*/  @P0 VIADD R42, R42, 0x1 ;  /* 0x000000012a2a0836 */ /* 0x000fcc0000000000 */
[----:B------:R-:W-:Y:S01]  /*03e0*/  @!P2 IMAD.MOV R42, RZ, RZ, -R42 ;  /* 0x000000ffff2aa224 */ /* 0x000fe200078e0a2a */
[----:B------:R-:W-:-:S05]  /*03f0*/  @!P1 LOP3.LUT R42, RZ, R9, RZ, 0x33, !PT ;  /* 0x00000009ff2a9212 */ /* 0x000fca00078e33ff */
[----:B---3--:R-:W-:-:S05]  /*0400*/  @P3 IMAD.WIDE R6, R42, 0x4, R6 ;  /* 0x000000042a063825 */ /* 0x008fca00078e0206 */
[----:B------:R3:W5:Y:S01]  /*0410*/  @P3 LDG.E R16, desc[UR36][R6.64] ;  /* 0x0000002406103981 */ /* 0x000762000c1e1900 */
[----:B------:R-:W-:Y:S01]  /*0420*/  IMAD.SHL.U32 R3, R17, 0x40, RZ ;  /* 0x0000004011037824 */ /* 0x000fe200078e00ff */
[----:B-1----:R-:W-:Y:S01]  /*0430*/  ISETP.NE.AND P0, PT, R0, RZ, PT ;  /* 0x000000ff0000720c */ /* 0x002fe20003f05270 */
[----:B------:R-:W-:Y:S02]  /*0440*/  IMAD.SHL.U32 R19, R19, 0x40, RZ ;  /* 0x0000004013137824 */ /* 0x000fe400078e00ff */
[----:B0-----:R-:W-:Y:S01]  /*0450*/  IMAD R4, R2, R0, R3 ;  /* 0x0000000002047224 */ /* 0x001fe200078e0203 */
[----:B--2---:R-:W-:Y:S01]  /*0460*/  ULEA UR39, UR39, UR4, 0x18 ;  /* 0x0000000427277291 */ /* 0x004fe2000f8ec03f */
[----:B------:R-:W-:Y:S01]  /*0470*/  P2R R0, PR, RZ, 0x10 ;  /* 0x00000010ff007803 */ /* 0x000fe20000000000 */
[----:B------:R-:W-:Y:S02]  /*0480*/  IMAD.SHL.U32 R0, R18, 0x2, RZ ;  /* 0x0000000212007824 */ /* 0x000fe400078e00ff */
[----:B------:R-:W-:Y:S01]  /*0490*/  SEL R5, R19, R4, !P0 ;  /* 0x0000000413057207 */ /* 0x000fe20004000000 */
[----:B---3--:R-:W-:Y:S07]  /*04a0*/  @P4 BRA `(.L_x_131) ;  /* 0x0000000000444947 */ /* 0x008fee0003800000 */
        /* <DEDUP_REMOVED lines=17> */
.L_x_131:
[----:B------:R-:W-:Y:S05]  /*05c0*/  BSYNC B0 ;  /* 0x0000000000007941 */ /* 0x000fea0003800000 */
.L_x_130:
[----:B------:R-:W-:Y:S01]  /*05d0*/  ULDC.64 UR8, c[0x0][0x230] ;  /* 0x00008c0000087ab9 */ /* 0x000fe20000000a00 */
[----:B-----5:R-:W-:Y:S02]  /*05e0*/  R2UR UR40, R12 ;  /* 0x000000000c2872ca */ /* 0x020fe400000e0000 */
[----:B------:R-:W-:Y:S02]  /*05f0*/  CS2R R28, SRZ ;  /* 0x00000000001c7805 */ /* 0x000fe4000001ff00 */
[----:B------:R-:W-:Y:S01]  /*0600*/  ISETP.EQ.U32.AND P0, PT, RZ, UR8, PT ;  /* 0x00000008ff007c0c */ /* 0x000fe2000bf02070 */
[----:B------:R-:W0:Y:S01]  /*0610*/  LDC.64 R20, c[0x0][0x2a8] ;  /* 0x0000aa00ff147b82 */ /* 0x000e220000000a00 */
[----:B------:R-:W-:Y:S01]  /*0620*/  SHF.R.S32.HI R5, RZ, 0x1f, R18 ;  /* 0x0000001fff057819 */ /* 0x000fe20000011412 */
[----:B------:R-:W-:Y:S01]  /*0630*/  ULDC.U8 UR4, c[0x0][0x294] ;  /* 0x0000a50000047ab9 */ /* 0x000fe20000000000 */
[----:B------:R-:W-:Y:S01]  /*0640*/  ISETP.EQ.OR.EX P0, PT, RZ, UR9, P4, P0 ;  /* 0x00000009ff007c0c */ /* 0x000fe2000a702700 */
[----:B------:R-:W-:Y:S01]  /*0650*/  ULDC.64 UR8, c[0x0][0x220] ;  /* 0x0000880000087ab9 */ /* 0x000fe20000000a00 */
[----:B------:R-:W-:-:S02]  /*0660*/  ISETP.LT.AND P2, PT, R18, 0x20, P3 ;  /* 0x000000201200780c */ /* 0x000fc40001f41270 */
[----:B------:R-:W-:Y:S02]  /*0670*/  ISETP.NE.OR P1, PT, R25, RZ, P0 ;  /* 0x000000ff1900720c */ /* 0x000fe40000725670 */
[----:B------:R-:W-:Y:S01]  /*0680*/  LEA.HI R6, R5, R18, RZ, 0x2 ;  /* 0x0000001205067211 */ /* 0x000fe200078f10ff */
[----:B------:R-:W-:Y:S01]  /*0690*/  UIADD3 UR41, UR40, -0x1, URZ ;  /* 0xffffffff28297890 */ /* 0x000fe2000fffe03f */
[----:B------:R-:W1:Y:S01]  /*06a0*/  @!P4 LDC.64 R4, c[0x0][0x248] ;  /* 0x00009200ff04cb82 */ /* 0x000e620000000a00 */
[----:B------:R-:W-:Y:S02]  /*06b0*/  ISETP.EQ.U32.AND P0, PT, RZ, UR8, PT ;  /* 0x00000008ff007c0c */ /* 0x000fe4000bf02070 */
[C---:B------:R-:W-:Y:S02]  /*06c0*/  LOP3.LUT R7, R6.reuse, 0x7ffffffc, RZ, 0xc0, !PT ;  /* 0x7ffffffc06077812 */ /* 0x040fe400078ec0ff */
[----:B------:R-:W-:Y:S02]  /*06d0*/  SHF.L.U32 R6, R6, 0x1, RZ ;  /* 0x0000000106067819 */ /* 0x000fe400000006ff */
[----:B------:R-:W-:Y:S01]  /*06e0*/  ISETP.EQ.OR.EX P0, PT, RZ, UR9, P4, P0 ;  /* 0x00000009ff007c0c */ /* 0x000fe2000a702700 */
[----:B------:R-:W-:Y:S01]  /*06f0*/  IMAD.IADD R7, R18, 0x1, -R7 ;  /* 0x0000000112077824 */ /* 0x000fe200078e0a07 */
[----:B------:R-:W2:Y:S01]  /*0700*/  @!P1 LDC.64 R8, c[0x0][0x230] ;  /* 0x00008c00ff089b82 */ /* 0x000ea20000000a00 */
[----:B------:R-:W-:Y:S01]  /*0710*/  LOP3.LUT R6, R6, 0xfffffff8, RZ, 0xc0, !PT ;  /* 0xfffffff806067812 */ /* 0x000fe200078ec0ff */
[----:B------:R-:W-:Y:S01]  /*0720*/  @P2 IMAD R15, R16, UR5, R17 ;  /* 0x00000005100f2c24 */ /* 0x000fe2000f8e0211 */
[----:B------:R-:W-:Y:S01]  /*0730*/  IADD3 R3, R3, R0, RZ ;  /* 0x0000000003037210 */ /* 0x000fe20007ffe0ff */
[----:B------:R-:W-:Y:S01]  /*0740*/  IMAD.SHL.U32 R26, R7, 0x2, RZ ;  /* 0x00000002071a7824 */ /* 0x000fe200078e00ff */
[----:B------:R-:W-:Y:S01]  /*0750*/  MOV R7, UR41 ;  /* 0x0000002900077c02 */ /* 0x000fe20008000f00 */
[----:B------:R-:W-:Y:S01]  /*0760*/  IMAD.IADD R27, R19, 0x1, R6 ;  /* 0x00000001131b7824 */ /* 0x000fe200078e0206 */
[----:B0-----:R-:W-:Y:S01]  /*0770*/  ISETP.NE.U32.AND P3, PT, R20, RZ, PT ;  /* 0x000000ff1400720c */ /* 0x001fe20003f65070 */
[----:B------:R-:W0:Y:S01]  /*0780*/  @P2 LDC.64 R10, c[0x0][0x2e0] ;  /* 0x0000b800ff0a2b82 */ /* 0x000e220000000a00 */
[----:B------:R-:W-:-:S02]  /*0790*/  @P2 IMAD R15, R15, 0x40, R0 ;  /* 0x000000400f0f2824 */ /* 0x000fc400078e0200 */
[----:B------:R-:W-:-:S04]  /*07a0*/  @!P4 IMAD R12, R7, 0x8, R26 ;  /* 0x00000008070cc824 */ /* 0x000fc800078e021a */
[----:B------:R-:W-:Y:S01]  /*07b0*/  @!P4 IMAD R13, R27, UR6, R12 ;  /* 0x000000061b0dcc24 */ /* 0x000fe2000f8e020c */
[----:B------:R-:W3:Y:S03]  /*07c0*/  @!P0 LDC.64 R6, c[0x0][0x220] ;  /* 0x00008800ff068b82 */ /* 0x000ee60000000a00 */
[----:B-1----:R-:W-:-:S04]  /*07d0*/  @!P4 IMAD.WIDE R4, R13, 0x2, R4 ;  /* 0x000000020d04c825 */ /* 0x002fc800078e0204 */
[----:B--2---:R-:W-:Y:S01]  /*07e0*/  @!P1 IMAD.WIDE R8, R3, 0x2, R8 ;  /* 0x0000000203089825 */ /* 0x004fe200078e0208 */
[----:B------:R-:W2:Y:S04]  /*07f0*/  @!P4 LDG.E R29, desc[UR36][R4.64] ;  /* 0x00000024041dc981 */ /* 0x000ea8000c1e1900 */
[----:B------:R1:W2:Y:S01]  /*0800*/  @!P1 LDG.E R28, desc[UR36][R8.64] ;  /* 0x00000024081c9981 */ /* 0x0002a2000c1e1900 */
[----:B0-----:R-:W-:-:S06]  /*0810*/  @P2 IMAD.WIDE R10, R15, 0x2, R10 ;  /* 0x000000020f0a2825 */ /* 0x001fcc00078e020a */
[----:B------:R-:W4:Y:S01]  /*0820*/  @P2 LDG.E R10, desc[UR36][R10.64] ;  /* 0x000000240a0a2981 */ /* 0x000f22000c1e1900 */
[----:B------:R-:W-:Y:S02]  /*0830*/  IMAD.MOV.U32 R15, RZ, RZ, RZ ;  /* 0x000000ffff0f7224 */ /* 0x000fe400078e00ff */
[----:B---3--:R-:W-:-:S05]  /*0840*/  @!P0 IMAD.WIDE R6, R3, 0x2, R6 ;  /* 0x0000000203068825 */ /* 0x008fca00078e0206 */
[----:B------:R0:W3:Y:S01]  /*0850*/  @!P0 LDG.E R15, desc[UR36][R6.64] ;  /* 0x00000024060f8981 */ /* 0x0000e2000c1e1900 */
[----:B------:R-:W-:Y:S02]  /*0860*/  ISETP.NE.AND.EX P1, PT, R21, RZ, PT, P3 ;  /* 0x000000ff1500720c */ /* 0x000fe40003f25330 */
[----:B------:R-:W-:-:S11]  /*0870*/  SHF.R.S32.HI R3, RZ, 0x1f, R2 ;  /* 0x0000001fff037819 */ /* 0x000fd60000011402 */
[----:B------:R-:W-:-:S04]  /*0880*/  @P1 LEA R12, P3, R2, R20, 0x2 ;  /* 0x00000014020c1211 */ /* 0x000fc800078610ff */
[----:B------:R-:W-:Y:S01]  /*0890*/  @P1 LEA.HI.X R13, R2, R21, R3, 0x2, P3 ;  /* 0x00000015020d1211 */ /* 0x000fe200018f1403 */
[----:B------:R-:W-:-:S05]  /*08a0*/  IMAD.U32 R3, RZ, RZ, UR6 ;  /* 0x00000006ff037e24 */ /* 0x000fca000f8e00ff */
[----:B-1----:R-:W-:-:S04]  /*08b0*/  IABS R8, R3 ;  /* 0x0000000300087213 */ /* 0x002fc80000000000 */
[----:B------:R-:W1:Y:S08]  /*08c0*/  I2F.RP R3, R8 ;  /* 0x0000000800037306 */ /* 0x000e700000209400 */
[----:B-1----:R-:W1:Y:S02]  /*08d0*/  MUFU.RCP R3, R3 ;  /* 0x0000000300037308 */ /* 0x002e640000001000 */
[----:B-1----:R-:W-:-:S06]  /*08e0*/  VIADD R4, R3, 0xffffffe ;  /* 0x0ffffffe03047836 */ /* 0x002fcc0000000000 */
[----:B------:R1:W0:Y:S01]  /*08f0*/  F2I.FTZ.U32.TRUNC.NTZ R5, R4 ;  /* 0x0000000400057305 */ /* 0x000222000021f000 */
[----:B------:R-:W-:Y:S01]  /*0900*/  IABS R23, UR41 ;  /* 0x0000002900177c13 */ /* 0x000fe20008000000 */
[----:B-1----:R-:W-:Y:S01]  /*0910*/  IMAD.MOV.U32 R4, RZ, RZ, RZ ;  /* 0x000000ffff047224 */ /* 0x002fe200078e00ff */
[----:B0-----:R-:W-:-:S05]  /*0920*/  IADD3 R7, RZ, -R5, RZ ;  /* 0x80000005ff077210 */ /* 0x001fca0007ffe0ff */
[----:B------:R-:W-:-:S04]  /*0930*/  IMAD R7, R7, R8, RZ ;  /* 0x0000000807077224 */ /* 0x000fc800078e02ff */
[----:B------:R-:W-:Y:S01]  /*0940*/  IMAD.HI.U32 R5, R5, R7, R4 ;  /* 0x0000000705057227 */ /* 0x000fe200078e0004 */
[----:B------:R-:W-:Y:S01]  /*0950*/  ISETP.NE.AND P4, PT, R25, RZ, PT ;  /* 0x000000ff1900720c */ /* 0x000fe20003f85270 */
[----:B------:R-:W0:Y:S04]  /*0960*/  LDC R7, c[0x0][0x290] ;  /* 0x0000a400ff077b82 */ /* 0x000e280000000800 */
[----:B------:R-:W-:-:S04]  /*0970*/  IMAD.HI.U32 R5, R5, R23, RZ ;  /* 0x0000001705057227 */ /* 0x000fc800078e00ff */
[----:B------:R-:W-:-:S04]  /*0980*/  IMAD.MOV R5, RZ, RZ, -R5 ;  /* 0x000000ffff057224 */ /* 0x000fc800078e0a05 */
[----:B------:R-:W-:-:S05]  /*0990*/  IMAD R23, R8, R5, R23 ;  /* 0x0000000508177224 */ /* 0x000fca00078e0217 */
[----:B------:R-:W-:Y:S02]  /*09a0*/  ISETP.GT.U32.AND P0, PT, R8, R23, PT ;  /* 0x000000170800720c */ /* 0x000fe40003f04070 */
[----:B------:R-:W-:Y:S02]  /*09b0*/  MOV R22, RZ ;  /* 0x000000ff00167202 */ /* 0x000fe40000000f00 */
[----:B------:R-:W-:-:S04]  /*09c0*/  ISETP.LE.AND P3, PT, RZ, UR41, PT ;  /* 0x00000029ff007c0c */ /* 0x000fc8000bf63270 */
[----:B------:R1:W5:Y:S05]  /*09d0*/  @P1 LDG.E R22, desc[UR36][R12.64] ;  /* 0x000000240c161981 */ /* 0x00036a000c1e1900 */
[----:B------:R-:W-:-:S04]  /*09e0*/  @!P0 IADD3 R23, R23, -R8, RZ ;  /* 0x8000000817178210 */ /* 0x000fc80007ffe0ff */
[----:B------:R-:W-:Y:S02]  /*09f0*/  ISETP.GT.U32.AND P0, PT, R8, R23, PT ;  /* 0x000000170800720c */ /* 0x000fe40003f04070 */
[----:B------:R-:W-:Y:S02]  /*0a00*/  ISETP.NE.AND P1, PT, RZ, UR6, PT ;  /* 0x00000006ff007c0c */ /* 0x000fe4000bf25270 */
[----:B------:R-:W-:-:S09]  /*0a10*/  P2R R3, PR, RZ, 0x10 ;  /* 0x00000010ff037803 */ /* 0x000fd20000000000 */
[----:B------:R-:W-:-:S04]  /*0a20*/  @!P0 IMAD.IADD R23, R23, 0x1, -R8 ;  /* 0x0000000117178824 */ /* 0x000fc800078e0a08 */
[----:B------:R-:W-:Y:S01]  /*0a30*/  @!P3 IMAD.MOV R23, RZ, RZ, -R23 ;  /* 0x000000ffff17b224 */ /* 0x000fe200078e0a17 */
[----:B------:R-:W-:Y:S02]  /*0a40*/  @!P1 LOP3.LUT R23, RZ, UR6, RZ, 0x33, !PT ;  /* 0x00000006ff179c12 */ /* 0x000fe4000f8e33ff */
[----:B------:R-:W-:Y:S01]  /*0a50*/  ISETP.NE.AND P1, PT, RZ, UR4, PT ;  /* 0x00000004ff007c0c */ /* 0x000fe2000bf25270 */
[----:B------:R-:W-:Y:S01]  /*0a60*/  UIADD3 UR42, UR38, UR39, URZ ;  /* 0x00000027262a7290 */ /* 0x000fe2000fffe03f */
[----:B------:R-:W-:Y:S01]  /*0a70*/  ISETP.GE.AND P0, PT, R18, 0x20, PT ;  /* 0x000000201200780c */ /* 0x000fe20003f06270 */
[----:B------:R-:W-:Y:S01]  /*0a80*/  IMAD R42, R42, UR5, RZ ;  /* 0x000000052a2a7c24 */ /* 0x000fe2000f8e02ff */
[----:B--2---:R-:W-:-:S10]  /*0a90*/  @!P4 HFMA2.MMA R29, R29, 1, 1, R28 ;  /* 0x3c003c001d1dc835 */ /* 0x004fd4000000001c */
[----:B----4-:R-:W-:Y:S01]  /*0aa0*/  @P2 HMUL2 R29, R29, R10 ;  /* 0x0000000a1d1d2232 */ /* 0x010fe20000000000 */
[----:B------:R-:W-:-:S04]  /*0ab0*/  ISETP.NE.AND P2, PT, R25, RZ, PT ;  /* 0x000000ff1900720c */ /* 0x000fc80003f45270 */
[----:B------:R-:W-:Y:S02]  /*0ac0*/  P2R R3, PR, RZ, 0x4 ;  /* 0x00000004ff037803 */ /* 0x000fe40000000000 */
[----:B0-----:R-:W-:Y:S01]  /*0ad0*/  ISETP.GT.AND P2, PT, R7, RZ, PT ;  /* 0x000000ff0700720c */ /* 0x001fe20003f44270 */
[----:B---3--:R-:W-:-:S12]  /*0ae0*/  HADD2 R30, R30, R15 ;  /* 0x0000000f1e1e7230 */ /* 0x008fd80000000000 */
        /* <DEDUP_REMOVED lines=10> */
[----:B0-----:R-:W-:-:S02]  /*0b90*/  IADD3 R4, R3, 0xffffffe, RZ ;  /* 0x0ffffffe03047810 */ /* 0x001fc40007ffe0ff */
[----:B------:R-:W-:-:S04]  /*0ba0*/  IADD3 R3, RZ, -R10, RZ ;  /* 0x8000000aff037210 */ /* 0x000fc80007ffe0ff */
[----:B------:R0:W1:Y:S02]  /*0bb0*/  F2I.FTZ.U32.TRUNC.NTZ R5, R4 ;  /* 0x0000000400057305 */ /* 0x000064000021f000 */
[----:B0-----:R-:W-:Y:S02]  /*0bc0*/  IMAD.MOV.U32 R4, RZ, RZ, RZ ;  /* 0x000000ffff047224 */ /* 0x001fe400078e00ff */
[----:B-1----:R-:W-:-:S04]  /*0bd0*/  IMAD.MOV R9, RZ, RZ, -R5 ;  /* 0x000000ffff097224 */ /* 0x002fc800078e0a05 */
[----:B------:R-:W-:-:S04]  /*0be0*/  IMAD R9, R9, R6, RZ ;  /* 0x0000000609097224 */ /* 0x000fc800078e02ff */
[----:B------:R-:W-:-:S06]  /*0bf0*/  IMAD.HI.U32 R5, R5, R9, R4 ;  /* 0x0000000905057227 */ /* 0x000fcc00078e0004 */
[----:B------:R-:W-:-:S04]  /*0c00*/  IMAD.HI.U32 R5, R5, R8, RZ ;  /* 0x0000000805057227 */ /* 0x000fc800078e00ff */
[----:B------:R-:W-:-:S05]  /*0c10*/  IMAD R3, R5, R3, R8 ;  /* 0x0000000305037224 */ /* 0x000fca00078e0208 */
[----:B------:R-:W-:-:S13]  /*0c20*/  ISETP.GT.U32.AND P1, PT, R6, R3, PT ;  /* 0x000000030600720c */ /* 0x000fda0003f24070 */
[----:B------:R-:W-:Y:S02]  /*0c30*/  @!P1 IMAD.IADD R3, R3, 0x1, -R6 ;  /* 0x0000000103039824 */ /* 0x000fe400078e0a06 */
[----:B------:R-:W-:-:S03]  /*0c40*/  @!P1 VIADD R5, R5, 0x1 ;  /* 0x0000000105059836 */ /* 0x000fc60000000000 */
[----:B------:R-:W-:Y:S02]  /*0c50*/  ISETP.GE.U32.AND P2, PT, R3, R6, PT ;  /* 0x000000060300720c */ /* 0x000fe40003f46070 */
[----:B------:R-:W-:-:S04]  /*0c60*/  LOP3.LUT R3, R0, R31, RZ, 0x3c, !PT ;  /* 0x0000001f00037212 */ /* 0x000fc800078e3cff */
[----:B------:R-:W-:Y:S02]  /*0c70*/  ISETP.GE.AND P1, PT, R3, RZ, PT ;  /* 0x000000ff0300720c */ /* 0x000fe40003f26270 */
[----:B------:R-:W-:-:S05]  /*0c80*/  LOP3.LUT R3, R31, 0x1, RZ, 0xc0, !PT ;  /* 0x000000011f037812 */ /* 0x000fca00078ec0ff */
[----:B------:R-:W-:Y:S02]  /*0c90*/  @P2 IADD3 R5, R5, 0x1, RZ ;  /* 0x0000000105052810 */ /* 0x000fe40007ffe0ff */
[----:B------:R-:W-:-:S03]  /*0ca0*/  ISETP.NE.AND P2, PT, R31, RZ, PT ;  /* 0x000000ff1f00720c */ /* 0x000fc60003f45270 */
[----:B------:R-:W-:-:S04]  /*0cb0*/  IMAD.MOV.U32 R32, RZ, RZ, R5 ;  /* 0x000000ffff207224 */ /* 0x000fc800078e0005 */
[----:B------:R-:W-:Y:S01]  /*0cc0*/  @!P1 IMAD.MOV R32, RZ, RZ, -R32 ;  /* 0x000000ffff209224 */ /* 0x000fe200078e0a20 */
[----:B------:R-:W-:Y:S02]  /*0cd0*/  ISETP.LT.AND P1, PT, R0, R7, !P0 ;  /* 0x000000070000720c */ /* 0x000fe40004721270 */
[----:B------:R-:W-:Y:S02]  /*0ce0*/  ISETP.NE.U32.AND P0, PT, R3, 0x1, PT ;  /* 0x000000010300780c */ /* 0x000fe40003f05070 */
[----:B------:R-:W-:Y:S02]  /*0cf0*/  P2R R34, PR, RZ, 0x2 ;  /* 0x00000002ff227803 */ /* 0x000fe40000000000 */
[----:B------:R-:W-:-:S04]  /*0d00*/  @!P2 LOP3.LUT R32, RZ, R31, RZ, 0x33, !PT ;  /* 0x0000001fff20a212 */ /* 0x000fc800078e33ff */
[----:B------:R-:W-:-:S05]  /*0d10*/  IADD3 R3, -R32, RZ, RZ ;  /* 0x000000ff20037210 */ /* 0x000fca0007ffe1ff */
[----:B------:R-:W-:Y:S01]  /*0d20*/  IMAD R33, R31, R3, R0 ;  /* 0x000000031f217224 */ /* 0x000fe200078e0200 */
[----:B------:R-:W-:Y:S06]  /*0d30*/  @P0 BRA `(.L_x_134) ;  /* 0x0000000000400947 */ /* 0x000fec0003800000 */
[----:B------:R-:W-:Y:S01]  /*0d40*/  MOV R0, 0x0 ;  /* 0x0000000000007802 */ /* 0x000fe20000000f00 */
[----:B------:R-:W-:Y:S01]  /*0d50*/  ULDC.64 UR4, c[0x4][0xc8] ;  /* 0x0100320000047ab9 */ /* 0x000fe20000000a00 */
[----:B------:R-:W-:Y:S01]  /*0d60*/  ULDC.64 UR6, c[0x4][0xb8] ;  /* 0x01002e0000067ab9 */ /* 0x000fe20000000a00 */
[----:B------:R-:W-:Y:S01]  /*0d70*/  IMAD.U32 R4, RZ, RZ, UR4 ;  /* 0x00000004ff047e24 */ /* 0x000fe2000f8e00ff */
[----:B------:R0:W1:Y:S01]  /*0d80*/  LDC.64 R14, c[0x4][R0] ;  /* 0x01000000000e7b82 */ /* 0x0000620000000a00 */
[----:B------:R-:W-:Y:S01]  /*0d90*/  IMAD.U32 R5, RZ, RZ, UR5 ;  /* 0x00000005ff057e24 */ /* 0x000fe2000f8e00ff */
[----:B------:R-:W-:Y:S01]  /*0da0*/  ULDC.64 UR4, c[0x4][0xd0] ;  /* 0x0100340000047ab9 */ /* 0x000fe20000000a00 */
[----:B------:R-:W-:Y:S01]  /*0db0*/  HFMA2.MMA R13, -RZ, RZ, 0, 0 ;  /* 0x00000000ff0d7435 */ /* 0x000fe200000001ff */
[----:B------:R-:W-:Y:S01]  /*0dc0*/  MOV R6, UR4 ;  /* 0x0000000400067c02 */ /* 0x000fe20008000f00 */
[----:B------:R-:W-:Y:S01]  /*0dd0*/  IMAD.U32 R7, RZ, RZ, UR5 ;  /* 0x00000005ff077e24 */ /* 0x000fe2000f8e00ff */
[----:B------:R-:W-:Y:S01]  /*0de0*/  MOV R11, UR7 ;  /* 0x00000007000b7c02 */ /* 0x000fe20008000f00 */
[----:B------:R-:W-:-:S02]  /*0df0*/  IMAD.U32 R10, RZ, RZ, UR6 ;  /* 0x00000006ff0a7e24 */ /* 0x000fc4000f8e00ff */
[----:B------:R-:W-:Y:S02]  /*0e00*/  IMAD.MOV.U32 R8, RZ, RZ, 0x53f ;  /* 0x0000053fff087424 */ /* 0x000fe400078e00ff */
[----:B0-----:R-:W-:-:S07]  /*0e10*/  IMAD.MOV.U32 R12, RZ, RZ, 0x1 ;  /* 0x00000001ff0c7424 */ /* 0x001fce00078e00ff */
[----:B------:R-:W-:-:S07]  /*0e20*/  LEPC R20, `(.L_x_134) ;  /* 0x000000001014794e */ /* 0x000fce0000000000 */
[----:B-1---5:R-:W-:Y:S05]  /*0e30*/  CALL.ABS.NOINC R14 ;  /* 0x000000000e007343 */ /* 0x022fea0003c00000 */
.L_x_134:
[----:B------:R-:W0:Y:S01]  /*0e40*/  LDC R4, c[0x0][0x290] ;  /* 0x0000a400ff047b82 */ /* 0x000e220000000800 */
[----:B------:R-:W-:Y:S01]  /*0e50*/  ISETP.NE.AND P6, PT, R34, RZ, PT ;  /* 0x000000ff2200720c */ /* 0x000fe20003fc5270 */
[----:B------:R-:W-:-:S05]  /*0e60*/  IMAD R0, R31, R32, R33 ;  /* 0x000000201f007224 */ /* 0x000fca00078e0221 */
[----:B------:R-:W-:-:S05]  /*0e70*/  LEA R9, R0, UR39, 0x1 ;  /* 0x0000002700097c11 */ /* 0x000fca000f8e08ff */
[----:B0-----:R-:W-:Y:S02]  /*0e80*/  IMAD R10, R4, 0x2, R9 ;  /* 0x00000002040a7824 */ /* 0x001fe400078e0209 */
[----:B------:R-:W-:Y:S05]  /*0e90*/  @!P6 BRA `(.L_x_135) ;  /* 0x00000000000ce947 */ /* 0x000fea0003800000 */
[----:B------:R-:W-:Y:S01]  /*0ea0*/  ISETP.NE.AND P5, PT, R25, RZ, PT ;  /* 0x000000ff1900720c */ /* 0x000fe20003fa5270 */
[----:B------:R0:W-:-:S12]  /*0eb0*/  STS [R9], R30 ;  /* 0x0000001e09007388 */ /* 0x0001d80000000800 */
[----:B------:R0:W-:Y:S02]  /*0ec0*/  @!P5 STS [R10], R29 ;  /* 0x0000001d0a00d388 */ /* 0x0001e40000000800 */
.L_x_135:
        /* <DEDUP_REMOVED lines=42> */
.L_x_139:
[C---:B------:R-:W-:Y:S01]  /*1170*/  IMAD R13, R4.reuse, 0x2, R31 ;  /* 0x00000002040d7824 */ /* 0x040fe200078e021f */
[----:B------:R-:W-:Y:S01]  /*1180*/  LEA R12, R4, R0, 0x1 ;  /* 0x00000000040c7211 */ /* 0x000fe200078e08ff */
[----:B------:R-:W-:Y:S01]  /*1190*/  BSSY B2, `(.L_x_141) ;  /* 0x0000021000027945 */ /* 0x000fe20003800000 */
[----:B------:R-:W-:Y:S02]  /*11a0*/  ISETP.GE.AND P0, PT, R11, R4, PT ;  /* 0x000000040b00720c */ /* 0x000fe40003f06270 */
[----:B------:R-:W-:Y:S04]  /*11b0*/  LDS.U16 R29, [R13] ;  /* 0x000000000d1d7984 */ /* 0x000fe80000000400 */
[----:B------:R-:W0:Y:S02]  /*11c0*/  LDS.U16 R0, [R12] ;  /* 0x000000000c007984 */ /* 0x000e240000000400 */
[----:B0-----:R-:W-:-:S05]  /*11d0*/  PRMT R29, R0, 0x5410, R29 ;  /* 0x00005410001d7816 */ /* 0x001fca000000001d */
[----:B------:R-:W-:Y:S05]  /*11e0*/  @P0 BRA `(.L_x_142) ;  /* 0x00000000006c0947 */ /* 0x000fea0003800000 */
[----:B------:R-:W-:Y:S01]  /*11f0*/  I2FP.F32.S32 R4, R4 ;  /* 0x0000000400047245 */ /* 0x000fe20000201400 */
[----:B------:R-:W-:Y:S01]  /*1200*/  ULDC UR4, c[0x0][0x29c] ;  /* 0x0000a70000047ab9 */ /* 0x000fe20000000800 */
[----:B------:R-:W-:Y:S01]  /*1210*/  I2FP.F32.S32 R0, R11 ;  /* 0x0000000b00007245 */ /* 0x000fe20000201400 */
[--C-:B------:R-:W-:Y:S01]  /*1220*/  HADD2.F32 R6, -RZ, R29.reuse.H1_H1 ;  /* 0x3000001dff067230 */ /* 0x100fe20000004100 */
[----:B------:R0:W1:Y:S01]  /*1230*/  MUFU.RCP R3, R4 ;  /* 0x0000000400037308 */ /* 0x0000620000001000 */
[----:B------:R-:W-:Y:S02]  /*1240*/  HADD2.F32 R29, -RZ, R29.H0_H0 ;  /* 0x2000001dff1d7230 */ /* 0x000fe40000004100 */
[--C-:B0-----:R-:W-:Y:S02]  /*1250*/  HADD2.F32 R4, -RZ, R30.reuse.H1_H1 ;  /* 0x3000001eff047230 */ /* 0x101fe40000004100 */
[----:B------:R-:W-:Y:S02]  /*1260*/  HADD2.F32 R30, -RZ, R30.H0_H0 ;  /* 0x2000001eff1e7230 */ /* 0x000fe40000004100 */
[----:B-1----:R-:W-:-:S04]  /*1270*/  FMUL.FTZ R0, R0, R3 ;  /* 0x0000000300007220 */ /* 0x002fc80000410000 */
[----:B------:R-:W-:Y:S01]  /*1280*/  FMUL.FTZ R5, R0, 13.28771209716796875 ;  /* 0x41549a7800057820 */ /* 0x000fe20000410000 */
[----:B-----5:R-:W-:-:S04]  /*1290*/  IADD3 R0, -R22, UR4, RZ ;  /* 0x0000000416007c10 */ /* 0x020fc8000fffe1ff */
[----:B------:R-:W-:Y:S01]  /*12a0*/  I2FP.F32.S32 R0, R0 ;  /* 0x0000000000007245 */ /* 0x000fe20000201400 */
[----:B------:R-:W0:Y:S04]  /*12b0*/  MUFU.EX2 R5, -R5 ;  /* 0x8000000500057308 */ /* 0x000e280000000800 */
[----:B0-----:R-:W-:-:S04]  /*12c0*/  FMUL.FTZ R0, R0, R5 ;  /* 0x0000000500007220 */ /* 0x001fc80000410000 */
[----:B------:R-:W-:-:S04]  /*12d0*/  FMUL.RZ R8, R0, 0.15915493667125701904 ;  /* 0x3e22f98300087820 */ /* 0x000fc8000040c000 */
[----:B------:R-:W0:Y:S08]  /*12e0*/  MUFU.SIN R3, R8 ;  /* 0x0000000800037308 */ /* 0x000e300000000400 */
[----:B------:R-:W1:Y:S01]  /*12f0*/  MUFU.COS R0, R8 ;  /* 0x0000000800007308 */ /* 0x000e620000000000 */
[C---:B0-----:R-:W-:Y:S01]  /*1300*/  FMUL.FTZ R5, R4.reuse, R3 ;  /* 0x0000000304057220 */ /* 0x041fe20000410000 */
[C---:B------:R-:W-:Y:S01]  /*1310*/  FMUL.FTZ R7, R3.reuse, R6 ;  /* 0x0000000603077220 */ /* 0x040fe20000410000 */
[----:B-1----:R-:W-:Y:S01]  /*1320*/  FMUL.FTZ R4, R4, R0 ;  /* 0x0000000004047220 */ /* 0x002fe20000410000 */
[----:B------:R-:W-:Y:S01]  /*1330*/  FMUL.FTZ R6, R0, R6 ;  /* 0x0000000600067220 */ /* 0x000fe20000410000 */
[----:B------:R-:W-:Y:S01]  /*1340*/  FFMA.FTZ R5, R30, R0, -R5 ;  /* 0x000000001e057223 */ /* 0x000fe20000010805 */
[----:B------:R-:W-:Y:S01]  /*1350*/  FFMA.FTZ R7, R0, R29, -R7 ;  /* 0x0000001d00077223 */ /* 0x000fe20000010807 */
[----:B------:R-:W-:Y:S01]  /*1360*/  FFMA.FTZ R4, R30, R3, R4 ;  /* 0x000000031e047223 */ /* 0x000fe20000010004 */
[----:B------:R-:W-:-:S04]  /*1370*/  FFMA.FTZ R6, R3, R29, R6 ;  /* 0x0000001d03067223 */ /* 0x000fc80000010006 */
[----:B------:R-:W-:Y:S02]  /*1380*/  F2FP.F16.F32.PACK_AB R30, R4, R5 ;  /* 0x00000005041e723e */ /* 0x000fe400000000ff */
[----:B------:R-:W-:-:S07]  /*1390*/  F2FP.F16.F32.PACK_AB R29, R6, R7 ;  /* 0x00000007061d723e */ /* 0x000fce00000000ff */
.L_x_142:
[----:B------:R-:W-:Y:S05]  /*13a0*/  BSYNC B2 ;  /* 0x0000000000027941 */ /* 0x000fea0003800000 */
.L_x_141:
[----:B------:R-:W-:Y:S01]  /*13b0*/  PRMT R0, R29, 0x7632, R0 ;  /* 0x000076321d007816 */ /* 0x000fe20000000000 */
[----:B------:R0:W-:Y:S04]  /*13c0*/  STS.U16 [R12], R29 ;  /* 0x0000001d0c007388 */ /* 0x0001e80000000400 */
[----:B------:R0:W-:Y:S02]  /*13d0*/  STS.U16 [R13], R0 ;  /* 0x000000000d007388 */ /* 0x0001e40000000400 */
.L_x_140:
[----:B------:R-:W-:Y:S05]  /*13e0*/  BSYNC B1 ;  /* 0x0000000000017941 */ /* 0x000fea0003800000 */
.L_x_138:
[----:B0-----:R-:W-:Y:S01]  /*13f0*/  PRMT R0, R30, 0x7632, R0 ;  /* 0x000076321e007816 */ /* 0x001fe20000000000 */
[----:B------:R1:W-:Y:S04]  /*1400*/  STS.U16 [R11+UR39], R30 ;  /* 0x0000001e0b007988 */ /* 0x0003e80008000427 */
[----:B------:R1:W-:Y:S02]  /*1410*/  STS.U16 [R31], R0 ;  /* 0x000000001f007388 */ /* 0x0003e40000000400 */
.L_x_137:
[----:B------:R-:W-:Y:S05]  /*1420*/  BSYNC B0 ;  /* 0x0000000000007941 */ /* 0x000fea0003800000 */
.L_x_136:
[----:B------:R-:W-:Y:S06]  /*1430*/  BAR.SYNC.DEFER_BLOCKING 0x0 ;  /* 0x0000000000007b1d */ /* 0x000fec0000010000 */
[----:B------:R-:W-:Y:S04]  /*1440*/  BSSY B0, `(.L_x_143) ;  /* 0x0000005000007945 */ /* 0x000fe80003800000 */
[----:B------:R-:W-:Y:S05]  /*1450*/  @!P6 BRA `(.L_x_144) ;  /* 0x00000000000ce947 */ /* 0x000fea0003800000 */
[----:B------:R-:W-:Y:S01]  /*1460*/  ISETP.NE.AND P0, PT, R25, RZ, PT ;  /* 0x000000ff1900720c */ /* 0x000fe20003f05270 */
[----:B01----:R2:W3:-:S12]  /*1470*/  LDS R30, [R9] ;  /* 0x00000000091e7984 */ /* 0x0034d80000000800 */
[----:B------:R2:W4:Y:S02]  /*1480*/  @!P0 LDS R29, [R10] ;  /* 0x000000000a1d8984 */ /* 0x0005240000000800 */
.L_x_144:
[----:B------:R-:W-:Y:S05]  /*1490*/  BSYNC B0 ;  /* 0x0000000000007941 */ /* 0x000fea0003800000 */
.L_x_143:
[----:B------:R-:W-:Y:S06]  /*14a0*/  BAR.SYNC.DEFER_BLOCKING 0x0 ;  /* 0x0000000000007b1d */ /* 0x000fec0000010000 */
[----:B------:R-:W-:Y:S05]  /*14b0*/  BRA `(.L_x_133) ;  /* 0x0000000000d47947 */ /* 0x000fea0003800000 */
.L_x_132:
[C---:B------:R-:W-:Y:S01]  /*14c0*/  ISETP.NE.AND P0, PT, R25.reuse, RZ, PT ;  /* 0x000000ff1900720c */ /* 0x040fe20003f05270 */
[----:B------:R-:W-:Y:S01]  /*14d0*/  BSSY B0, `(.L_x_133) ;  /* 0x0000033000007945 */ /* 0x000fe20003800000 */
[----:B-----5:R-:W-:-:S11]  /*14e0*/  IMAD.IADD R25, R25, 0x1, -R22 ;  /* 0x0000000119197824 */ /* 0x020fd600078e0a16 */
        /* <DEDUP_REMOVED lines=22> */
.L_x_145:
        /* <DEDUP_REMOVED lines=21> */
[CC--:B------:R-:W-:Y:S01]  /*17a0*/  FFMA.FTZ R6, R5.reuse, R30.reuse, -R6 ;  /* 0x0000001e05067223 */ /* 0x0c0fe20000010806 */
[-C--:B------:R-:W-:Y:S01]  /*17b0*/  FFMA.FTZ R0, R5, R29.reuse, -R0 ;  /* 0x0000001d05007223 */ /* 0x080fe20000010800 */
[C---:B------:R-:W-:Y:S01]  /*17c0*/  FFMA.FTZ R7, R4.reuse, R30, R7 ;  /* 0x0000001e04077223 */ /* 0x040fe20000010007 */
[----:B------:R-:W-:-:S04]  /*17d0*/  FFMA.FTZ R3, R4, R29, R3 ;  /* 0x0000001d04037223 */ /* 0x000fc80000010003 */
[----:B------:R-:W-:Y:S02]  /*17e0*/  F2FP.F16.F32.PACK_AB R30, R7, R6 ;  /* 0x00000006071e723e */ /* 0x000fe400000000ff */
[----:B------:R-:W-:-:S07]  /*17f0*/  F2FP.F16.F32.PACK_AB R29, R3, R0 ;  /* 0x00000000031d723e */ /* 0x000fce00000000ff */
.L_x_146:
[----:B------:R-:W-:Y:S05]  /*1800*/  BSYNC B0 ;  /* 0x0000000000007941 */ /* 0x000fea0003800000 */
.L_x_133:
[----:B------:R-:W-:Y:S01]  /*1810*/  ISETP.GT.AND P0, PT, R18, 0x1f, PT ;  /* 0x0000001f1200780c */ /* 0x000fe20003f04270 */
[----:B------:R-:W-:Y:S01]  /*1820*/  BSSY B0, `(.L_x_147) ;  /* 0x0000025000007945 */ /* 0x000fe20003800000 */
[----:B------:R-:W-:-:S11]  /*1830*/  IMAD.MOV.U32 R14, RZ, RZ, RZ ;  /* 0x000000ffff0e7224 */ /* 0x000fd600078e00ff */
[----:B------:R-:W-:Y:S05]  /*1840*/  @P0 BRA `(.L_x_148) ;  /* 0x0000000000880947 */ /* 0x000fea0003800000 */
[----:B-1----:R-:W1:Y:S01]  /*1850*/  LDC R0, c[0x0][0x29c] ;  /* 0x0000a700ff007b82 */ /* 0x002e620000000800 */
[----:B------:R-:W0:Y:S01]  /*1860*/  S2R R7, SR_CgaCtaId ;  /* 0x0000000000077919 */ /* 0x000e220000008800 */
[----:B------:R-:W-:Y:S01]  /*1870*/  MOV R6, 0x400 ;  /* 0x0000040000067802 */ /* 0x000fe20000000f00 */
[----:B------:R-:W-:Y:S01]  /*1880*/  ULDC UR4, c[0x0][0x284] ;  /* 0x0000a10000047ab9 */ /* 0x000fe20000000800 */
[----:B------:R-:W-:-:S05]  /*1890*/  LEA R26, R23, R26, 0x3 ;  /* 0x0000001a171a7211 */ /* 0x000fca00078e18ff */
[----:B------:R-:W-:Y:S01]  /*18a0*/  IMAD R27, R27, UR4, R26 ;  /* 0x000000041b1b7c24 */ /* 0x000fe2000f8e021a */
[----:B------:R-:W-:Y:S01]  /*18b0*/  UMOV UR4, 0xffffffff ;  /* 0xffffffff00047882 */ /* 0x000fe20000000000 */
[----:B-1----:R-:W-:Y:S01]  /*18c0*/  ISETP.NE.AND P0, PT, R0, RZ, PT ;  /* 0x000000ff0000720c */ /* 0x002fe20003f05270 */
[----:B------:R-:W-:-:S05]  /*18d0*/  VIADD R0, R6, 0x20 ;  /* 0x0000002006007836 */ /* 0x000fca0000000000 */
[----:B0-----:R-:W-:Y:S01]  /*18e0*/  LEA R3, R7, R0, 0x18 ;  /* 0x0000000007037211 */ /* 0x001fe200078ec0ff */
[----:B---34-:R-:W-:-:S06]  /*18f0*/  HMUL2 R0, R30, R29 ;  /* 0x0000001d1e007232 */ /* 0x018fcc0000000000 */
[----:B------:R-:W0:Y:S01]  /*1900*/  @!P0 LDC.64 R4, c[0x0][0x248] ;  /* 0x00009200ff048b82 */ /* 0x000e220000000a00 */
[----:B------:R-:W-:Y:S01]  /*1910*/  @!P0 VIADD R6, R6, 0xa0 ;  /* 0x000000a006068836 */ /* 0x000fe20000000000 */
[C---:B------:R-:W-:Y:S01]  /*1920*/  LEA R3, R18.reuse, R3, 0x2 ;  /* 0x0000000312037211 */ /* 0x040fe200078e10ff */
[--C-:B------:R-:W-:Y:S02]  /*1930*/  HADD2.F32 R13, -RZ, R0.reuse.H0_H0 ;  /* 0x20000000ff0d7230 */ /* 0x100fe40000004100 */
[----:B------:R-:W-:Y:S01]  /*1940*/  HADD2.F32 R0, -RZ, R0.H1_H1 ;  /* 0x30000000ff007230 */ /* 0x000fe20000004100 */
[----:B------:R-:W-:Y:S01]  /*1950*/  @!P0 LEA R7, R7, R6, 0x18 ;  /* 0x0000000607078211 */ /* 0x000fe200078ec0ff */
[----:B------:R1:W-:Y:S03]  /*1960*/  STS [R3], R30 ;  /* 0x0000001e03007388 */ /* 0x0003e60000000800 */
[----:B------:R-:W-:Y:S01]  /*1970*/  FADD.FTZ R13, R13, R0 ;  /* 0x000000000d0d7221 */ /* 0x000fe20000010000 */
[----:B------:R-:W-:-:S05]  /*1980*/  @!P0 IMAD R7, R18, 0x4, R7 ;  /* 0x0000000412078824 */ /* 0x000fca00078e0207 */
[----:B------:R1:W-:Y:S01]  /*1990*/  @!P0 STS [R7], R28 ;  /* 0x0000001c07008388 */ /* 0x0003e20000000800 */
[----:B0-----:R-:W-:-:S05]  /*19a0*/  @!P0 IMAD.WIDE R4, R27, 0x2, R4 ;  /* 0x000000021b048825 */ /* 0x001fca00078e0204 */
[----:B------:R1:W-:Y:S01]  /*19b0*/  @!P0 STG.E desc[UR36][R4.64], R29 ;  /* 0x0000001d04008986 */ /* 0x0003e2000c101924 */
[----:B------:R-:W-:Y:S05]  /*19c0*/  BRA.DIV UR4, `(.L_x_149) ;  /* 0x0000005e04587947 */ /* 0x000fea000b800000 */
[----:B------:R-:W0:Y:S02]  /*19d0*/  SHFL.BFLY PT, R14, R13, 0x10, 0x1f ;  /* 0x0e001f000d0e7f89 */ /* 0x000e2400000e0000 */
[----:B0-----:R-:W-:-:S05]  /*19e0*/  FADD.FTZ R0, R13, R14 ;  /* 0x0000000e0d007221 */ /* 0x001fca0000010000 */
[----:B------:R-:W1:Y:S02]  /*19f0*/  SHFL.BFLY PT, R14, R0, 0x8, 0x1f ;  /* 0x0d001f00000e7f89 */ /* 0x000e6400000e0000 */
[----:B-1----:R-:W-:-:S05]  /*1a00*/  FADD.FTZ R3, R0, R14 ;  /* 0x0000000e00037221 */ /* 0x002fca0000010000 */
[----:B------:R-:W0:Y:S02]  /*1a10*/  SHFL.BFLY PT, R14, R3, 0x4, 0x1f ;  /* 0x0c801f00030e7f89 */ /* 0x000e2400000e0000 */
[----:B0-----:R-:W-:-:S05]  /*1a20*/  FADD.FTZ R4, R3, R14 ;  /* 0x0000000e03047221 */ /* 0x001fca0000010000 */
[----:B------:R-:W0:Y:S02]  /*1a30*/  SHFL.BFLY PT, R14, R4, 0x2, 0x1f ;  /* 0x0c401f00040e7f89 */ /* 0x000e2400000e0000 */
[----:B0-----:R-:W-:-:S05]  /*1a40*/  FADD.FTZ R5, R4, R14 ;  /* 0x0000000e04057221 */ /* 0x001fca0000010000 */
[----:B------:R0:W1:Y:S02]  /*1a50*/  SHFL.BFLY PT, R14, R5, 0x1, 0x1f ;  /* 0x0c201f00050e7f89 */ /* 0x00006400000e0000 */
.L_x_254:
[----:B-1----:R-:W-:-:S07]  /*1a60*/  FADD.FTZ R14, R5, R14 ;  /* 0x0000000e050e7221 */ /* 0x002fce0000010000 */
.L_x_148:
[----:B------:R-:W-:Y:S05]  /*1a70*/  BSYNC B0 ;  /* 0x0000000000007941 */ /* 0x000fea0003800000 */
.L_x_147:
[----:B------:R-:W0:Y:S01]  /*1a80*/  LDC R58, c[0x0][0x284] ;  /* 0x0000a100ff3a7b82 */ /* 0x000e220000000800 */
[----:B------:R-:W-:Y:S02]  /*1a90*/  ISETP.NE.AND P0, PT, R18, RZ, PT ;  /* 0x000000ff1200720c */ /* 0x000fe40003f05270 */
[----:B-1----:R-:W-:Y:S01]  /*1aa0*/  MOV R0, 0xff7fffff ;  /* 0xff7fffff00007802 */ /* 0x002fe20000000f00 */
[----:B0-----:R-:W-:-:S05]  /*1ab0*/  IMAD.MOV R25, RZ, RZ, -R58 ;  /* 0x000000ffff197224 */ /* 0x001fca00078e0a3a */
[----:B------:R-:W-:-:S05]  /*1ac0*/  VIADDMNMX R25, R25, UR40, RZ, !PT ;  /* 0x0000002819197c46 */ /* 0x000fca000f8001ff */
[----:B------:R-:W-:Y:S05]  /*1ad0*/  @P0 BRA `(.L_x_150) ;  /* 0x0000000000440947 */ /* 0x000fea0003800000 */
[----:B------:R-:W-:Y:S02]  /*1ae0*/  ULDC.64 UR4, c[0x0][0x2c8] ;  /* 0x0000b20000047ab9 */ /* 0x000fe40000000a00 */
[----:B------:R-:W-:Y:S01]  /*1af0*/  ISETP.NE.U32.AND P0, PT, RZ, UR4, PT ;  /* 0x00000004ff007c0c */ /* 0x000fe2000bf05070 */
[----:B------:R-:W-:-:S03]  /*1b00*/  ULDC UR4, c[0x0][0x2a0] ;  /* 0x0000a80000047ab9 */ /* 0x000fc60000000800 */
[----:B------:R-:W-:-:S13]  /*1b10*/  ISETP.NE.AND.EX P0, PT, RZ, UR5, PT, P0 ;  /* 0x00000005ff007c0c */ /* 0x000fda000bf05300 */
[----:B------:R-:W0:Y:S01]  /*1b20*/  @P0 LDC R6, c[0x0][0x2d0] ;  /* 0x0000b400ff060b82 */ /* 0x000e220000000800 */
[----:B-----5:R-:W-:-:S07]  /*1b30*/  @P0 IADD3 R0, -R22, UR41, RZ ;  /* 0x0000002916000c10 */ /* 0x020fce000fffe1ff */
[----:B------:R-:W1:Y:S01]  /*1b40*/  @P0 LDC.64 R4, c[0x0][0x2c8] ;  /* 0x0000b200ff040b82 */ /* 0x000e620000000a00 */
[----:B0-----:R-:W-:-:S04]  /*1b50*/  @P0 IMAD R3, R17, R6, R0 ;  /* 0x0000000611030224 */ /* 0x001fc800078e0200 */
[----:B------:R-:W-:-:S04]  /*1b60*/  @P0 IMAD R3, R3, R6, R0 ;  /* 0x0000000603030224 */ /* 0x000fc800078e0200 */
[----:B-1----:R-:W-:-:S06]  /*1b70*/  @P0 IMAD.WIDE R4, R3, 0x2, R4 ;  /* 0x0000000203040825 */ /* 0x002fcc00078e0204 */
[----:B------:R-:W2:Y:S01]  /*1b80*/  @P0 LDG.E.U16 R4, desc[UR36][R4.64] ;  /* 0x0000002404040981 */ /* 0x000ea2000c1e1500 */
[----:B------:R-:W-:Y:S01]  /*1b90*/  IADD3 R6, -R25, UR41, RZ ;  /* 0x0000002919067c10 */ /* 0x000fe2000fffe1ff */
[----:B------:R-:W-:-:S03]  /*1ba0*/  FMUL.FTZ R0, R14, UR4 ;  /* 0x000000040e007c20 */ /* 0x000fc60008410000 */
[----:B------:R-:W-:Y:S01]  /*1bb0*/  LEA R7, R6, UR39, 0x2 ;  /* 0x0000002706077c11 */ /* 0x000fe2000f8e10ff */
[----:B--2---:R-:W-:-:S05]  /*1bc0*/  @P0 HADD2.F32 R3, -RZ, R4.H0_H0 ;  /* 0x20000004ff030230 */ /* 0x004fca0000004100 */
[----:B------:R-:W-:-:S05]  /*1bd0*/  @P0 FADD.FTZ R0, R0, R3 ;  /* 0x0000000300000221 */ /* 0x000fca0000010000 */
[----:B------:R0:W-:Y:S02]  /*1be0*/  STS [R7], R0 ;  /* 0x0000000007007388 */ /* 0x0001e40000000800 */
.L_x_150:
[----:B------:R-:W-:Y:S05]  /*1bf0*/  WARPSYNC.ALL ;  /* 0x0000000000007948 */ /* 0x000fea0003800000 */
[----:B------:R-:W1:Y:S08]  /*1c00*/  S2UR UR6, SR_CgaCtaId ;  /* 0x00000000000679c3 */ /* 0x000e700000008800 */
[----:B------:R-:W-:Y:S01]  /*1c10*/  BAR.SYNC.DEFER_BLOCKING 0x0 ;  /* 0x0000000000007b1d */ /* 0x000fe20000010000 */
[----:B------:R-:W-:Y:S01]  /*1c20*/  LEA.HI R4, R18, R18, RZ, 0x1 ;  /* 0x0000001212047211 */ /* 0x000fe200078f08ff */
[----:B------:R-:W-:-:S03]  /*1c30*/  IMAD.U32 R6, RZ, RZ, UR41 ;  /* 0x00000029ff067e24 */ /* 0x000fc6000f8e00ff */
[----:B------:R-:W-:Y:S01]  /*1c40*/  LOP3.LUT R3, R4, 0xfffffffe, RZ, 0xc0, !PT ;  /* 0xfffffffe04037812 */ /* 0x000fe200078ec0ff */
[----:B------:R-:W-:Y:S01]  /*1c50*/  UMOV UR4, 0x400 ;  /* 0x0000040000047882 */ /* 0x000fe20000000000 */
[----:B------:R-:W-:Y:S01]  /*1c60*/  IADD3 R6, R6, 0xf, -R25 ;  /* 0x0000000f06067810 */ /* 0x000fe20007ffe819 */
[----:B------:R-:W-:Y:S01]  /*1c70*/  UIADD3 UR5, UR4, 0x20, URZ ;  /* 0x0000002004057890 */ /* 0x000fe2000fffe03f */
[----:B------:R-:W-:Y:S01]  /*1c80*/  LEA.HI.SX32 R12, R4, R25, 0x1f ;  /* 0x00000019040c7211 */ /* 0x000fe200078ffaff */
[----:B------:R-:W-:Y:S01]  /*1c90*/  IMAD.IADD R3, R18, 0x1, -R3 ;  /* 0x0000000112037824 */ /* 0x000fe200078e0a03 */
[----:B0-----:R-:W-:-:S04]  /*1ca0*/  SHF.R.S32.HI R7, RZ, 0x1f, R6 ;  /* 0x0000001fff077819 */ /* 0x001fc80000011406 */
[----:B------:R-:W-:-:S04]  /*1cb0*/  LEA.HI R7, R7, R6, RZ, 0x4 ;  /* 0x0000000607077211 */ /* 0x000fc800078f20ff */
[----:B------:R-:W-:Y:S01]  /*1cc0*/  LOP3.LUT R6, R7, 0xfffffff0, RZ, 0xc0, !PT ;  /* 0xfffffff007067812 */ /* 0x000fe200078ec0ff */
[----:B-1----:R-:W-:-:S03]  /*1cd0*/  ULEA UR5, UR6, UR5, 0x18 ;  /* 0x0000000506057291 */ /* 0x002fc6000f8ec03f */
[----:B------:R-:W-:-:S03]  /*1ce0*/  IADD3 R21, R6, R25, RZ ;  /* 0x0000001906157210 */ /* 0x000fc60007ffe0ff */
[----:B------:R-:W-:Y:S01]  /*1cf0*/  LEA R5, R3, UR5, 0x3 ;  /* 0x0000000503057c11 */ /* 0x000fe2000f8e18ff */
[----:B------:R-:W-:Y:S02]  /*1d00*/  ULDC UR5, c[0x0][0x29c] ;  /* 0x0000a70000057ab9 */ /* 0x000fe40000000800 */
[----:B------:R-:W-:Y:S02]  /*1d10*/  UISETP.NE.AND UP0, UPT, UR5, URZ, UPT ;  /* 0x0000003f0500728c */ /* 0x000fe4000bf05270 */
[----:B------:R0:W1:Y:S01]  /*1d20*/  LDS.64 R26, [R5] ;  /* 0x00000000051a7984 */ /* 0x0000620000000a00 */
[----:B------:R-:W-:Y:S02]  /*1d30*/  ULDC UR5, c[0x0][0x280] ;  /* 0x0000a00000057ab9 */ /* 0x000fe40000000800 */
[----:B------:R-:W-:Y:S01]  /*1d40*/  IMAD R20, R42, UR5, R17 ;  /* 0x000000052a147c24 */ /* 0x000fe2000f8e0211 */
[----:B----4-:R0:W4:Y:S01]  /*1d50*/  LDS.64 R28, [R5+0x10] ;  /* 0x00001000051c7984 */ /* 0x0101220000000a00 */
[----:B------:R-:W-:-:S03]  /*1d60*/  PLOP3.LUT P2, PT, PT, PT, UP0, 0x80, 0x0 ;  /* 0x000000000000781c */ /* 0x000fc60003f4f008 */
[----:B---3--:R0:W3:Y:S04]  /*1d70*/  LDS.64 R30, [R5+0x20] ;  /* 0x00002000051e7984 */ /* 0x0080e80000000a00 */
[----:B------:R0:W0:Y:S04]  /*1d80*/  LDS.64 R32, [R5+0x30] ;  /* 0x0000300005207984 */ /* 0x0000280000000a00 */
[----:B------:R0:W0:Y:S04]  /*1d90*/  LDS.64 R34, [R5+0x40] ;  /* 0x0000400005227984 */ /* 0x0000280000000a00 */
[----:B------:R0:W0:Y:S04]  /*1da0*/  LDS.64 R36, [R5+0x50] ;  /* 0x0000500005247984 */ /* 0x0000280000000a00 */
[----:B------:R0:W0:Y:S04]  /*1db0*/  LDS.64 R38, [R5+0x60] ;  /* 0x0000600005267984 */ /* 0x0000280000000a00 */
[----:B------:R0:W0:Y:S01]  /*1dc0*/  LDS.64 R40, [R5+0x70] ;  /* 0x0000700005287984 */ /* 0x0000220000000a00 */
[----:B------:R-:W-:Y:S05]  /*1dd0*/  @P2 BRA `(.L_x_151) ;  /* 0x00000000002c2947 */ /* 0x000fea0003800000 */
[----:B------:R-:W-:-:S04]  /*1de0*/  UIADD3 UR4, UR4, 0xa0, URZ ;  /* 0x000000a004047890 */ /* 0x000fc8000fffe03f */
[----:B------:R-:W-:-:S06]  /*1df0*/  ULEA UR4, UR6, UR4, 0x18 ;  /* 0x0000000406047291 */ /* 0x000fcc000f8ec03f */
[----:B------:R-:W-:-:S05]  /*1e00*/  LEA R4, R3, UR4, 0x3 ;  /* 0x0000000403047c11 */ /* 0x000fca000f8e18ff */
[----:B------:R0:W0:Y:S04]  /*1e10*/  LDS.64 R42, [R4] ;  /* 0x00000000042a7984 */ /* 0x0000280000000a00 */
[----:B------:R0:W0:Y:S04]  /*1e20*/  LDS.64 R44, [R4+0x10] ;  /* 0x00001000042c7984 */ /* 0x0000280000000a00 */
[----:B------:R0:W0:Y:S04]  /*1e30*/  LDS.64 R46, [R4+0x20] ;  /* 0x00002000042e7984 */ /* 0x0000280000000a00 */
[----:B------:R0:W0:Y:S04]  /*1e40*/  LDS.64 R48, [R4+0x30] ;  /* 0x0000300004307984 */ /* 0x0000280000000a00 */
[----:B------:R0:W0:Y:S04]  /*1e50*/  LDS.64 R50, [R4+0x40] ;  /* 0x0000400004327984 */ /* 0x0000280000000a00 */
[----:B------:R0:W0:Y:S04]  /*1e60*/  LDS.64 R52, [R4+0x50] ;  /* 0x0000500004347984 */ /* 0x0000280000000a00 */
[----:B------:R0:W0:Y:S04]  /*1e70*/  LDS.64 R54, [R4+0x60] ;  /* 0x0000600004367984 */ /* 0x0000280000000a00 */
[----:B------:R0:W0:Y:S02]  /*1e80*/  LDS.64 R56, [R4+0x70] ;  /* 0x0000700004387984 */ /* 0x0000240000000a00 */
.L_x_151:
[----:B------:R-:W-:Y:S01]  /*1e90*/  ISETP.GE.AND P0, PT, R12, R21, PT ;  /* 0x000000150c00720c */ /* 0x000fe20003f06270 */
[----:B------:R-:W-:Y:S01]  /*1ea0*/  ULDC UR5, c[0x0][0x29c] ;  /* 0x0000a70000057ab9 */ /* 0x000fe20000000800 */
[----:B------:R-:W-:Y:S01]  /*1eb0*/  ULDC UR12, c[0x0][0x288] ;  /* 0x0000a200000c7ab9 */ /* 0x000fe20000000800 */
[----:B------:R-:W-:Y:S01]  /*1ec0*/  ULDC UR13, c[0x0][0x2a0] ;  /* 0x0000a800000d7ab9 */ /* 0x000fe20000000800 */
[----:B------:R-:W-:Y:S01]  /*1ed0*/  ULDC.64 UR10, c[0x0][0x248] ;  /* 0x00009200000a7ab9 */ /* 0x000fe20000000a00 */
[----:B------:R-:W-:Y:S01]  /*1ee0*/  ULDC.64 UR8, c[0x0][0x258] ;  /* 0x0000960000087ab9 */ /* 0x000fe20000000a00 */
[----:B------:R-:W-:Y:S01]  /*1ef0*/  ULDC.64 UR6, c[0x0][0x2b0] ;  /* 0x0000ac0000067ab9 */ /* 0x000fe20000000a00 */
[----:B------:R-:W-:Y:S01]  /*1f00*/  ULDC.64 UR14, c[0x0][0x2c8] ;  /* 0x0000b200000e7ab9 */ /* 0x000fe20000000a00 */
[----:B------:R-:W-:Y:S01]  /*1f10*/  BSSY B0, `(.L_x_152) ;  /* 0x0000163000007945 */ /* 0x000fe20003800000 */
[----:B------:R-:W-:Y:S02]  /*1f20*/  IMAD.SHL.U32 R3, R3, 0x4, RZ ;  /* 0x0000000403037824 */ /* 0x000fe400078e00ff */
[----:B------:R-:W-:-:S02]  /*1f30*/  IMAD.SHL.U32 R20, R20, 0x40, RZ ;  /* 0x0000004014147824 */ /* 0x000fc400078e00ff */
[----:B------:R-:W-:Y:S05]  /*1f40*/  @P0 BRA `(.L_x_153) ;  /* 0x00000014007c0947 */ /* 0x000fea0003800000 */
[-C--:B--2---:R-:W-:Y:S01]  /*1f50*/  IABS R10, R58.reuse ;  /* 0x0000003a000a7213 */ /* 0x084fe20000000000 */
[----:B0-----:R-:W0:Y:S01]  /*1f60*/  LDC R4, c[0x0][0x288] ;  /* 0x0000a200ff047b82 */ /* 0x001e220000000800 */
[----:B------:R-:W-:Y:S01]  /*1f70*/  IMAD R8, R19, R58, R3 ;  /* 0x0000003a13087224 */ /* 0x000fe200078e0203 */
[----:B------:R-:W-:Y:S01]  /*1f80*/  ULDC UR4, c[0x0][0x298] ;  /* 0x0000a60000047ab9 */ /* 0x000fe20000000800 */
[----:B------:R-:W2:Y:S05]  /*1f90*/  I2F.RP R7, R10 ;  /* 0x0000000a00077306 */ /* 0x000eaa0000209400 */
[----:B------:R-:W1:Y:S08]  /*1fa0*/  LDC R13, c[0x0][0x2c0] ;  /* 0x0000b000ff0d7b82 */ /* 0x000e700000000800 */
[----:B------:R-:W3:Y:S01]  /*1fb0*/  LDC.64 R76, c[0x0][0x2e0] ;  /* 0x0000b800ff4c7b82 */ /* 0x000ee20000000a00 */
[----:B--2---:R-:W2:Y:S01]  /*1fc0*/  MUFU.RCP R7, R7 ;  /* 0x0000000700077308 */ /* 0x004ea20000001000 */
[----:B0-----:R-:W-:Y:S01]  /*1fd0*/  IMAD R6, R16, R4, R17 ;  /* 0x0000000410067224 */ /* 0x001fe200078e0211 */
[----:B------:R-:W-:-:S03]  /*1fe0*/  HFMA2.MMA R4, -RZ, RZ, 0, 0 ;  /* 0x00000000ff047435 */ /* 0x000fc600000001ff */
[----:B------:R-:W-:Y:S01]  /*1ff0*/  IMAD R11, R6, 0x40, R3 ;  /* 0x00000040060b7824 */ /* 0x000fe200078e0203 */
[----:B------:R-:W-:-:S04]  /*2000*/  MOV R6, R12 ;  /* 0x0000000c00067202 */ /* 0x000fc80000000f00 */
[----:B------:R-:W-:Y:S02]  /*2010*/  IADD3 R74, R11, 0x8, RZ ;  /* 0x000000080b4a7810 */ /* 0x000fe40007ffe0ff */
[----:B--2---:R-:W-:Y:S01]  /*2020*/  IADD3 R5, R7, 0xffffffe, RZ ;  /* 0x0ffffffe07057810 */ /* 0x004fe20007ffe0ff */
[----:B------:R-:W-:Y:S02]  /*2030*/  IMAD R7, R20, R58, R3 ;  /* 0x0000003a14077224 */ /* 0x000fe400078e0203 */
[----:B-1----:R-:W-:Y:S02]  /*2040*/  VIADD R3, R13, UR4 ;  /* 0x000000040d037c36 */ /* 0x002fe40008000000 */
[----:B---3--:R-:W-:Y:S01]  /*2050*/  IMAD.WIDE R76, R11, 0x2, R76 ;  /* 0x000000020b4c7825 */ /* 0x008fe200078e024c */
[----:B------:R-:W0:Y:S03]  /*2060*/  F2I.FTZ.U32.TRUNC.NTZ R5, R5 ;  /* 0x0000000500057305 */ /* 0x000e26000021f000 */
[----:B0-----:R-:W-:-:S04]  /*2070*/  IMAD.MOV R9, RZ, RZ, -R5 ;  /* 0x000000ffff097224 */ /* 0x001fc800078e0a05 */
[----:B------:R-:W-:-:S04]  /*2080*/  IMAD R9, R9, R10, RZ ;  /* 0x0000000a09097224 */ /* 0x000fc800078e02ff */
[----:B------:R-:W-:Y:S01]  /*2090*/  IMAD.HI.U32 R9, R5, R9, R4 ;  /* 0x0000000905097227 */ /* 0x000fe200078e0004 */
[----:B------:R-:W-:Y:S02]  /*20a0*/  SHF.R.S32.HI R5, RZ, 0x1f, R8 ;  /* 0x0000001fff057819 */ /* 0x000fe40000011408 */
[----:B------:R-:W-:-:S07]  /*20b0*/  SHF.R.S32.HI R4, RZ, 0x1f, R7 ;  /* 0x0000001fff047819 */ /* 0x000fce0000011407 */
.L_x_173:
[----:B0-----:R-:W0:Y:S01]  /*20c0*/  LDC R75, c[0x0][0x284] ;  /* 0x0000a100ff4b7b82 */ /* 0x001e220000000800 */
[----:B------:R-:W-:-:S04]  /*20d0*/  ISETP.NE.U32.AND P0, PT, RZ, UR6, PT ;  /* 0x00000006ff007c0c */ /* 0x000fc8000bf05070 */
[----:B------:R-:W-:Y:S02]  /*20e0*/  ISETP.NE.AND.EX P0, PT, RZ, UR7, PT, P0 ;  /* 0x00000007ff007c0c */ /* 0x000fe4000bf05300 */
[----:B------:R-:W-:-:S11]  /*20f0*/  IABS R80, R6 ;  /* 0x0000000600507213 */ /* 0x000fd60000000000 */
[----:B----4-:R-:W-:Y:S01]  /*2100*/  @P0 SHF.R.S32.HI R11, RZ, 0x1f, R6 ;  /* 0x0000001fff0b0819 */ /* 0x010fe20000011406 */
[----:B0-----:R-:W-:-:S05]  /*2110*/  IMAD R15, R2, R75, RZ ;  /* 0x0000004b020f7224 */ /* 0x001fca00078e02ff */
[--C-:B------:R-:W-:Y:S02]  /*2120*/  @P0 SHF.R.S32.HI R14, RZ, 0x1f, R15.reuse ;  /* 0x0000001fff0e0819 */ /* 0x100fe4000001140f */
[----:B------:R-:W-:-:S04]  /*2130*/  @P0 IADD3 R12, P1, P3, R6, UR6, R15 ;  /* 0x00000006060c0c10 */ /* 0x000fc8000fb3e00f */
[----:B------:R-:W-:Y:S01]  /*2140*/  @P0 IADD3.X R13, R11, UR7, R14, P1, P3 ;  /* 0x000000070b0d0c10 */ /* 0x000fe20008fe640e */
[----:B------:R-:W-:Y:S01]  /*2150*/  IMAD.HI.U32 R14, R9, R80, RZ ;  /* 0x00000050090e7227 */ /* 0x000fe200078e00ff */
[----:B------:R-:W-:-:S03]  /*2160*/  IABS R81, R75 ;  /* 0x0000004b00517213 */ /* 0x000fc60000000000 */
[----:B-123--:R-:W-:Y:S01]  /*2170*/  IMAD.MOV R79, RZ, RZ, -R14 ;  /* 0x000000ffff4f7224 */ /* 0x00efe200078e0a0e */
[----:B------:R-:W-:Y:S01]  /*2180*/  ISETP.GE.AND P3, PT, R6, RZ, PT ;  /* 0x000000ff0600720c */ /* 0x000fe20003f66270 */
[----:B-----5:R0:W5:Y:S01]  /*2190*/  @P0 LDG.E.U8 R11, desc[UR36][R12.64] ;  /* 0x000000240c0b0981 */ /* 0x020162000c1e1100 */
[----:B------:R-:W-:Y:S01]  /*21a0*/  ISETP.NE.AND P4, PT, R75, RZ, PT ;  /* 0x000000ff4b00720c */ /* 0x000fe20003f85270 */
[----:B------:R-:W-:Y:S01]  /*21b0*/  IMAD R80, R81, R79, R80 ;  /* 0x0000004f51507224 */ /* 0x000fe200078e0250 */
[----:B------:R-:W-:Y:S04]  /*21c0*/  BSSY B1, `(.L_x_154) ;  /* 0x0000026000017945 */ /* 0x000fe80003800000 */
[----:B------:R-:W-:-:S13]  /*21d0*/  ISETP.GT.U32.AND P1, PT, R10, R80, PT ;  /* 0x000000500a00720c */ /* 0x000fda0003f24070 */
[----:B------:R-:W-:-:S04]  /*21e0*/  @!P1 IADD3 R80, R80, -R81, RZ ;  /* 0x8000005150509210 */ /* 0x000fc80007ffe0ff */
[----:B------:R-:W-:-:S13]  /*21f0*/  ISETP.GT.U32.AND P1, PT, R10, R80, PT ;  /* 0x000000500a00720c */ /* 0x000fda0003f24070 */
[----:B------:R-:W-:-:S05]  /*2200*/  @!P1 IMAD.IADD R80, R80, 0x1, -R81 ;  /* 0x0000000150509824 */ /* 0x000fca00078e0a51 */
[----:B------:R-:W-:Y:S02]  /*2210*/  @!P3 IADD3 R80, -R80, RZ, RZ ;  /* 0x000000ff5050b210 */ /* 0x000fe40007ffe1ff */
[----:B------:R-:W-:-:S04]  /*2220*/  @!P4 LOP3.LUT R80, RZ, R75, RZ, 0x33, !PT ;  /* 0x0000004bff50c212 */ /* 0x000fc800078e33ff */
[----:B0-----:R-:W-:Y:S02]  /*2230*/  SHF.R.S32.HI R12, RZ, 0x1f, R80 ;  /* 0x0000001fff0c7819 */ /* 0x001fe40000011450 */
[----:B------:R-:W-:-:S04]  /*2240*/  IADD3 R13, P1, R80, R15, RZ ;  /* 0x0000000f500d7210 */ /* 0x000fc80007f3e0ff */
[----:B------:R-:W-:Y:S02]  /*2250*/  LEA.HI.X.SX32 R12, R15, R12, 0x1, P1 ;  /* 0x0000000c0f0c7211 */ /* 0x000fe400008f0eff */
[----:B------:R-:W-:Y:S02]  /*2260*/  ISETP.GE.AND P1, PT, R6, UR41, PT ;  /* 0x0000002906007c0c */ /* 0x000fe4000bf26270 */
[----:B------:R-:W-:-:S04]  /*2270*/  LEA R14, P3, R13, UR8, 0x2 ;  /* 0x000000080d0e7c11 */ /* 0x000fc8000f8610ff */
[----:B------:R-:W-:-:S07]  /*2280*/  LEA.HI.X R15, R13, UR9, R12, 0x2, P3 ;  /* 0x000000090d0f7c11 */ /* 0x000fce00098f140c */
[----:B------:R-:W-:Y:S05]  /*2290*/  @P1 BRA `(.L_x_155) ;  /* 0x0000000000601947 */ /* 0x000fea0003800000 */
[----:B------:R-:W2:Y:S01]  /*22a0*/  LDG.E R12, desc[UR36][R14.64] ;  /* 0x000000240e0c7981 */ /* 0x000ea2000c1e1900 */
[----:B------:R-:W-:Y:S02]  /*22b0*/  IMAD.SHL.U32 R78, R80, 0x8, RZ ;  /* 0x00000008504e7824 */ /* 0x000fe400078e00ff */
[----:B--2---:R-:W-:-:S05]  /*22c0*/  IMAD R12, R12, UR12, RZ ;  /* 0x0000000c0c0c7c24 */ /* 0x004fca000f8e02ff */
[----:B------:R-:W-:-:S05]  /*22d0*/  SHF.L.U32 R12, R12, 0x6, RZ ;  /* 0x000000060c0c7819 */ /* 0x000fca00000006ff */
[----:B------:R-:W-:-:S05]  /*22e0*/  IMAD R12, R12, R75, R78 ;  /* 0x0000004b0c0c7224 */ /* 0x000fca00078e024e */
[----:B------:R-:W-:-:S04]  /*22f0*/  IADD3 R13, P2, R7, R12, RZ ;  /* 0x0000000c070d7210 */ /* 0x000fc80007f5e0ff */
[----:B------:R-:W-:Y:S02]  /*2300*/  LEA.HI.X.SX32 R12, R12, R4, 0x1, P2 ;  /* 0x000000040c0c7211 */ /* 0x000fe400010f0eff */
[----:B------:R-:W-:-:S04]  /*2310*/  LEA R58, P2, R13, UR10, 0x1 ;  /* 0x0000000a0d3a7c11 */ /* 0x000fc8000f8408ff */
[----:B------:R-:W-:-:S06]  /*2320*/  LEA.HI.X R59, R13, UR11, R12, 0x1, P2 ;  /* 0x0000000b0d3b7c11 */ /* 0x000fcc00090f0c0c */
[----:B------:R-:W5:Y:S01]  /*2330*/  LDG.E.64 R58, desc[UR36][R58.64] ;  /* 0x000000243a3a7981 */ /* 0x000f62000c1e1b00 */
[----:B------:R-:W-:-:S06]  /*2340*/  UISETP.NE.AND UP0, UPT, UR5, URZ, UPT ;  /* 0x0000003f0500728c */ /* 0x000fcc000bf05270 */
[----:B------:R-:W-:-:S13]  /*2350*/  PLOP3.LUT P2, PT, PT, PT, UP0, 0x80, 0x0 ;  /* 0x000000000000781c */ /* 0x000fda0003f4f008 */
[----:B------:R-:W-:Y:S05]  /*2360*/  @P2 BRA `(.L_x_155) ;  /* 0x00000000002c2947 */ /* 0x000fea0003800000 */
[----:B------:R-:W-:-:S13]  /*2370*/  ISETP.NE.AND P5, PT, R24, RZ, PT ;  /* 0x000000ff1800720c */ /* 0x000fda0003fa5270 */
[----:B------:R-:W2:Y:S01]  /*2380*/  @P5 LDG.E.64 R12, desc[UR36][R76.64] ;  /* 0x000000244c0c5981 */ /* 0x000ea2000c1e1b00 */
[----:B-----5:R-:W-:Y:S01]  /*2390*/  HFMA2.MMA R58, R58, 1, 1, R42 ;  /* 0x3c003c003a3a7835 */ /* 0x020fe2000000002a */
[----:B------:R-:W-:Y:S01]  /*23a0*/  IADD3 R79, P3, R8, R78, RZ ;  /* 0x0000004e084f7210 */ /* 0x000fe20007f7e0ff */
[----:B------:R-:W-:-:S03]  /*23b0*/  HADD2 R59, R59, R43 ;  /* 0x0000002b3b3b7230 */ /* 0x000fc60000000000 */
[----:B------:R-:W-:Y:S02]  /*23c0*/  LEA.HI.X.SX32 R82, R78, R5, 0x1, P3 ;  /* 0x000000054e527211 */ /* 0x000fe400018f0eff */
[----:B------:R-:W-:-:S04]  /*23d0*/  LEA R78, P3, R79, UR10, 0x1 ;  /* 0x0000000a4f4e7c11 */ /* 0x000fc8000f8608ff */
[----:B------:R-:W-:Y:S01]  /*23e0*/  LEA.HI.X R79, R79, UR11, R82, 0x1, P3 ;  /* 0x0000000b4f4f7c11 */ /* 0x000fe200098f0c52 */
[----:B--2---:R-:W-:Y:S01]  /*23f0*/  @P5 HFMA2.MMA R59, R59, R13, -RZ ;  /* 0x0000000d3b3b5235 */ /* 0x004fe200001000ff */
[----:B------:R-:W-:-:S06]  /*2400*/  @P5 HMUL2 R58, R58, R12 ;  /* 0x0000000c3a3a5232 */ /* 0x000fcc0000000000 */
[----:B------:R0:W-:Y:S04]  /*2410*/  STG.E.64 desc[UR36][R78.64], R58 ;  /* 0x0000003a4e007986 */ /* 0x0001e8000c101b24 */
.L_x_155:
[----:B------:R-:W-:Y:S05]  /*2420*/  BSYNC B1 ;  /* 0x0000000000017941 */ /* 0x000fea0003800000 */
.L_x_154:
[----:B------:R-:W-:Y:S04]  /*2430*/  BSSY B1, `(.L_x_156) ;  /* 0x000001d000017945 */ /* 0x000fe80003800000 */
[----:B------:R-:W-:Y:S05]  /*2440*/  @P1 BRA `(.L_x_157) ;  /* 0x00000000006c1947 */ /* 0x000fea0003800000 */
[----:B------:R-:W2:Y:S01]  /*2450*/  LDG.E R12, desc[UR36][R14.64] ;  /* 0x000000240e0c7981 */ /* 0x000ea2000c1e1900 */
[----:B------:R-:W-:-:S05]  /*2460*/  IMAD.IADD R13, R80, 0x1, R75 ;  /* 0x00000001500d7824 */ /* 0x000fca00078e024b */
[----:B0-----:R-:W-:Y:S01]  /*2470*/  SHF.L.U32 R78, R13, 0x3, RZ ;  /* 0x000000030d4e7819 */ /* 0x001fe200000006ff */
[----:B--2---:R-:W-:-:S04]  /*2480*/  IMAD R12, R12, UR12, RZ ;  /* 0x0000000c0c0c7c24 */ /* 0x004fc8000f8e02ff */
[----:B------:R-:W-:-:S04]  /*2490*/  IMAD.SHL.U32 R12, R12, 0x40, RZ ;  /* 0x000000400c0c7824 */ /* 0x000fc800078e00ff */
        /* <DEDUP_REMOVED lines=10> */
[----:B------:R-:W0:Y:S02]  /*2540*/  @P4 LDC.64 R12, c[0x0][0x2e0] ;  /* 0x0000b800ff0c4b82 */ /* 0x000e240000000a00 */
[----:B0-----:R-:W-:-:S06]  /*2550*/  @P4 IMAD.WIDE R12, R74, 0x2, R12 ;  /* 0x000000024a0c4825 */ /* 0x001fcc00078e020c */
        /* <DEDUP_REMOVED lines=10> */
.L_x_157:
[----:B------:R-:W-:Y:S05]  /*2600*/  BSYNC B1 ;  /* 0x0000000000017941 */ /* 0x000fea0003800000 */
.L_x_156:
[----:B------:R-:W-:Y:S04]  /*2610*/  BSSY B1, `(.L_x_158) ;  /* 0x000001d000017945 */ /* 0x000fe80003800000 */
[----:B------:R-:W-:Y:S05]  /*2620*/  @P1 BRA `(.L_x_159) ;  /* 0x00000000006c1947 */ /* 0x000fea0003800000 */
[----:B------:R-:W2:Y:S01]  /*2630*/  LDG.E R12, desc[UR36][R14.64] ;  /* 0x000000240e0c7981 */ /* 0x000ea2000c1e1900 */
[----:B------:R-:W-:-:S05]  /*2640*/  LEA R13, R75, R80, 0x1 ;  /* 0x000000504b0d7211 */ /* 0x000fca00078e08ff */
[----:B01----:R-:W-:Y:S02]  /*2650*/  IMAD.SHL.U32 R78, R13, 0x8, RZ ;  /* 0x000000080d4e7824 */ /* 0x003fe400078e00ff */
        /* <DEDUP_REMOVED lines=24> */
.L_x_159:
[----:B------:R-:W-:Y:S05]  /*27e0*/  BSYNC B1 ;  /* 0x0000000000017941 */ /* 0x000fea0003800000 */
.L_x_158:
[----:B------:R-:W-:Y:S04]  /*27f0*/  BSSY B1, `(.L_x_160) ;  /* 0x000001d000017945 */ /* 0x000fe80003800000 */
[----:B------:R-:W-:Y:S05]  /*2800*/  @P1 BRA `(.L_x_161) ;  /* 0x00000000006c1947 */ /* 0x000fea0003800000 */
[----:B------:R-:W3:Y:S01]  /*2810*/  LDG.E R12, desc[UR36][R14.64] ;  /* 0x000000240e0c7981 */ /* 0x000ee2000c1e1900 */
[----:B------:R-:W-:-:S04]  /*2820*/  IMAD R13, R75, 0x3, R80 ;  /* 0x000000034b0d7824 */ /* 0x000fc800078e0250 */
[----:B012---:R-:W-:Y:S02]  /*2830*/  IMAD.SHL.U32 R78, R13, 0x8, RZ ;  /* 0x000000080d4e7824 */ /* 0x007fe400078e00ff */
[----:B---3--:R-:W-:-:S05]  /*2840*/  IMAD R12, R12, UR12, RZ ;  /* 0x0000000c0c0c7c24 */ /* 0x008fca000f8e02ff */
        /* <DEDUP_REMOVED lines=23> */
.L_x_161:
[----:B------:R-:W-:Y:S05]  /*29c0*/  BSYNC B1 ;  /* 0x0000000000017941 */ /* 0x000fea0003800000 */
.L_x_160:
[----:B------:R-:W-:Y:S04]  /*29d0*/  BSSY B1, `(.L_x_162) ;  /* 0x000001d000017945 */ /* 0x000fe80003800000 */
[----:B------:R-:W-:Y:S05]  /*29e0*/  @P1 BRA `(.L_x_163) ;  /* 0x00000000006c1947 */ /* 0x000fea0003800000 */
[----:B------:R-:W4:Y:S01]  /*29f0*/  LDG.E R12, desc[UR36][R14.64] ;  /* 0x000000240e0c7981 */ /* 0x000f22000c1e1900 */
[----:B------:R-:W-:-:S05]  /*2a00*/  IMAD R13, R75, 0x4, R80 ;  /* 0x000000044b0d7824 */ /* 0x000fca00078e0250 */
[----:B0123--:R-:W-:Y:S01]  /*2a10*/  SHF.L.U32 R78, R13, 0x3, RZ ;  /* 0x000000030d4e7819 */ /* 0x00ffe200000006ff */
[----:B----4-:R-:W-:-:S04]  /*2a20*/  IMAD R12, R12, UR12, RZ ;  /* 0x0000000c0c0c7c24 */ /* 0x010fc8000f8e02ff */
        /* <DEDUP_REMOVED lines=23> */
.L_x_163:
[----:B------:R-:W-:Y:S05]  /*2ba0*/  BSYNC B1 ;  /* 0x0000000000017941 */ /* 0x000fea0003800000 */
.L_x_162:
        /* <DEDUP_REMOVED lines=29> */
.L_x_165:
[----:B------:R-:W-:Y:S05]  /*2d80*/  BSYNC B1 ;  /* 0x0000000000017941 */ /* 0x000fea0003800000 */
.L_x_164:
        /* <DEDUP_REMOVED lines=29> */
.L_x_167:
[----:B------:R-:W-:Y:S05]  /*2f60*/  BSYNC B1 ;  /* 0x0000000000017941 */ /* 0x000fea0003800000 */
.L_x_166:
[----:B------:R-:W-:Y:S04]  /*2f70*/  BSSY B1, `(.L_x_168) ;  /* 0x000001d000017945 */ /* 0x000fe80003800000 */
[----:B------:R-:W-:Y:S05]  /*2f80*/  @P1 BRA `(.L_x_169) ;  /* 0x00000000006c1947 */ /* 0x000fea0003800000 */
[----:B------:R-:W2:Y:S01]  /*2f90*/  LDG.E R14, desc[UR36][R14.64] ;  /* 0x000000240e0e7981 */ /* 0x000ea2000c1e1900 */
[----:B------:R-:W-:-:S05]  /*2fa0*/  IMAD R80, R75, 0x7, R80 ;  /* 0x000000074b507824 */ /* 0x000fca00078e0250 */
[----:B------:R-:W-:Y:S01]  /*2fb0*/  SHF.L.U32 R80, R80, 0x3, RZ ;  /* 0x0000000350507819 */ /* 0x000fe200000006ff */
        /* <DEDUP_REMOVED lines=12> */
[----:B------:R-:W2:Y:S02]  /*3080*/  @P4 LDC.64 R12, c[0x0][0x2e0] ;  /* 0x0000b800ff0c4b82 */ /* 0x000ea40000000a00 */
[----:B--2---:R-:W-:-:S06]  /*3090*/  @P4 IMAD.WIDE R12, R74, 0x2, R12 ;  /* 0x000000024a0c4825 */ /* 0x004fcc00078e020c */
[----:B------:R-:W2:Y:S01]  /*30a0*/  @P4 LDG.E.64 R12, desc[UR36][R12.64+0x60] ;  /* 0x000060240c0c4981 */ /* 0x000ea2000c1e1b00 */
[----:B-----5:R-:W-:Y:S01]  /*30b0*/  HFMA2.MMA R73, R73, 1, 1, R57 ;  /* 0x3c003c0049497835 */ /* 0x020fe20000000039 */
[----:B------:R-:W-:Y:S01]  /*30c0*/  IADD3 R15, P3, R8, R80, RZ ;  /* 0x00000050080f7210 */ /* 0x000fe20007f7e0ff */
[----:B------:R-:W-:-:S03]  /*30d0*/  HADD2 R72, R72, R56 ;  /* 0x0000003848487230 */ /* 0x000fc60000000000 */
[----:B01-3--:R-:W-:Y:S02]  /*30e0*/  LEA.HI.X.SX32 R78, R80, R5, 0x1, P3 ;  /* 0x00000005504e7211 */ /* 0x00bfe400018f0eff */
[----:B------:R-:W-:-:S04]  /*30f0*/  LEA R14, P3, R15, UR10, 0x1 ;  /* 0x0000000a0f0e7c11 */ /* 0x000fc8000f8608ff */
[----:B------:R-:W-:Y:S01]  /*3100*/  LEA.HI.X R15, R15, UR11, R78, 0x1, P3 ;  /* 0x0000000b0f0f7c11 */ /* 0x000fe200098f0c4e */
[----:B--2---:R-:W-:Y:S01]  /*3110*/  @P4 HFMA2.MMA R73, R73, R13, -RZ ;  /* 0x0000000d49494235 */ /* 0x004fe200001000ff */
[----:B------:R-:W-:-:S06]  /*3120*/  @P4 HMUL2 R72, R72, R12 ;  /* 0x0000000c48484232 */ /* 0x000fcc0000000000 */
[----:B------:R0:W-:Y:S04]  /*3130*/  STG.E.64 desc[UR36][R14.64], R72 ;  /* 0x000000480e007986 */ /* 0x0001e8000c101b24 */
.L_x_169:
[----:B------:R-:W-:Y:S05]  /*3140*/  BSYNC B1 ;  /* 0x0000000000017941 */ /* 0x000fea0003800000 */
.L_x_168:
[----:B0----5:R-:W-:Y:S01]  /*3150*/  HMUL2 R14, R26, R58 ;  /* 0x0000003a1a0e7232 */ /* 0x021fe20000000000 */
[----:B------:R-:W-:Y:S01]  /*3160*/  HFMA2.MMA R12, R27, R59, -RZ ;  /* 0x0000003b1b0c7235 */ /* 0x000fe200001000ff */
[----:B------:R-:W-:Y:S01]  /*3170*/  UMOV UR4, 0xffffffff ;  /* 0xffffffff00047882 */ /* 0x000fe20000000000 */
[----:B------:R-:W-:Y:S02]  /*3180*/  ISETP.NE.AND P0, PT, R11, RZ, P0 ;  /* 0x000000ff0b00720c */ /* 0x000fe40000705270 */
[----:B------:R-:W-:Y:S01]  /*3190*/  LOP3.LUT R75, R18, 0x1, RZ, 0xc0, !PT ;  /* 0x00000001124b7812 */ /* 0x000fe200078ec0ff */
[----:B----4-:R-:W-:-:S05]  /*31a0*/  HFMA2.MMA R15, R28, R60, R14 ;  /* 0x0000003c1c0f7235 */ /* 0x010fca000000000e */
[----:B------:R-:W-:-:S03]  /*31b0*/  HFMA2 R12, R29, R61, R12 ;  /* 0x0000003d1d0c7231 */ /* 0x000fc6000000000c */
[----:B------:R-:W-:Y:S01]  /*31c0*/  HFMA2.MMA R15, R30, R62, R15 ;  /* 0x0000003e1e0f7235 */ /* 0x000fe2000000000f */
[----:B------:R-:W-:-:S04]  /*31d0*/  HFMA2 R12, R31, R63, R12 ;  /* 0x0000003f1f0c7231 */ /* 0x000fc8000000000c */
[----:B------:R-:W-:-:S03]  /*31e0*/  HFMA2 R12, R33, R65, R12 ;  /* 0x00000041210c7231 */ /* 0x000fc6000000000c */
[----:B------:R-:W-:Y:S01]  /*31f0*/  HFMA2.MMA R15, R32, R64, R15 ;  /* 0x00000040200f7235 */ /* 0x000fe2000000000f */
[----:B------:R-:W-:-:S04]  /*3200*/  HFMA2 R12, R35, R67, R12 ;  /* 0x00000043230c7231 */ /* 0x000fc8000000000c */
[----:B------:R-:W-:-:S03]  /*3210*/  HFMA2 R12, R37, R69, R12 ;  /* 0x00000045250c7231 */ /* 0x000fc6000000000c */
[----:B------:R-:W-:Y:S01]  /*3220*/  HFMA2.MMA R15, R34, R66, R15 ;  /* 0x00000042220f7235 */ /* 0x000fe2000000000f */
[----:B------:R-:W-:-:S04]  /*3230*/  HFMA2 R12, R39, R71, R12 ;  /* 0x00000047270c7231 */ /* 0x000fc8000000000c */
[----:B------:R-:W-:-:S03]  /*3240*/  HFMA2 R12, R41, R73, R12 ;  /* 0x00000049290c7231 */ /* 0x000fc6000000000c */
[----:B------:R-:W-:-:S08]  /*3250*/  HFMA2.MMA R15, R36, R68, R15 ;  /* 0x00000044240f7235 */ /* 0x000fd0000000000f */
[----:B------:R-:W-:-:S08]  /*3260*/  HFMA2.MMA R15, R38, R70, R15 ;  /* 0x00000046260f7235 */ /* 0x000fd0000000000f */
[----:B------:R-:W-:-:S10]  /*3270*/  HFMA2.MMA R15, R40, R72, R15 ;  /* 0x00000048280f7235 */ /* 0x000fd4000000000f */
[----:B------:R-:W-:-:S05]  /*3280*/  HADD2 R12, R15, R12 ;  /* 0x0000000c0f0c7230 */ /* 0x000fca0000000000 */
[--C-:B------:R-:W-:Y:S02]  /*3290*/  HADD2.F32 R13, -RZ, R12.reuse.H0_H0 ;  /* 0x2000000cff0d7230 */ /* 0x100fe40000004100 */
[----:B------:R-:W-:-:S05]  /*32a0*/  HADD2.F32 R12, -RZ, R12.H1_H1 ;  /* 0x3000000cff0c7230 */ /* 0x000fca0000004100 */
[----:B------:R-:W-:Y:S01]  /*32b0*/  FADD.FTZ R13, R13, R12 ;  /* 0x0000000c0d0d7221 */ /* 0x000fe20000010000 */
[----:B------:R-:W-:Y:S06]  /*32c0*/  BRA.DIV UR4, `(.L_x_170) ;  /* 0x0000004604947947 */ /* 0x000fec000b800000 */
[----:B------:R0:W4:Y:S02]  /*32d0*/  SHFL.BFLY PT, R14, R13, 0x1, 0x1f ;  /* 0x0c201f000d0e7f89 */ /* 0x00012400000e0000 */
.L_x_257:
[----:B------:R-:W-:Y:S01]  /*32e0*/  ISETP.EQ.U32.OR P1, PT, R75, 0x1, P1 ;  /* 0x000000014b00780c */ /* 0x000fe20000f22470 */
[----:B----4-:R-:W-:Y:S01]  /*32f0*/  FADD.FTZ R14, R13, R14 ;  /* 0x0000000e0d0e7221 */ /* 0x010fe20000010000 */
[----:B------:R-:W-:Y:S03]  /*3300*/  BSSY B1, `(.L_x_171) ;  /* 0x0000020000017945 */ /* 0x000fe60003800000 */
[----:B------:R-:W-:-:S08]  /*3310*/  FMUL.FTZ R11, R14, UR13 ;  /* 0x0000000d0e0b7c20 */ /* 0x000fd00008410000 */
[----:B------:R-:W-:Y:S05]  /*3320*/  @P1 BRA `(.L_x_172) ;  /* 0x0000000000741947 */ /* 0x000fea0003800000 */
[----:B0-----:R-:W0:Y:S01]  /*3330*/  LDC.64 R12, c[0x0][0x2d8] ;  /* 0x0000b600ff0c7b82 */ /* 0x001e220000000a00 */
[----:B------:R-:W-:-:S04]  /*3340*/  ISETP.NE.U32.AND P1, PT, RZ, UR14, PT ;  /* 0x0000000eff007c0c */ /* 0x000fc8000bf25070 */
[----:B------:R-:W-:-:S13]  /*3350*/  ISETP.NE.AND.EX P3, PT, RZ, UR15, PT, P1 ;  /* 0x0000000fff007c0c */ /* 0x000fda000bf65310 */
[----:B-123--:R-:W1:Y:S01]  /*3360*/  @P3 LDC R78, c[0x0][0x2d0] ;  /* 0x0000b400ff4e3b82 */ /* 0x00ee620000000800 */
[----:B0-----:R-:W-:-:S04]  /*3370*/  ISETP.NE.U32.AND P1, PT, R12, RZ, PT ;  /* 0x000000ff0c00720c */ /* 0x001fc80003f25070 */
[----:B------:R-:W-:-:S03]  /*3380*/  ISETP.NE.AND.EX P1, PT, R13, RZ, PT, P1 ;  /* 0x000000ff0d00720c */ /* 0x000fc60003f25310 */
[----:B------:R-:W0:Y:S10]  /*3390*/  @P3 LDC.64 R12, c[0x0][0x2c8] ;  /* 0x0000b200ff0c3b82 */ /* 0x000e340000000a00 */
[----:B------:R-:W2:Y:S01]  /*33a0*/  @P1 LDC.64 R14, c[0x0][0x2d8] ;  /* 0x0000b600ff0e1b82 */ /* 0x000ea20000000a00 */
[----:B-1----:R-:W-:-:S05]  /*33b0*/  @P3 IMAD R75, R17, R78, UR40 ;  /* 0x00000028114b3e24 */ /* 0x002fca000f8e024e */
[----:B------:R-:W-:-:S05]  /*33c0*/  @P3 IADD3 R75, R75, -0x1, RZ ;  /* 0xffffffff4b4b3810 */ /* 0x000fca0007ffe0ff */
[----:B------:R-:W-:-:S04]  /*33d0*/  @P3 IMAD R75, R75, R78, R6 ;  /* 0x0000004e4b4b3224 */ /* 0x000fc800078e0206 */
[----:B0-----:R-:W-:-:S06]  /*33e0*/  @P3 IMAD.WIDE R12, R75, 0x2, R12 ;  /* 0x000000024b0c3825 */ /* 0x001fcc00078e020c */
[----:B------:R-:W3:Y:S01]  /*33f0*/  @P3 LDG.E.U16 R12, desc[UR36][R12.64] ;  /* 0x000000240c0c3981 */ /* 0x000ee2000c1e1500 */
[----:B--2---:R-:W-:-:S06]  /*3400*/  @P1 IMAD.WIDE R14, R17, 0x2, R14 ;  /* 0x00000002110e1825 */ /* 0x004fcc00078e020e */
[----:B------:R-:W2:Y:S01]  /*3410*/  @P1 LDG.E.U16 R14, desc[UR36][R14.64] ;  /* 0x000000240e0e1981 */ /* 0x000ea2000c1e1500 */
[----:B------:R-:W-:Y:S01]  /*3420*/  IMAD.U32 R75, RZ, RZ, UR40 ;  /* 0x00000028ff4b7e24 */ /* 0x000fe2000f8e00ff */
[----:B------:R-:W-:-:S04]  /*3430*/  @P1 ISETP.GE.AND P4, PT, R6, R3, PT ;  /* 0x000000030600120c */ /* 0x000fc80003f86270 */
[----:B------:R-:W-:Y:S02]  /*3440*/  @P1 IADD3 R78, R6, 0x1, -R75 ;  /* 0x00000001064e1810 */ /* 0x000fe40007ffe84b */
[----:B------:R-:W-:-:S04]  /*3450*/  @P1 SEL R75, R22, RZ, !P4 ;  /* 0x000000ff164b1207 */ /* 0x000fc80006000000 */
[----:B------:R-:W-:Y:S01]  /*3460*/  @P1 IADD3 R75, R75, R78, RZ ;  /* 0x0000004e4b4b1210 */ /* 0x000fe20007ffe0ff */
[----:B------:R-:W-:-:S03]  /*3470*/  IMAD.IADD R79, R6, 0x1, -R25 ;  /* 0x00000001064f7824 */ /* 0x000fc600078e0a19 */
[----:B------:R-:W-:Y:S01]  /*3480*/  @P1 I2FP.F32.S32 R80, R75 ;  /* 0x0000004b00501245 */ /* 0x000fe20000201400 */
[----:B---3--:R-:W-:-:S05]  /*3490*/  @P3 HADD2.F32 R78, -RZ, R12.H0_H0 ;  /* 0x2000000cff4e3230 */ /* 0x008fca0000004100 */
[----:B------:R-:W-:Y:S01]  /*34a0*/  @P3 FADD.FTZ R11, R11, R78 ;  /* 0x0000004e0b0b3221 */ /* 0x000fe20000010000 */
[----:B--2---:R-:W-:Y:S01]  /*34b0*/  @P1 HADD2.F32 R12, -RZ, R14.H0_H0 ;  /* 0x2000000eff0c1230 */ /* 0x004fe20000004100 */
[----:B------:R-:W-:-:S04]  /*34c0*/  LEA R14, R79, UR39, 0x2 ;  /* 0x000000274f0e7c11 */ /* 0x000fc8000f8e10ff */
[----:B------:R-:W-:-:S05]  /*34d0*/  @P1 FFMA.FTZ R11, R80, R12, R11 ;  /* 0x0000000c500b1223 */ /* 0x000fca000001000b */
[----:B------:R4:W-:Y:S01]  /*34e0*/  STS [R14], R11 ;  /* 0x0000000b0e007388 */ /* 0x0009e20000000800 */
[----:B------:R-:W-:-:S07]  /*34f0*/  @!P0 FMNMX.FTZ R0, R0, R11, !PT ;  /* 0x0000000b00008209 */ /* 0x000fce0007810000 */
.L_x_172:
[----:B------:R-:W-:Y:S05]  /*3500*/  BSYNC B1 ;  /* 0x0000000000017941 */ /* 0x000fea0003800000 */
.L_x_171:
[----:B------:R-:W-:-:S04]  /*3510*/  IADD3 R6, R6, 0x40, RZ ;  /* 0x0000004006067810 */ /* 0x000fc80007ffe0ff */
[----:B------:R-:W-:-:S13]  /*3520*/  ISETP.GE.AND P0, PT, R6, R21, PT ;  /* 0x000000150600720c */ /* 0x000fda0003f06270 */
[----:B------:R-:W-:Y:S05]  /*3530*/  @!P0 BRA `(.L_x_173) ;  /* 0xffffffe800e08947 */ /* 0x000fea000383ffff */
.L_x_153:
[----:B------:R-:W-:Y:S05]  /*3540*/  BSYNC B0 ;  /* 0x0000000000007941 */ /* 0x000fea0003800000 */
.L_x_152:
[----:B------:R-:W-:Y:S01]  /*3550*/  UMOV UR4, 0xffffffff ;  /* 0xffffffff00047882 */ /* 0x000fe20000000000 */
[----:B0-----:R-:W-:Y:S02]  /*3560*/  SHF.R.S32.HI R5, RZ, 0x1f, R18 ;  /* 0x0000001fff057819 */ /* 0x001fe40000011412 */
[----:B------:R-:W-:Y:S05]  /*3570*/  BRA.DIV UR4, `(.L_x_174) ;  /* 0x00000046040c7947 */ /* 0x000fea000b800000 */
[----:B----4-:R-:W0:Y:S02]  /*3580*/  SHFL.BFLY PT, R14, R0, 0x10, 0x1f ;  /* 0x0e001f00000e7f89 */ /* 0x010e2400000e0000 */
[----:B0-----:R-:W-:-:S05]  /*3590*/  FMNMX.FTZ R13, R14, R0, !PT ;  /* 0x000000000e0d7209 */ /* 0x001fca0007810000 */
[----:B------:R-:W0:Y:S02]  /*35a0*/  SHFL.BFLY PT, R14, R13, 0x8, 0x1f ;  /* 0x0d001f000d0e7f89 */ /* 0x000e2400000e0000 */
[----:B0-----:R-:W-:-:S05]  /*35b0*/  FMNMX.FTZ R3, R13, R14, !PT ;  /* 0x0000000e0d037209 */ /* 0x001fca0007810000 */
[----:B------:R-:W0:Y:S02]  /*35c0*/  SHFL.BFLY PT, R14, R3, 0x4, 0x1f ;  /* 0x0c801f00030e7f89 */ /* 0x000e2400000e0000 */
[----:B0-----:R-:W-:-:S05]  /*35d0*/  FMNMX.FTZ R4, R3, R14, !PT ;  /* 0x0000000e03047209 */ /* 0x001fca0007810000 */
[----:B------:R0:W4:Y:S02]  /*35e0*/  SHFL.BFLY PT, R14, R4, 0x2, 0x1f ;  /* 0x0c401f00040e7f89 */ /* 0x00012400000e0000 */
.L_x_263:
[----:B------:R-:W-:Y:S01]  /*35f0*/  LEA.HI R0, R5, R18, RZ, 0x5 ;  /* 0x0000001205007211 */ /* 0x000fe200078f28ff */
[----:B------:R-:W-:Y:S05]  /*3600*/  WARPSYNC.ALL ;  /* 0x0000000000007948 */ /* 0x000fea0003800000 */
[----:B------:R-:W-:Y:S02]  /*3610*/  LOP3.LUT R3, R0, 0xffffffe0, RZ, 0xc0, !PT ;  /* 0xffffffe000037812 */ /* 0x000fe400078ec0ff */
[----:B----4-:R-:W-:-:S03]  /*3620*/  FMNMX.FTZ R7, R4, R14, !PT ;  /* 0x0000000e04077209 */ /* 0x010fc60007810000 */
[----:B------:R-:W-:-:S05]  /*3630*/  IMAD.IADD R3, R18, 0x1, -R3 ;  /* 0x0000000112037824 */ /* 0x000fca00078e0a03 */
[----:B------:R-:W-:-:S13]  /*3640*/  ISETP.NE.AND P0, PT, R3, RZ, PT ;  /* 0x000000ff0300720c */ /* 0x000fda0003f05270 */
[----:B------:R-:W4:Y:S01]  /*3650*/  @!P0 S2R R6, SR_CgaCtaId ;  /* 0x0000000000068919 */ /* 0x000f220000008800 */
[----:B------:R-:W-:Y:S02]  /*3660*/  @!P0 MOV R5, 0x400 ;  /* 0x0000040000058802 */ /* 0x000fe40000000f00 */
[----:B------:R-:W-:Y:S02]  /*3670*/  @!P0 SHF.R.S32.HI R0, RZ, 0x5, R0 ;  /* 0x00000005ff008819 */ /* 0x000fe40000011400 */
[----:B----4-:R-:W-:-:S04]  /*3680*/  @!P0 LEA R5, R6, R5, 0x18 ;  /* 0x0000000506058211 */ /* 0x010fc800078ec0ff */
[----:B------:R-:W-:-:S05]  /*3690*/  @!P0 LEA R0, R0, R5, 0x2 ;  /* 0x0000000500008211 */ /* 0x000fca00078e10ff */
[----:B------:R4:W-:Y:S01]  /*36a0*/  @!P0 STS [R0], R7 ;  /* 0x0000000700008388 */ /* 0x0009e20000000800 */
[----:B------:R-:W-:Y:S01]  /*36b0*/  BAR.SYNC.DEFER_BLOCKING 0x0 ;  /* 0x0000000000007b1d */ /* 0x000fe20000010000 */
[----:B------:R-:W-:Y:S01]  /*36c0*/  ISETP.GT.AND P0, PT, R3, 0x3, PT ;  /* 0x000000030300780c */ /* 0x000fe20003f04270 */
[----:B0-----:R-:W-:Y:S01]  /*36d0*/  IMAD.MOV.U32 R4, RZ, RZ, -0x800001 ;  /* 0xff7fffffff047424 */ /* 0x001fe200078e00ff */
[----:B----4-:R-:W-:-:S03]  /*36e0*/  HFMA2.MMA R7, -RZ, RZ, 0, 0 ;  /* 0x00000000ff077435 */ /* 0x010fc600000001ff */
[----:B------:R-:W-:Y:S01]  /*36f0*/  ULDC UR6, c[0x0][0x284] ;  /* 0x0000a10000067ab9 */ /* 0x000fe20000000800 */
[----:B------:R-:W-:Y:S01]  /*3700*/  ULDC.64 UR8, c[0x0][0x2b0] ;  /* 0x0000ac0000087ab9 */ /* 0x000fe20000000a00 */
[----:B------:R-:W-:Y:S06]  /*3710*/  BSSY B0, `(.L_x_175) ;  /* 0x000007e000007945 */ /* 0x000fec0003800000 */
[----:B------:R-:W0:Y:S01]  /*3720*/  @!P0 S2R R5, SR_CgaCtaId ;  /* 0x0000000000058919 */ /* 0x000e220000008800 */
[----:B------:R-:W-:-:S04]  /*3730*/  @!P0 MOV R0, 0x400 ;  /* 0x0000040000008802 */ /* 0x000fc80000000f00 */
[----:B0-----:R-:W-:-:S04]  /*3740*/  @!P0 LEA R0, R5, R0, 0x18 ;  /* 0x0000000005008211 */ /* 0x001fc800078ec0ff */
[----:B------:R-:W-:-:S05]  /*3750*/  @!P0 LEA R3, R3, R0, 0x2 ;  /* 0x0000000003038211 */ /* 0x000fca00078e10ff */
[----:B------:R-:W0:Y:S04]  /*3760*/  @!P0 LDS R4, [R3] ;  /* 0x0000000003048984 */ /* 0x000e280000000800 */
[----:B0-----:R-:W0:Y:S02]  /*3770*/  SHFL.BFLY PT, R5, R4, 0x2, 0x1f ;  /* 0x0c401f0004057f89 */ /* 0x001e2400000e0000 */
[----:B0-----:R-:W-:-:S05]  /*3780*/  FMNMX.FTZ R5, R5, R4, !PT ;  /* 0x0000000405057209 */ /* 0x001fca0007810000 */
[----:B------:R-:W0:Y:S02]  /*3790*/  SHFL.BFLY PT, R0, R5, 0x1, 0x1f ;  /* 0x0c201f0005007f89 */ /* 0x000e2400000e0000 */
[----:B0-----:R-:W-:Y:S01]  /*37a0*/  FMNMX.FTZ R6, R5, R0, !PT ;  /* 0x0000000005067209 */ /* 0x001fe20007810000 */
[----:B------:R-:W-:-:S04]  /*37b0*/  IMAD.IADD R0, R18, 0x1, R25 ;  /* 0x0000000112007824 */ /* 0x000fc800078e0219 */
[----:B------:R0:W4:Y:S01]  /*37c0*/  SHFL.IDX PT, R11, R6, RZ, 0x1f ;  /* 0x00001fff060b7589 */ /* 0x00012200000e0000 */
[----:B------:R-:W-:-:S13]  /*37d0*/  ISETP.GE.AND P1, PT, R0, UR40, PT ;  /* 0x0000002800007c0c */ /* 0x000fda000bf26270 */
[----:B0-----:R-:W-:Y:S05]  /*37e0*/  @P1 BRA `(.L_x_176) ;  /* 0x0000000400c01947 */ /* 0x001fea0003800000 */
[----:B------:R-:W-:Y:S01]  /*37f0*/  LOP3.LUT R3, RZ, R25, RZ, 0x33, !PT ;  /* 0x00000019ff037212 */ /* 0x000fe200078e33ff */
[----:B------:R-:W-:Y:S01]  /*3800*/  BSSY B1, `(.L_x_177) ;  /* 0x0000025000017945 */ /* 0x000fe20003800000 */
[----:B------:R-:W-:Y:S01]  /*3810*/  IMAD.MOV.U32 R7, RZ, RZ, RZ ;  /* 0x000000ffff077224 */ /* 0x000fe200078e00ff */
[----:B------:R-:W-:Y:S02]  /*3820*/  MOV R8, R0 ;  /* 0x0000000000087202 */ /* 0x000fe40000000f00 */
[----:B------:R-:W-:-:S04]  /*3830*/  IADD3 R3, -R18, UR40, R3 ;  /* 0x0000002812037c10 */ /* 0x000fc8000fffe103 */
[----:B------:R-:W-:-:S04]  /*3840*/  LEA.HI R4, R3, 0x1, RZ, 0x19 ;  /* 0x0000000103047811 */ /* 0x000fc800078fc8ff */
[----:B------:R-:W-:-:S13]  /*3850*/  LOP3.LUT P0, R4, R4, 0x3, RZ, 0xc0, !PT ;  /* 0x0000000304047812 */ /* 0x000fda000780c0ff */
[----:B------:R-:W-:Y:S05]  /*3860*/  @!P0 BRA `(.L_x_178) ;  /* 0x0000000000788947 */ /* 0x000fea0003800000 */
[----:B------:R-:W-:Y:S01]  /*3870*/  ULDC.64 UR4, c[0x0][0x2b0] ;  /* 0x0000ac0000047ab9 */ /* 0x000fe20000000a00 */
[----:B------:R-:W-:Y:S01]  /*3880*/  IMAD.MOV.U32 R6, RZ, RZ, R4 ;  /* 0x000000ffff067224 */ /* 0x000fe200078e0004 */
[----:B------:R-:W-:Y:S01]  /*3890*/  ISETP.NE.U32.AND P0, PT, RZ, UR4, PT ;  /* 0x00000004ff007c0c */ /* 0x000fe2000bf05070 */
[----:B------:R-:W-:Y:S01]  /*38a0*/  IMAD.MOV.U32 R8, RZ, RZ, R0 ;  /* 0x000000ffff087224 */ /* 0x000fe200078e0000 */
[----:B------:R-:W-:Y:S02]  /*38b0*/  MOV R7, RZ ;  /* 0x000000ff00077202 */ /* 0x000fe40000000f00 */
[----:B------:R-:W-:-:S13]  /*38c0*/  ISETP.NE.AND.EX P0, PT, RZ, UR5, PT, P0 ;  /* 0x00000005ff007c0c */ /* 0x000fda000bf05300 */
.L_x_182:
[----:B0-----:R-:W-:Y:S01]  /*38d0*/  IMAD.IADD R4, R8, 0x1, -R25 ;  /* 0x0000000108047824 */ /* 0x001fe200078e0a19 */
[----:B------:R-:W-:Y:S01]  /*38e0*/  IADD3 R6, R6, -0x1, RZ ;  /* 0xffffffff06067810 */ /* 0x000fe20007ffe0ff */
[----:B------:R-:W-:Y:S03]  /*38f0*/  BSSY B2, `(.L_x_179) ;  /* 0x0000011000027945 */ /* 0x000fe60003800000 */
[----:B------:R-:W-:Y:S02]  /*3900*/  ISETP.NE.AND P3, PT, R6, RZ, PT ;  /* 0x000000ff0600720c */ /* 0x000fe40003f65270 */
[----:B--2---:R-:W-:Y:S01]  /*3910*/  LEA R9, R4, UR39, 0x2 ;  /* 0x0000002704097c11 */ /* 0x004fe2000f8e10ff */
[----:B------:R-:W-:Y:S10]  /*3920*/  @!P0 BRA `(.L_x_180) ;  /* 0x0000000000248947 */ /* 0x000ff40003800000 */
[----:B------:R-:W-:Y:S01]  /*3930*/  IMAD R13, R2, UR6, RZ ;  /* 0x00000006020d7c24 */ /* 0x000fe2000f8e02ff */
[----:B------:R-:W-:-:S04]  /*3940*/  SHF.R.S32.HI R5, RZ, 0x1f, R8 ;  /* 0x0000001fff057819 */ /* 0x000fc80000011408 */
[--C-:B------:R-:W-:Y:S02]  /*3950*/  SHF.R.S32.HI R10, RZ, 0x1f, R13.reuse ;  /* 0x0000001fff0a7819 */ /* 0x100fe4000001140d */
[----:B------:R-:W-:-:S04]  /*3960*/  IADD3 R4, P4, P5, R8, UR8, R13 ;  /* 0x0000000808047c10 */ /* 0x000fc8000fd9e00d */
[----:B------:R-:W-:-:S05]  /*3970*/  IADD3.X R5, R5, UR9, R10, P4, P5 ;  /* 0x0000000905057c10 */ /* 0x000fca000a7ea40a */
[----:B------:R-:W2:Y:S02]  /*3980*/  LDG.E.U8 R4, desc[UR36][R4.64] ;  /* 0x0000002404047981 */ /* 0x000ea4000c1e1100 */
[----:B--2---:R-:W-:-:S13]  /*3990*/  ISETP.NE.AND P4, PT, R4, RZ, PT ;  /* 0x000000ff0400720c */ /* 0x004fda0003f85270 */
[----:B------:R-:W-:Y:S01]  /*39a0*/  @P4 MOV R10, RZ ;  /* 0x000000ff000a4202 */ /* 0x000fe20000000f00 */
[----:B------:R-:W-:Y:S06]  /*39b0*/  @P4 BRA `(.L_x_181) ;  /* 0x0000000000104947 */ /* 0x000fec0003800000 */
.L_x_180:
[----:B------:R-:W4:Y:S02]  /*39c0*/  LDS R4, [R9] ;  /* 0x0000000009047984 */ /* 0x000f240000000800 */
[----:B----4-:R-:W-:-:S04]  /*39d0*/  FADD.FTZ R4, -R11, R4 ;  /* 0x000000040b047221 */ /* 0x010fc80000010100 */
[----:B------:R-:W-:-:S04]  /*39e0*/  FMUL.FTZ R4, R4, 1.4426950216293334961 ;  /* 0x3fb8aa3b04047820 */ /* 0x000fc80000410000 */
[----:B------:R0:W2:Y:S03]  /*39f0*/  MUFU.EX2 R10, R4 ;  /* 0x00000004000a7308 */ /* 0x0000a60000000800 */
.L_x_181:
[----:B------:R-:W-:Y:S05]  /*3a00*/  BSYNC B2 ;  /* 0x0000000000027941 */ /* 0x000fea0003800000 */
.L_x_179:
[----:B--2---:R2:W-:Y:S01]  /*3a10*/  STS [R9], R10 ;  /* 0x0000000a09007388 */ /* 0x0045e20000000800 */
[----:B------:R-:W-:Y:S01]  /*3a20*/  FADD.FTZ R7, R10, R7 ;  /* 0x000000070a077221 */ /* 0x000fe20000010000 */
[----:B------:R-:W-:Y:S01]  /*3a30*/  VIADD R8, R8, 0x80 ;  /* 0x0000008008087836 */ /* 0x000fe20000000000 */
[----:B------:R-:W-:Y:S06]  /*3a40*/  @P3 BRA `(.L_x_182) ;  /* 0xfffffffc00a03947 */ /* 0x000fec000383ffff */
.L_x_178:
[----:B------:R-:W-:Y:S05]  /*3a50*/  BSYNC B1 ;  /* 0x0000000000017941 */ /* 0x000fea0003800000 */
.L_x_177:
[----:B------:R-:W-:-:S13]  /*3a60*/  ISETP.GE.U32.AND P0, PT, R3, 0x180, PT ;  /* 0x000001800300780c */ /* 0x000fda0003f06070 */
[----:B------:R-:W-:Y:S05]  /*3a70*/  @!P0 BRA `(.L_x_176) ;  /* 0x00000004001c8947 */ /* 0x000fea0003800000 */
[----:B------:R-:W-:Y:S01]  /*3a80*/  ULDC UR4, c[0x0][0x284] ;  /* 0x0000a10000047ab9 */ /* 0x000fe20000000800 */
[----:B0-----:R-:W-:Y:S01]  /*3a90*/  LEA R4, R8, 0x400, 0x2 ;  /* 0x0000040008047811 */ /* 0x001fe200078e10ff */
[----:B------:R-:W-:Y:S01]  /*3aa0*/  IMAD R3, R2, UR4, RZ ;  /* 0x0000000402037c24 */ /* 0x000fe2000f8e02ff */
[----:B------:R-:W-:Y:S01]  /*3ab0*/  ULDC.64 UR10, c[0x0][0x2b0] ;  /* 0x0000ac00000a7ab9 */ /* 0x000fe20000000a00 */
[----:B------:R-:W-:Y:S02]  /*3ac0*/  SHF.R.S32.HI R5, RZ, 0x1f, R8 ;  /* 0x0000001fff057819 */ /* 0x000fe40000011408 */
[----:B------:R-:W-:Y:S01]  /*3ad0*/  IMAD R4, R25, -0x4, R4 ;  /* 0xfffffffc19047824 */ /* 0x000fe200078e0204 */
[----:B------:R-:W-:Y:S02]  /*3ae0*/  ISETP.NE.U32.AND P0, PT, RZ, UR10, PT ;  /* 0x0000000aff007c0c */ /* 0x000fe4000bf05070 */
[--C-:B--2---:R-:W-:Y:S02]  /*3af0*/  IADD3 R9, P3, P4, R8, UR10, R3.reuse ;  /* 0x0000000a08097c10 */ /* 0x104fe4000fc7e003 */
[----:B------:R-:W-:-:S02]  /*3b00*/  SHF.R.S32.HI R6, RZ, 0x1f, R3 ;  /* 0x0000001fff067819 */ /* 0x000fc40000011403 */
[----:B------:R-:W-:Y:S02]  /*3b10*/  ISETP.NE.AND.EX P0, PT, RZ, UR11, PT, P0 ;  /* 0x0000000bff007c0c */ /* 0x000fe4000bf05300 */
[----:B------:R-:W-:Y:S02]  /*3b20*/  IADD3 R3, R4, UR39, RZ ;  /* 0x0000002704037c10 */ /* 0x000fe4000fffe0ff */
[----:B------:R-:W-:-:S09]  /*3b30*/  IADD3.X R5, R5, UR11, R6, P3, P4 ;  /* 0x0000000b05057c10 */ /* 0x000fd20009fe8406 */
.L_x_195:
[----:B------:R-:W-:Y:S01]  /*3b40*/  BSSY B1, `(.L_x_183) ;  /* 0x000000b000017945 */ /* 0x000fe20003800000 */
[----:B------:R-:W-:-:S03]  /*3b50*/  IMAD.MOV.U32 R4, RZ, RZ, R9 ;  /* 0x000000ffff047224 */ /* 0x000fc600078e0009 */
[----:B------:R-:W-:Y:S05]  /*3b60*/  @!P0 BRA `(.L_x_184) ;  /* 0x0000000000108947 */ /* 0x000fea0003800000 */
[----:B------:R-:W2:Y:S02]  /*3b70*/  LDG.E.U8 R6, desc[UR36][R4.64] ;  /* 0x0000002404067981 */ /* 0x000ea4000c1e1100 */
[----:B--2---:R-:W-:-:S13]  /*3b80*/  ISETP.NE.AND P3, PT, R6, RZ, PT ;  /* 0x000000ff0600720c */ /* 0x004fda0003f65270 */
[----:B------:R-:W-:Y:S01]  /*3b90*/  @P3 MOV R6, RZ ;  /* 0x000000ff00063202 */ /* 0x000fe20000000f00 */
[----:B------:R-:W-:Y:S06]  /*3ba0*/  @P3 BRA `(.L_x_185) ;  /* 0x0000000000103947 */ /* 0x000fec0003800000 */
.L_x_184:
[----:B------:R-:W4:Y:S02]  /*3bb0*/  LDS R6, [R3+-0x400] ;  /* 0xfffc000003067984 */ /* 0x000f240000000800 */
[----:B----4-:R-:W-:-:S04]  /*3bc0*/  FADD.FTZ R6, -R11, R6 ;  /* 0x000000060b067221 */ /* 0x010fc80000010100 */
[----:B------:R-:W-:-:S06]  /*3bd0*/  FMUL.FTZ R6, R6, 1.4426950216293334961 ;  /* 0x3fb8aa3b06067820 */ /* 0x000fcc0000410000 */
[----:B------:R-:W0:Y:S02]  /*3be0*/  MUFU.EX2 R6, R6 ;  /* 0x0000000600067308 */ /* 0x000e240000000800 */
.L_x_185:
[----:B------:R-:W-:Y:S05]  /*3bf0*/  BSYNC B1 ;  /* 0x0000000000017941 */ /* 0x000fea0003800000 */
.L_x_183:
[----:B0-----:R0:W-:Y:S01]  /*3c00*/  STS [R3+-0x400], R6 ;  /* 0xfffc000603007388 */ /* 0x0011e20000000800 */
[----:B------:R-:W-:Y:S01]  /*3c10*/  BSSY B1, `(.L_x_186) ;  /* 0x000000b000017945 */ /* 0x000fe20003800000 */
[----:B------:R-:W-:-:S03]  /*3c20*/  FADD.FTZ R7, R6, R7 ;  /* 0x0000000706077221 */ /* 0x000fc60000010000 */
[----:B------:R-:W-:Y:S05]  /*3c30*/  @!P0 BRA `(.L_x_187) ;  /* 0x0000000000108947 */ /* 0x000fea0003800000 */
[----:B0-----:R-:W2:Y:S02]  /*3c40*/  LDG.E.U8 R6, desc[UR36][R4.64+0x80] ;  /* 0x0000802404067981 */ /* 0x001ea4000c1e1100 */
[----:B--2---:R-:W-:-:S13]  /*3c50*/  ISETP.NE.AND P3, PT, R6, RZ, PT ;  /* 0x000000ff0600720c */ /* 0x004fda0003f65270 */
[----:B------:R-:W-:Y:S01]  /*3c60*/  @P3 IMAD.MOV.U32 R6, RZ, RZ, RZ ;  /* 0x000000ffff063224 */ /* 0x000fe200078e00ff */
[----:B------:R-:W-:Y:S06]  /*3c70*/  @P3 BRA `(.L_x_188) ;  /* 0x0000000000103947 */ /* 0x000fec0003800000 */
.L_x_187:
[----:B0-----:R-:W4:Y:S02]  /*3c80*/  LDS R6, [R3+-0x200] ;  /* 0xfffe000003067984 */ /* 0x001f240000000800 */
[----:B----4-:R-:W-:-:S04]  /*3c90*/  FADD.FTZ R6, -R11, R6 ;  /* 0x000000060b067221 */ /* 0x010fc80000010100 */
[----:B------:R-:W-:-:S06]  /*3ca0*/  FMUL.FTZ R6, R6, 1.4426950216293334961 ;  /* 0x3fb8aa3b06067820 */ /* 0x000fcc0000410000 */
[----:B------:R-:W0:Y:S02]  /*3cb0*/  MUFU.EX2 R6, R6 ;  /* 0x0000000600067308 */ /* 0x000e240000000800 */
.L_x_188:
[----:B------:R-:W-:Y:S05]  /*3cc0*/  BSYNC B1 ;  /* 0x0000000000017941 */ /* 0x000fea0003800000 */
.L_x_186:
[----:B0-----:R0:W-:Y:S01]  /*3cd0*/  STS [R3+-0x200], R6 ;  /* 0xfffe000603007388 */ /* 0x0011e20000000800 */
[----:B------:R-:W-:Y:S01]  /*3ce0*/  BSSY B1, `(.L_x_189) ;  /* 0x000000b000017945 */ /* 0x000fe20003800000 */
[----:B------:R-:W-:-:S03]  /*3cf0*/  FADD.FTZ R7, R7, R6 ;  /* 0x0000000607077221 */ /* 0x000fc60000010000 */
[----:B------:R-:W-:Y:S05]  /*3d00*/  @!P0 BRA `(.L_x_190) ;  /* 0x0000000000108947 */ /* 0x000fea0003800000 */
[----:B0-----:R-:W2:Y:S02]  /*3d10*/  LDG.E.U8 R6, desc[UR36][R4.64+0x100] ;  /* 0x0001002404067981 */ /* 0x001ea4000c1e1100 */
[----:B--2---:R-:W-:Y:S01]  /*3d20*/  ISETP.NE.AND P3, PT, R6, RZ, PT ;  /* 0x000000ff0600720c */ /* 0x004fe20003f65270 */
[----:B------:R-:W-:-:S12]  /*3d30*/  HFMA2.MMA R6, -RZ, RZ, 0, 0 ;  /* 0x00000000ff067435 */ /* 0x000fd800000001ff */
[----:B------:R-:W-:Y:S05]  /*3d40*/  @P3 BRA `(.L_x_191) ;  /* 0x0000000000103947 */ /* 0x000fea0003800000 */
.L_x_190:
[----:B0-----:R-:W4:Y:S02]  /*3d50*/  LDS R6, [R3] ;  /* 0x0000000003067984 */ /* 0x001f240000000800 */
[----:B----4-:R-:W-:-:S04]  /*3d60*/  FADD.FTZ R6, -R11, R6 ;  /* 0x000000060b067221 */ /* 0x010fc80000010100 */
[----:B------:R-:W-:-:S06]  /*3d70*/  FMUL.FTZ R6, R6, 1.4426950216293334961 ;  /* 0x3fb8aa3b06067820 */ /* 0x000fcc0000410000 */
[----:B------:R-:W0:Y:S02]  /*3d80*/  MUFU.EX2 R6, R6 ;  /* 0x0000000600067308 */ /* 0x000e240000000800 */
.L_x_191:
[----:B------:R-:W-:Y:S05]  /*3d90*/  BSYNC B1 ;  /* 0x0000000000017941 */ /* 0x000fea0003800000 */
.L_x_189:
[----:B0-----:R0:W-:Y:S01]  /*3da0*/  STS [R3], R6 ;  /* 0x0000000603007388 */ /* 0x0011e20000000800 */
[----:B------:R-:W-:Y:S01]  /*3db0*/  BSSY B1, `(.L_x_192) ;  /* 0x000000b000017945 */ /* 0x000fe20003800000 */
[----:B------:R-:W-:-:S03]  /*3dc0*/  FADD.FTZ R7, R7, R6 ;  /* 0x0000000607077221 */ /* 0x000fc60000010000 */
[----:B------:R-:W-:Y:S05]  /*3dd0*/  @!P0 BRA `(.L_x_193) ;  /* 0x0000000000108947 */ /* 0x000fea0003800000 */
[----:B0-----:R-:W2:Y:S02]  /*3de0*/  LDG.E.U8 R6, desc[UR36][R4.64+0x180] ;  /* 0x0001802404067981 */ /* 0x001ea4000c1e1100 */
[----:B--2---:R-:W-:-:S13]  /*3df0*/  ISETP.NE.AND P3, PT, R6, RZ, PT ;  /* 0x000000ff0600720c */ /* 0x004fda0003f65270 */
[----:B------:R-:W-:Y:S01]  /*3e00*/  @P3 IMAD.MOV.U32 R6, RZ, RZ, RZ ;  /* 0x000000ffff063224 */ /* 0x000fe200078e00ff */
[----:B------:R-:W-:Y:S06]  /*3e10*/  @P3 BRA `(.L_x_194) ;  /* 0x0000000000103947 */ /* 0x000fec0003800000 */
.L_x_193:
[----:B0-----:R-:W4:Y:S02]  /*3e20*/  LDS R6, [R3+0x200] ;  /* 0x0002000003067984 */ /* 0x001f240000000800 */
[----:B----4-:R-:W-:-:S04]  /*3e30*/  FADD.FTZ R6, -R11, R6 ;  /* 0x000000060b067221 */ /* 0x010fc80000010100 */
[----:B------:R-:W-:-:S06]  /*3e40*/  FMUL.FTZ R6, R6, 1.4426950216293334961 ;  /* 0x3fb8aa3b06067820 */ /* 0x000fcc0000410000 */
[----:B------:R-:W0:Y:S02]  /*3e50*/  MUFU.EX2 R6, R6 ;  /* 0x0000000600067308 */ /* 0x000e240000000800 */
.L_x_194:
[----:B------:R-:W-:Y:S05]  /*3e60*/  BSYNC B1 ;  /* 0x0000000000017941 */ /* 0x000fea0003800000 */
.L_x_192:
[----:B------:R-:W-:Y:S01]  /*3e70*/  IADD3 R8, R8, 0x200, RZ ;  /* 0x0000020008087810 */ /* 0x000fe20007ffe0ff */
[----:B0-----:R0:W-:Y:S01]  /*3e80*/  STS [R3+0x200], R6 ;  /* 0x0002000603007388 */ /* 0x0011e20000000800 */
[----:B------:R-:W-:Y:S01]  /*3e90*/  IADD3 R9, P4, R4, 0x200, RZ ;  /* 0x0000020004097810 */ /* 0x000fe20007f9e0ff */
[----:B------:R-:W-:Y:S01]  /*3ea0*/  FADD.FTZ R7, R7, R6 ;  /* 0x0000000607077221 */ /* 0x000fe20000010000 */
[----:B------:R-:W-:-:S03]  /*3eb0*/  ISETP.GE.AND P3, PT, R8, UR40, PT ;  /* 0x0000002808007c0c */ /* 0x000fc6000bf66270 */
[----:B------:R-:W-:Y:S01]  /*3ec0*/  IMAD.X R5, RZ, RZ, R5, P4 ;  /* 0x000000ffff057224 */ /* 0x000fe200020e0605 */
[----:B0-----:R-:W-:-:S09]  /*3ed0*/  IADD3 R3, R3, 0x800, RZ ;  /* 0x0000080003037810 */ /* 0x001fd20007ffe0ff */
[----:B------:R-:W-:Y:S05]  /*3ee0*/  @!P3 BRA `(.L_x_195) ;  /* 0xfffffffc0014b947 */ /* 0x000fea000383ffff */
.L_x_176:
[----:B------:R-:W-:Y:S05]  /*3ef0*/  BSYNC B0 ;  /* 0x0000000000007941 */ /* 0x000fea0003800000 */
.L_x_175:
[----:B0-----:R-:W0:Y:S01]  /*3f00*/  SHFL.BFLY PT, R4, R7, 0x10, 0x1f ;  /* 0x0e001f0007047f89 */ /* 0x001e2200000e0000 */
[----:B--2---:R-:W-:Y:S01]  /*3f10*/  LOP3.LUT P0, R9, R18, 0x1f, RZ, 0xc0, !PT ;  /* 0x0000001f12097812 */ /* 0x004fe2000780c0ff */
[----:B------:R-:W-:-:S03]  /*3f20*/  ULDC.U8 UR4, c[0x0][0x31c] ;  /* 0x0000c70000047ab9 */ /* 0x000fc60000000000 */
[----:B------:R-:W-:-:S09]  /*3f30*/  ISETP.GT.U32.AND P3, PT, R9, 0x3, PT ;  /* 0x000000030900780c */ /* 0x000fd20003f64070 */
[----:B------:R-:W2:Y:S04]  /*3f40*/  @!P0 S2R R10, SR_CgaCtaId ;  /* 0x00000000000a8919 */ /* 0x000ea80000008800 */
[----:B------:R-:W1:Y:S01]  /*3f50*/  @!P3 S2R R12, SR_CgaCtaId ;  /* 0x00000000000cb919 */ /* 0x000e620000008800 */
[----:B0-----:R-:W-:Y:S01]  /*3f60*/  FADD.FTZ R4, R4, R7 ;  /* 0x0000000704047221 */ /* 0x001fe20000010000 */
[----:B------:R-:W-:-:S04]  /*3f70*/  @!P0 MOV R7, 0x400 ;  /* 0x0000040000078802 */ /* 0x000fc80000000f00 */
[----:B------:R-:W0:Y:S02]  /*3f80*/  SHFL.BFLY PT, R3, R4, 0x8, 0x1f ;  /* 0x0d001f0004037f89 */ /* 0x000e2400000e0000 */
[----:B0-----:R-:W-:Y:S01]  /*3f90*/  FADD.FTZ R3, R4, R3 ;  /* 0x0000000304037221 */ /* 0x001fe20000010000 */
[----:B------:R-:W-:-:S04]  /*3fa0*/  @!P0 SHF.R.U32.HI R4, RZ, 0x3, R18 ;  /* 0x00000003ff048819 */ /* 0x000fc80000011612 */
[----:B------:R-:W0:Y:S01]  /*3fb0*/  SHFL.BFLY PT, R6, R3, 0x4, 0x1f ;  /* 0x0c801f0003067f89 */ /* 0x000e2200000e0000 */
[----:B------:R-:W-:Y:S01]  /*3fc0*/  @!P0 LOP3.LUT R4, R4, 0x1ffffffc, RZ, 0xc0, !PT ;  /* 0x1ffffffc04048812 */ /* 0x000fe200078ec0ff */
[----:B0-----:R-:W-:Y:S01]  /*3fd0*/  FADD.FTZ R6, R3, R6 ;  /* 0x0000000603067221 */ /* 0x001fe20000010000 */
[----:B--2---:R-:W-:Y:S02]  /*3fe0*/  @!P0 LEA R3, R10, R7, 0x18 ;  /* 0x000000070a038211 */ /* 0x004fe400078ec0ff */
[----:B------:R-:W-:Y:S02]  /*3ff0*/  @!P3 MOV R7, 0x400 ;  /* 0x000004000007b802 */ /* 0x000fe40000000f00 */
[----:B------:R-:W0:Y:S01]  /*4000*/  SHFL.BFLY PT, R5, R6, 0x2, 0x1f ;  /* 0x0c401f0006057f89 */ /* 0x000e2200000e0000 */
[----:B------:R-:W-:Y:S01]  /*4010*/  @!P0 IMAD.IADD R3, R3, 0x1, R4 ;  /* 0x0000000103038824 */ /* 0x000fe200078e0204 */
[----:B-1----:R-:W-:-:S04]  /*4020*/  @!P3 LEA R12, R12, R7, 0x18 ;  /* 0x000000070c0cb211 */ /* 0x002fc800078ec0ff */
[----:B------:R-:W-:Y:S01]  /*4030*/  @!P3 LEA R9, R9, R12, 0x2 ;  /* 0x0000000c0909b211 */ /* 0x000fe200078e10ff */
[----:B0-----:R-:W-:-:S05]  /*4040*/  FADD.FTZ R5, R6, R5 ;  /* 0x0000000506057221 */ /* 0x001fca0000010000 */
[----:B------:R-:W0:Y:S02]  /*4050*/  SHFL.BFLY PT, R8, R5, 0x1, 0x1f ;  /* 0x0c201f0005087f89 */ /* 0x000e2400000e0000 */
        /* <DEDUP_REMOVED lines=14> */
[----:B------:R-:W2:Y:S01]  /*4140*/  LDC R3, c[0x0][0x318] ;  /* 0x0000c600ff037b82 */ /* 0x000ea20000000800 */
[----:B------:R-:W-:Y:S02]  /*4150*/  ULDC UR5, c[0x0][0x288] ;  /* 0x0000a20000057ab9 */ /* 0x000fe40000000800 */
[----:B------:R-:W-:-:S05]  /*4160*/  IMAD R4, R2, UR5, R17 ;  /* 0x0000000502047c24 */ /* 0x000fca000f8e0211 */
[----:B------:R-:W2:Y:S08]  /*4170*/  LDC R5, c[0x0][0x29c] ;  /* 0x0000a700ff057b82 */ /* 0x000eb00000000800 */
[----:B------:R-:W3:Y:S01]  /*4180*/  LDC R6, c[0x0][0x284] ;  /* 0x0000a100ff067b82 */ /* 0x000ee20000000800 */
[----:B--2---:R-:W-:-:S04]  /*4190*/  IMAD R3, R4, R3, R5 ;  /* 0x0000000304037224 */ /* 0x004fc800078e0205 */
[----:B---3--:R-:W-:-:S05]  /*41a0*/  IMAD R4, R3, R6, RZ ;  /* 0x0000000603047224 */ /* 0x008fca00078e02ff */
[----:B------:R-:W-:-:S07]  /*41b0*/  SHF.R.S32.HI R5, RZ, 0x1f, R4 ;  /* 0x0000001fff057819 */ /* 0x000fce0000011404 */
.L_x_196:
[----:B------:R-:W-:Y:S04]  /*41c0*/  BSSY B0, `(.L_x_197) ;  /* 0x0000052000007945 */ /* 0x000fe80003800000 */
[----:B------:R-:W-:Y:S05]  /*41d0*/  @P1 BRA `(.L_x_198) ;  /* 0x0000000400401947 */ /* 0x000fea0003800000 */
[----:B------:R-:W-:Y:S01]  /*41e0*/  LOP3.LUT R3, RZ, R25, RZ, 0x33, !PT ;  /* 0x00000019ff037212 */ /* 0x000fe200078e33ff */
[----:B------:R-:W-:Y:S03]  /*41f0*/  BSSY B1, `(.L_x_199) ;  /* 0x000001f000017945 */ /* 0x000fe60003800000 */
[----:B------:R-:W-:-:S04]  /*4200*/  IADD3 R3, -R18, UR40, R3 ;  /* 0x0000002812037c10 */ /* 0x000fc8000fffe103 */
[C---:B------:R-:W-:Y:S02]  /*4210*/  LEA.HI R6, R3.reuse, 0x1, RZ, 0x19 ;  /* 0x0000000103067811 */ /* 0x040fe400078fc8ff */
[----:B------:R-:W-:Y:S02]  /*4220*/  ISETP.GE.U32.AND P1, PT, R3, 0x180, PT ;  /* 0x000001800300780c */ /* 0x000fe40003f26070 */
[----:B------:R-:W-:-:S13]  /*4230*/  LOP3.LUT P3, R7, R6, 0x3, RZ, 0xc0, !PT ;  /* 0x0000000306077812 */ /* 0x000fda000786c0ff */
[----:B------:R-:W-:Y:S05]  /*4240*/  @!P3 BRA `(.L_x_200) ;  /* 0x000000000064b947 */ /* 0x000fea0003800000 */
[----:B----4-:R-:W-:Y:S01]  /*4250*/  IADD3 R11, P3, R0, R4, RZ ;  /* 0x00000004000b7210 */ /* 0x010fe20007f7e0ff */
[----:B------:R-:W-:Y:S01]  /*4260*/  ULDC.64 UR6, c[0x0][0x310] ;  /* 0x0000c40000067ab9 */ /* 0x000fe20000000a00 */
[----:B------:R-:W-:Y:S01]  /*4270*/  LEA R6, R18, UR38, 0x1 ;  /* 0x0000002612067c11 */ /* 0x000fe2000f8e08ff */
[----:B------:R-:W-:Y:S01]  /*4280*/  IMAD.MOV.U32 R3, RZ, RZ, R7 ;  /* 0x000000ffff037224 */ /* 0x000fe200078e0007 */
[----:B------:R-:W-:Y:S02]  /*4290*/  LEA.HI.X.SX32 R8, R0, R5, 0x1, P3 ;  /* 0x0000000500087211 */ /* 0x000fe400018f0eff */
[C---:B0-----:R-:W-:Y:S02]  /*42a0*/  LEA R10, P3, R11.reuse, UR6, 0x2 ;  /* 0x000000060b0a7c11 */ /* 0x041fe4000f8610ff */
[----:B------:R-:W-:Y:S02]  /*42b0*/  LEA R9, R18, UR39, 0x2 ;  /* 0x0000002712097c11 */ /* 0x000fe4000f8e10ff */
[----:B------:R-:W-:-:S02]  /*42c0*/  LEA.HI.X R11, R11, UR7, R8, 0x2, P3 ;  /* 0x000000070b0b7c11 */ /* 0x000fc400098f1408 */
[----:B------:R-:W-:-:S07]  /*42d0*/  IADD3 R8, R6, UR39, RZ ;  /* 0x0000002706087c10 */ /* 0x000fce000fffe0ff */
.L_x_201:
[----:B--2---:R0:W1:Y:S01]  /*42e0*/  LDS R6, [R9] ;  /* 0x0000000009067984 */ /* 0x0040620000000800 */
[----:B------:R-:W-:Y:S01]  /*42f0*/  @P0 MOV R7, R11 ;  /* 0x0000000b00070202 */ /* 0x000fe20000000f00 */
[----:B------:R-:W-:Y:S01]  /*4300*/  VIADD R3, R3, 0xffffffff ;  /* 0xffffffff03037836 */ /* 0x000fe20000000000 */
[----:B------:R-:W-:-:S04]  /*4310*/  IADD3 R0, R0, 0x80, RZ ;  /* 0x0000008000007810 */ /* 0x000fc80007ffe0ff */
[----:B------:R-:W-:Y:S01]  /*4320*/  ISETP.NE.AND P3, PT, R3, RZ, PT ;  /* 0x000000ff0300720c */ /* 0x000fe20003f65270 */
[----:B0-----:R-:W-:Y:S02]  /*4330*/  VIADD R9, R9, 0x200 ;  /* 0x0000020009097836 */ /* 0x001fe40000000000 */
[----:B-1----:R-:W-:-:S05]  /*4340*/  FMUL.FTZ R15, R6, R13 ;  /* 0x0000000d060f7220 */ /* 0x002fca0000410000 */
[----:B------:R-:W-:-:S04]  /*4350*/  F2FP.F16.F32.PACK_AB R6, RZ, R15 ;  /* 0x0000000fff06723e */ /* 0x000fc800000000ff */
[----:B------:R-:W-:Y:S01]  /*4360*/  PRMT R12, R6, 0x7610, R12 ;  /* 0x00007610060c7816 */ /* 0x000fe2000000000c */
[----:B------:R-:W-:Y:S01]  /*4370*/  @P0 IMAD.MOV.U32 R6, RZ, RZ, R10 ;  /* 0x000000ffff060224 */ /* 0x000fe200078e000a */
[----:B------:R-:W-:-:S03]  /*4380*/  IADD3 R10, P4, R10, 0x200, RZ ;  /* 0x000002000a0a7810 */ /* 0x000fc60007f9e0ff */
[----:B------:R0:W-:Y:S01]  /*4390*/  STS.U16 [R8], R12 ;  /* 0x0000000c08007388 */ /* 0x0001e20000000400 */
[----:B------:R-:W-:-:S03]  /*43a0*/  IADD3.X R11, RZ, R11, RZ, P4, !PT ;  /* 0x0000000bff0b7210 */ /* 0x000fc600027fe4ff */
[----:B------:R2:W-:Y:S01]  /*43b0*/  @P0 STG.E desc[UR36][R6.64], R15 ;  /* 0x0000000f06000986 */ /* 0x0005e2000c101924 */
[----:B0-----:R-:W-:Y:S01]  /*43c0*/  VIADD R8, R8, 0x100 ;  /* 0x0000010008087836 */ /* 0x001fe20000000000 */
[----:B------:R-:W-:Y:S06]  /*43d0*/  @P3 BRA `(.L_x_201) ;  /* 0xfffffffc00c03947 */ /* 0x000fec000383ffff */
.L_x_200:
[----:B------:R-:W-:Y:S05]  /*43e0*/  BSYNC B1 ;  /* 0x0000000000017941 */ /* 0x000fea0003800000 */
.L_x_199:
[----:B------:R-:W-:Y:S05]  /*43f0*/  @!P1 BRA `(.L_x_198) ;  /* 0x0000000000b89947 */ /* 0x000fea0003800000 */
[C---:B------:R-:W-:Y:S01]  /*4400*/  IADD3 R9, P0, R0.reuse, R4, RZ ;  /* 0x0000000400097210 */ /* 0x040fe20007f1e0ff */
[----:B------:R-:W-:Y:S01]  /*4410*/  ULDC.64 UR6, c[0x0][0x310] ;  /* 0x0000c40000067ab9 */ /* 0x000fe20000000a00 */
[C---:B------:R-:W-:Y:S02]  /*4420*/  LEA R4, R0.reuse, UR38, 0x1 ;  /* 0x0000002600047c11 */ /* 0x040fe4000f8e08ff */
[C---:B------:R-:W-:Y:S02]  /*4430*/  SHF.L.U32 R3, R25.reuse, 0x2, RZ ;  /* 0x0000000219037819 */ /* 0x040fe400000006ff */
[C---:B--2---:R-:W-:Y:S01]  /*4440*/  LEA.HI.X.SX32 R6, R0.reuse, R5, 0x1, P0 ;  /* 0x0000000500067211 */ /* 0x044fe200000f0eff */
[----:B------:R-:W-:Y:S01]  /*4450*/  IMAD R4, R25, -0x2, R4 ;  /* 0xfffffffe19047824 */ /* 0x000fe200078e0204 */
[----:B------:R-:W-:Y:S01]  /*4460*/  LEA R8, P0, R9, UR6, 0x2 ;  /* 0x0000000609087c11 */ /* 0x000fe2000f8010ff */
[----:B------:R-:W-:Y:S01]  /*4470*/  IMAD R3, R0, 0x4, -R3 ;  /* 0x0000000400037824 */ /* 0x000fe200078e0a03 */
[----:B------:R-:W-:-:S02]  /*4480*/  ISETP.NE.AND P3, PT, RZ, UR4, PT ;  /* 0x00000004ff007c0c */ /* 0x000fc4000bf65270 */
[----:B------:R-:W-:Y:S01]  /*4490*/  LEA.HI.X R9, R9, UR7, R6, 0x2, P0 ;  /* 0x0000000709097c11 */ /* 0x000fe200080f1406 */
[----:B------:R-:W-:Y:S01]  /*44a0*/  VIADD R3, R3, UR39 ;  /* 0x0000002703037c36 */ /* 0x000fe20008000000 */
[----:B------:R-:W-:-:S09]  /*44b0*/  IADD3 R6, R4, UR39, RZ ;  /* 0x0000002704067c10 */ /* 0x000fd2000fffe0ff */
.L_x_202:
[----:B------:R-:W1:Y:S01]  /*44c0*/  LDS R4, [R3] ;  /* 0x0000000003047984 */ /* 0x000e620000000800 */
[----:B------:R-:W-:-:S04]  /*44d0*/  IADD3 R0, R0, 0x200, RZ ;  /* 0x0000020000007810 */ /* 0x000fc80007ffe0ff */
[----:B------:R-:W-:Y:S01]  /*44e0*/  ISETP.GE.AND P0, PT, R0, UR40, PT ;  /* 0x0000002800007c0c */ /* 0x000fe2000bf06270 */
[----:B-1--4-:R-:W-:-:S05]  /*44f0*/  FMUL.FTZ R11, R4, R13 ;  /* 0x0000000d040b7220 */ /* 0x012fca0000410000 */
[----:B------:R-:W-:-:S04]  /*4500*/  F2FP.F16.F32.PACK_AB R4, RZ, R11 ;  /* 0x0000000bff04723e */ /* 0x000fc800000000ff */
[----:B------:R-:W-:-:S05]  /*4510*/  PRMT R5, R4, 0x7610, R5 ;  /* 0x0000761004057816 */ /* 0x000fca0000000005 */
[----:B------:R1:W-:Y:S04]  /*4520*/  STS.U16 [R6], R5 ;  /* 0x0000000506007388 */ /* 0x0003e80000000400 */
[----:B------:R-:W2:Y:S01]  /*4530*/  LDS R4, [R3+0x200] ;  /* 0x0002000003047984 */ /* 0x000ea20000000800 */
[----:B-1----:R-:W-:Y:S02]  /*4540*/  IMAD.MOV.U32 R5, RZ, RZ, R9 ;  /* 0x000000ffff057224 */ /* 0x002fe400078e0009 */
[----:B--2---:R-:W-:-:S05]  /*4550*/  FMUL.FTZ R15, R4, R13 ;  /* 0x0000000d040f7220 */ /* 0x004fca0000410000 */
[----:B------:R-:W-:-:S04]  /*4560*/  F2FP.F16.F32.PACK_AB R4, RZ, R15 ;  /* 0x0000000fff04723e */ /* 0x000fc800000000ff */
[----:B0-----:R-:W-:-:S05]  /*4570*/  PRMT R10, R4, 0x7610, R10 ;  /* 0x00007610040a7816 */ /* 0x001fca000000000a */
[----:B------:R-:W-:Y:S04]  /*4580*/  STS.U16 [R6+0x100], R10 ;  /* 0x0001000a06007388 */ /* 0x000fe80000000400 */
[----:B------:R-:W0:Y:S02]  /*4590*/  LDS R4, [R3+0x400] ;  /* 0x0004000003047984 */ /* 0x000e240000000800 */
[----:B0-----:R-:W-:-:S05]  /*45a0*/  FMUL.FTZ R21, R4, R13 ;  /* 0x0000000d04157220 */ /* 0x001fca0000410000 */
[----:B------:R-:W-:-:S04]  /*45b0*/  F2FP.F16.F32.PACK_AB R4, RZ, R21 ;  /* 0x00000015ff04723e */ /* 0x000fc800000000ff */
[----:B------:R-:W-:-:S05]  /*45c0*/  PRMT R12, R4, 0x7610, R12 ;  /* 0x00007610040c7816 */ /* 0x000fca000000000c */
[----:B------:R-:W-:Y:S04]  /*45d0*/  STS.U16 [R6+0x200], R12 ;  /* 0x0002000c06007388 */ /* 0x000fe80000000400 */
[----:B------:R0:W1:Y:S02]  /*45e0*/  LDS R4, [R3+0x600] ;  /* 0x0006000003047984 */ /* 0x0000640000000800 */
[----:B0-----:R-:W-:Y:S02]  /*45f0*/  VIADD R3, R3, 0x800 ;  /* 0x0000080003037836 */ /* 0x001fe40000000000 */
[----:B-1----:R-:W-:Y:S01]  /*4600*/  FMUL.FTZ R27, R4, R13 ;  /* 0x0000000d041b7220 */ /* 0x002fe20000410000 */
[----:B------:R-:W-:-:S04]  /*4610*/  MOV R4, R8 ;  /* 0x0000000800047202 */ /* 0x000fc80000000f00 */
        /* <DEDUP_REMOVED lines=10> */
[----:B0-----:R-:W-:Y:S01]  /*46c0*/  MOV R6, R7 ;  /* 0x0000000700067202 */ /* 0x001fe20000000f00 */
[----:B------:R-:W-:Y:S06]  /*46d0*/  @!P0 BRA `(.L_x_202) ;  /* 0xfffffffc00788947 */ /* 0x000fec000383ffff */
.L_x_198:
[----:B------:R-:W-:Y:S05]  /*46e0*/  BSYNC B0 ;  /* 0x0000000000007941 */ /* 0x000fea0003800000 */
.L_x_197:
[----:B------:R-:W-:Y:S01]  /*46f0*/  USHF.R.S32.HI UR4, URZ, 0x1f, UR41 ;  /* 0x0000001f3f047899 */ /* 0x000fe20008011429 */
[----:B------:R-:W0:Y:S01]  /*4700*/  S2UR UR6, SR_CgaCtaId ;  /* 0x00000000000679c3 */ /* 0x000e220000008800 */
[----:B------:R-:W-:Y:S01]  /*4710*/  SHF.R.S32.HI R3, RZ, 0x1f, R18 ;  /* 0x0000001fff037819 */ /* 0x000fe20000011412 */
[----:B------:R-:W-:Y:S01]  /*4720*/  ULDC UR7, c[0x0][0x29c] ;  /* 0x0000a70000077ab9 */ /* 0x000fe20000000800 */
[----:B------:R-:W-:Y:S01]  /*4730*/  ULEA.HI UR4, UR4, UR41, URZ, 0x4 ;  /* 0x0000002904047291 */ /* 0x000fe2000f8f203f */
[----:B------:R-:W-:Y:S01]  /*4740*/  BSSY B0, `(.L_x_203) ;  /* 0x0000021000007945 */ /* 0x000fe20003800000 */
[----:B-----5:R-:W-:Y:S01]  /*4750*/  LEA.HI R22, R3, R18, RZ, 0x3 ;  /* 0x0000001203167211 */ /* 0x020fe200078f18ff */
[----:B------:R-:W-:Y:S01]  /*4760*/  UMOV UR5, 0x400 ;  /* 0x0000040000057882 */ /* 0x000fe20000000000 */
[----:B------:R-:W-:Y:S01]  /*4770*/  ULOP3.LUT UR4, UR4, 0xfffffff0, URZ, 0xc0, !UPT ;  /* 0xfffffff004047892 */ /* 0x000fe2000f8ec03f */
[----:B---3--:R-:W-:Y:S02]  /*4780*/  CS2R R30, SRZ ;  /* 0x00000000001e7805 */ /* 0x008fe4000001ff00 */
[----:B------:R-:W-:Y:S01]  /*4790*/  LOP3.LUT R3, R22, 0xfffffff8, RZ, 0xc0, !PT ;  /* 0xfffffff816037812 */ /* 0x000fe200078ec0ff */
[----:B------:R-:W-:Y:S01]  /*47a0*/  UIADD3 UR5, UR5, 0xa0, URZ ;  /* 0x000000a005057890 */ /* 0x000fe2000fffe03f */
[----:B------:R-:W-:Y:S01]  /*47b0*/  SHF.R.S32.HI R22, RZ, 0x3, R22 ;  /* 0x00000003ff167819 */ /* 0x000fe20000011416 */
[----:B------:R-:W-:Y:S01]  /*47c0*/  UIADD3 UR4, UR41, -UR4, URZ ;  /* 0x8000000429047290 */ /* 0x000fe2000fffe03f */
[----:B------:R-:W-:Y:S01]  /*47d0*/  CS2R R28, SRZ ;  /* 0x00000000001c7805 */ /* 0x000fe2000001ff00 */
[----:B------:R-:W-:Y:S01]  /*47e0*/  IMAD.IADD R3, R18, 0x1, -R3 ;  /* 0x0000000112037824 */ /* 0x000fe200078e0a03 */
[----:B------:R-:W-:-:S02]  /*47f0*/  ULDC UR8, c[0x0][0x284] ;  /* 0x0000a10000087ab9 */ /* 0x000fc40000000800 */
[----:B------:R-:W-:Y:S01]  /*4800*/  MOV R51, UR8 ;  /* 0x0000000800337c02 */ /* 0x000fe20008000f00 */
[----:B------:R-:W-:Y:S01]  /*4810*/  IMAD.SHL.U32 R32, R3, 0x8, RZ ;  /* 0x0000000803207824 */ /* 0x000fe200078e00ff */
[----:B------:R-:W-:-:S03]  /*4820*/  ISETP.NE.AND P1, PT, R22, UR4, PT ;  /* 0x0000000416007c0c */ /* 0x000fc6000bf25270 */
[-CC-:B------:R-:W-:Y:S01]  /*4830*/  IMAD R33, R19, R51.reuse, R32.reuse ;  /* 0x0000003313217224 */ /* 0x180fe200078e0220 */
[----:B------:R-:W-:Y:S01]  /*4840*/  ISETP.NE.OR P0, PT, RZ, UR7, P1 ;  /* 0x00000007ff007c0c */ /* 0x000fe20008f05670 */
[----:B0-----:R-:W-:Y:S01]  /*4850*/  ULEA UR5, UR6, UR5, 0x18 ;  /* 0x0000000506057291 */ /* 0x001fe2000f8ec03f */
[----:B------:R-:W-:Y:S02]  /*4860*/  IMAD R34, R20, R51, R32 ;  /* 0x0000003314227224 */ /* 0x000fe400078e0220 */
[----:B------:R-:W-:-:S03]  /*4870*/  SHF.R.S32.HI R36, RZ, 0x1f, R33 ;  /* 0x0000001fff247819 */ /* 0x000fc60000011421 */
[----:B------:R-:W-:Y:S02]  /*4880*/  LEA R35, R3, UR5, 0x4 ;  /* 0x0000000503237c11 */ /* 0x000fe4000f8e20ff */
[----:B------:R-:W-:-:S04]  /*4890*/  SHF.R.S32.HI R37, RZ, 0x1f, R34 ;  /* 0x0000001fff257819 */ /* 0x000fc80000011422 */
[----:B------:R-:W-:Y:S05]  /*48a0*/  @P0 BRA `(.L_x_204) ;  /* 0x0000000000280947 */ /* 0x000fea0003800000 */
[----:B------:R-:W-:Y:S01]  /*48b0*/  ULDC.64 UR4, c[0x0][0x240] ;  /* 0x0000900000047ab9 */ /* 0x000fe20000000a00 */
[----:B------:R-:W-:Y:S01]  /*48c0*/  HFMA2.MMA R31, -RZ, RZ, 0, 0 ;  /* 0x00000000ff1f7435 */ /* 0x000fe200000001ff */
[----:B------:R-:W-:-:S04]  /*48d0*/  ISETP.NE.U32.AND P0, PT, RZ, UR4, PT ;  /* 0x00000004ff007c0c */ /* 0x000fc8000bf05070 */
[----:B------:R-:W-:-:S13]  /*48e0*/  ISETP.NE.AND.EX P0, PT, RZ, UR5, PT, P0 ;  /* 0x00000005ff007c0c */ /* 0x000fda000bf05300 */
[----:B------:R-:W-:Y:S05]  /*48f0*/  @!P0 BRA `(.L_x_205) ;  /* 0x0000000000108947 */ /* 0x000fea0003800000 */
[----:B------:R-:W0:Y:S01]  /*4900*/  LDC.64 R28, c[0x0][0x240] ;  /* 0x00009000ff1c7b82 */ /* 0x000e220000000a00 */
[----:B------:R-:W-:-:S04]  /*4910*/  IMAD R3, R17, 0x40, R32 ;  /* 0x0000004011037824 */ /* 0x000fc800078e0220 */
[----:B0-----:R-:W-:-:S06]  /*4920*/  IMAD.WIDE R28, R3, 0x2, R28 ;  /* 0x00000002031c7825 */ /* 0x001fcc00078e021c */
[----:B------:R-:W5:Y:S02]  /*4930*/  LDG.E.128 R28, desc[UR36][R28.64] ;  /* 0x000000241c1c7981 */ /* 0x000f64000c1e1d00 */
.L_x_205:
[----:B-----5:R0:W-:Y:S02]  /*4940*/  STS.128 [R35], R28 ;  /* 0x0000001c23007388 */ /* 0x0201e40000000c00 */
.L_x_204:
[----:B------:R-:W-:Y:S05]  /*4950*/  BSYNC B0 ;  /* 0x0000000000007941 */ /* 0x000fea0003800000 */
.L_x_203:
[----:B------:R-:W-:Y:S01]  /*4960*/  IADD3 R38, R22, R25, RZ ;  /* 0x0000001916267210 */ /* 0x000fe20007ffe0ff */
[----:B------:R-:W-:Y:S01]  /*4970*/  ULDC.64 UR4, c[0x0][0x250] ;  /* 0x0000940000047ab9 */ /* 0x000fe20000000a00 */
[----:B------:R-:W-:Y:S01]  /*4980*/  VIMNMX R53, R51, UR41, PT ;  /* 0x0000002933357c48 */ /* 0x000fe2000bfe0100 */
[----:B------:R-:W-:Y:S01]  /*4990*/  IMAD.U32 R40, RZ, RZ, UR5 ;  /* 0x00000005ff287e24 */ /* 0x000fe2000f8e00ff */
[----:B------:R-:W-:Y:S01]  /*49a0*/  MOV R39, UR4 ;  /* 0x0000000400277c02 */ /* 0x000fe20008000f00 */
[----:B------:R-:W-:Y:S01]  /*49b0*/  IMAD.SHL.U32 R0, R38, 0x40, RZ ;  /* 0x0000004026007824 */ /* 0x000fe200078e00ff */
[----:B------:R-:W-:Y:S01]  /*49c0*/  ULDC UR6, c[0x0][0x288] ;  /* 0x0000a20000067ab9 */ /* 0x000fe20000000800 */
[----:B------:R-:W-:Y:S01]  /*49d0*/  ULDC UR10, c[0x0][0x284] ;  /* 0x0000a100000a7ab9 */ /* 0x000fe20000000800 */
[----:B------:R-:W-:Y:S01]  /*49e0*/  ULDC.64 UR8, c[0x0][0x258] ;  /* 0x0000960000087ab9 */ /* 0x000fe20000000a00 */
[----:B------:R-:W-:Y:S01]  /*49f0*/  ULDC.64 UR12, c[0x0][0x250] ;  /* 0x00009400000c7ab9 */ /* 0x000fe20000000a00 */
[----:B------:R-:W-:Y:S01]  /*4a00*/  BAR.SYNC.DEFER_BLOCKING 0x0 ;  /* 0x0000000000007b1d */ /* 0x000fe20000010000 */
[----:B------:R-:W-:-:S02]  /*4a10*/  IADD3 R3, P0, R33, R0, RZ ;  /* 0x0000000021037210 */ /* 0x000fc40007f1e0ff */
[----:B------:R-:W-:Y:S02]  /*4a20*/  CS2R R44, SRZ ;  /* 0x00000000002c7805 */ /* 0x000fe4000001ff00 */
[----:B------:R-:W-:Y:S01]  /*4a30*/  LEA R47, R22, UR42, 0x1 ;  /* 0x0000002a162f7c11 */ /* 0x000fe2000f8e08ff */
[----:B------:R-:W-:Y:S01]  /*4a40*/  IMAD.MOV.U32 R46, RZ, RZ, RZ ;  /* 0x000000ffff2e7224 */ /* 0x000fe200078e00ff */
[----:B------:R-:W-:Y:S01]  /*4a50*/  LEA.HI.X.SX32 R0, R0, R36, 0x1, P0 ;  /* 0x0000002400007211 */ /* 0x000fe200000f0eff */
[----:B------:R-:W-:Y:S01]  /*4a60*/  BSSY B0, `(.L_x_206) ;  /* 0x00000b6000007945 */ /* 0x000fe20003800000 */
[C---:B------:R-:W-:Y:S02]  /*4a70*/  LEA R20, P0, R3.reuse, R39, 0x1 ;  /* 0x0000002703147211 */ /* 0x040fe400078008ff */
[----:B------:R-:W-:Y:S01]  /*4a80*/  CS2R R42, SRZ ;  /* 0x00000000002a7805 */ /* 0x000fe2000001ff00 */
[----:B------:R-:W-:Y:S01]  /*4a90*/  IMAD.MOV.U32 R41, RZ, RZ, RZ ;  /* 0x000000ffff297224 */ /* 0x000fe200078e00ff */
[----:B------:R-:W-:Y:S01]  /*4aa0*/  LEA.HI.X R21, R3, R40, R0, 0x1, P0 ;  /* 0x0000002803157211 */ /* 0x000fe200000f0c00 */
[----:B------:R-:W-:Y:S01]  /*4ab0*/  HFMA2.MMA R3, -RZ, RZ, 0, 0 ;  /* 0x00000000ff037435 */ /* 0x000fe200000001ff */
[----:B------:R-:W-:-:S02]  /*4ac0*/  ISETP.GE.AND P0, PT, R38, R53, PT ;  /* 0x000000352600720c */ /* 0x000fc40003f06270 */
[----:B------:R-:W-:-:S11]  /*4ad0*/  MOV R0, RZ ;  /* 0x000000ff00007202 */ /* 0x000fd60000000f00 */
[----:B------:R-:W-:Y:S05]  /*4ae0*/  @P0 BRA `(.L_x_207) ;  /* 0x0000000800b40947 */ /* 0x000fea0003800000 */
[----:B--2---:R-:W2:Y:S01]  /*4af0*/  LDC R7, c[0x0][0x288] ;  /* 0x0000a200ff077b82 */ /* 0x004ea20000000800 */
[----:B------:R-:W-:Y:S01]  /*4b00*/  LOP3.LUT R0, RZ, R51, RZ, 0x33, !PT ;  /* 0x00000033ff007212 */ /* 0x000fe200078e33ff */
[----:B------:R-:W-:Y:S01]  /*4b10*/  BSSY B1, `(.L_x_208) ;  /* 0x0000044000017945 */ /* 0x000fe20003800000 */
[----:B------:R-:W-:Y:S01]  /*4b20*/  IADD3 R5, RZ, -UR40, RZ ;  /* 0x80000028ff057c10 */ /* 0x000fe2000fffe0ff */
[----:B------:R-:W-:Y:S01]  /*4b30*/  IMAD.MOV.U32 R41, RZ, RZ, RZ ;  /* 0x000000ffff297224 */ /* 0x000fe200078e00ff */
[----:B------:R-:W-:Y:S02]  /*4b40*/  MOV R50, R38 ;  /* 0x0000002600327202 */ /* 0x000fe40000000f00 */
[----:B------:R-:W-:Y:S02]  /*4b50*/  CS2R R42, SRZ ;  /* 0x00000000002a7805 */ /* 0x000fe4000001ff00 */
[----:B------:R-:W-:Y:S01]  /*4b60*/  VIMNMX R5, R0, R5, !PT ;  /* 0x0000000500057248 */ /* 0x000fe20007fe0100 */
[----:B------:R-:W3:Y:S01]  /*4b70*/  LDC.64 R26, c[0x0][0x2e8] ;  /* 0x0000ba00ff1a7b82 */ /* 0x000ee20000000a00 */
[----:B------:R-:W-:-:S02]  /*4b80*/  IADD3 R0, -R25, -0x2, -R22 ;  /* 0xfffffffe19007810 */ /* 0x000fc40007ffe916 */
[----:B------:R-:W-:Y:S02]  /*4b90*/  CS2R R44, SRZ ;  /* 0x00000000002c7805 */ /* 0x000fe4000001ff00 */
[----:B------:R-:W-:Y:S02]  /*4ba0*/  MOV R46, RZ ;  /* 0x000000ff002e7202 */ /* 0x000fe40000000f00 */
[----:B------:R-:W-:Y:S01]  /*4bb0*/  IADD3 R48, R0, -R5, RZ ;  /* 0x8000000500307210 */ /* 0x000fe20007ffe0ff */
[----:B------:R-:W-:-:S03]  /*4bc0*/  IMAD.MOV.U32 R0, RZ, RZ, RZ ;  /* 0x000000ffff007224 */ /* 0x000fc600078e00ff */
[----:B------:R-:W-:Y:S01]  /*4bd0*/  LOP3.LUT P0, RZ, R48, 0x10, RZ, 0xc0, !PT ;  /* 0x0000001030ff7812 */ /* 0x000fe2000780c0ff */
[----:B--2---:R-:W-:-:S04]  /*4be0*/  IMAD R3, R16, R7, R17 ;  /* 0x0000000710037224 */ /* 0x004fc800078e0211 */
[----:B------:R-:W-:-:S04]  /*4bf0*/  IMAD R3, R3, 0x40, R32 ;  /* 0x0000004003037824 */ /* 0x000fc800078e0220 */
[----:B---3--:R-:W-:-:S04]  /*4c00*/  IMAD.WIDE R26, R3, 0x2, R26 ;  /* 0x00000002031a7825 */ /* 0x008fc800078e021a */
[----:B------:R-:W-:Y:S01]  /*4c10*/  IMAD.MOV.U32 R3, RZ, RZ, RZ ;  /* 0x000000ffff037224 */ /* 0x000fe200078e00ff */
        /* <DEDUP_REMOVED lines=10> */
[----:B------:R-:W-:-:S05]  /*4cc0*/  IMAD R0, R0, R51, R38 ;  /* 0x0000003300007224 */ /* 0x000fca00078e0226 */
[----:B------:R-:W-:-:S04]  /*4cd0*/  SHF.L.U32 R0, R0, 0x6, RZ ;  /* 0x0000000600007819 */ /* 0x000fc800000006ff */
        /* <DEDUP_REMOVED lines=11> */
[----:B----4-:R-:W1:-:S12]  /*4d90*/  LDS.128 R8, [R35] ;  /* 0x0000000023087984 */ /* 0x010e580000000c00 */
        /* <DEDUP_REMOVED lines=10> */
.L_x_210:
[--C-:B-----5:R-:W-:Y:S02]  /*4e40*/  HADD2.F32 R3, -RZ, R12.reuse.H1_H1 ;  /* 0x3000000cff037230 */ /* 0x120fe40000004100 */
[--C-:B------:R-:W-:Y:S02]  /*4e50*/  HADD2.F32 R5, -RZ, R13.reuse.H0_H0 ;  /* 0x2000000dff057230 */ /* 0x100fe40000004100 */
[----:B------:R-:W-:Y:S02]  /*4e60*/  HADD2.F32 R7, -RZ, R13.H1_H1 ;  /* 0x3000000dff077230 */ /* 0x000fe40000004100 */
[C---:B------:R-:W-:Y:S01]  /*4e70*/  FFMA.FTZ R42, R0.reuse, R3, RZ ;  /* 0x00000003002a7223 */ /* 0x040fe200000100ff */
[----:B------:R-:W-:Y:S02]  /*4e80*/  HADD2.F32 R41, -RZ, R12.H0_H0 ;  /* 0x2000000cff297230 */ /* 0x000fe40000004100 */
[----:B------:R-:W-:Y:S01]  /*4e90*/  FFMA.FTZ R3, R0, R5, RZ ;  /* 0x0000000500037223 */ /* 0x000fe200000100ff */
[----:B------:R-:W-:-:S02]  /*4ea0*/  HADD2.F32 R9, -RZ, R14.H0_H0 ;  /* 0x2000000eff097230 */ /* 0x000fc40000004100 */
[C---:B------:R-:W-:Y:S01]  /*4eb0*/  FFMA.FTZ R44, R0.reuse, R7, RZ ;  /* 0x00000007002c7223 */ /* 0x040fe200000100ff */
[----:B----4-:R-:W-:Y:S02]  /*4ec0*/  HADD2.F32 R11, -RZ, R14.H1_H1 ;  /* 0x3000000eff0b7230 */ /* 0x010fe40000004100 */
[C---:B------:R-:W-:Y:S01]  /*4ed0*/  FFMA.FTZ R41, R0.reuse, R41, RZ ;  /* 0x0000002900297223 */ /* 0x040fe200000100ff */
[--C-:B-1----:R-:W-:Y:S02]  /*4ee0*/  HADD2.F32 R13, -RZ, R15.reuse.H0_H0 ;  /* 0x2000000fff0d7230 */ /* 0x102fe40000004100 */
[C---:B------:R-:W-:Y:S01]  /*4ef0*/  FFMA.FTZ R43, R0.reuse, R9, RZ ;  /* 0x00000009002b7223 */ /* 0x040fe200000100ff */
[----:B------:R-:W-:Y:S02]  /*4f00*/  HADD2.F32 R15, -RZ, R15.H1_H1 ;  /* 0x3000000fff0f7230 */ /* 0x000fe40000004100 */
[----:B------:R-:W-:Y:S01]  /*4f10*/  FFMA.FTZ R46, R0, R11, RZ ;  /* 0x0000000b002e7223 */ /* 0x000fe200000100ff */
[----:B------:R-:W-:-:S02]  /*4f20*/  VIADD R50, R38, 0x10 ;  /* 0x0000001026327836 */ /* 0x000fc40000000000 */
[C---:B------:R-:W-:Y:S01]  /*4f30*/  FFMA.FTZ R45, R0.reuse, R13, RZ ;  /* 0x0000000d002d7223 */ /* 0x040fe200000100ff */
[----:B------:R-:W-:-:S07]  /*4f40*/  FFMA.FTZ R0, R0, R15, RZ ;  /* 0x0000000f00007223 */ /* 0x000fce00000100ff */
.L_x_209:
[----:B------:R-:W-:Y:S05]  /*4f50*/  BSYNC B1 ;  /* 0x0000000000017941 */ /* 0x000fea0003800000 */
.L_x_208:
[----:B------:R-:W-:-:S13]  /*4f60*/  LOP3.LUT P0, RZ, R48, 0xfffffff0, RZ, 0xc0, !PT ;  /* 0xfffffff030ff7812 */ /* 0x000fda000780c0ff */
[----:B------:R-:W-:Y:S05]  /*4f70*/  @!P0 BRA `(.L_x_207) ;  /* 0x0000000400908947 */ /* 0x000fea0003800000 */
[----:B------:R-:W-:Y:S01]  /*4f80*/  UISETP.NE.AND UP0, UPT, UR7, URZ, UPT ;  /* 0x0000003f0700728c */ /* 0x000fe2000bf05270 */
[----:B------:R-:W-:-:S05]  /*4f90*/  IMAD R57, R2, R51, RZ ;  /* 0x0000003302397224 */ /* 0x000fca00078e02ff */
[----:B------:R-:W-:-:S13]  /*4fa0*/  PLOP3.LUT P2, PT, PT, PT, UP0, 0x80, 0x0 ;  /* 0x000000000000781c */ /* 0x000fda0003f4f008 */
.L_x_213:
        /* <DEDUP_REMOVED lines=24> */
[----:B----4-:R-:W2:Y:S04]  /*5130*/  @P4 LDG.E.128 R8, desc[UR36][R26.64] ;  /* 0x000000241a084981 */ /* 0x010ea8000c1e1d00 */
        /* <DEDUP_REMOVED lines=10> */
.L_x_211:
[----:B------:R-:W3:Y:S01]  /*51e0*/  LDG.E R54, desc[UR36][R54.64+0x40] ;  /* 0x0000402436367981 */ /* 0x000ee2000c1e1900 */
[----:B------:R-:W-:-:S05]  /*51f0*/  IMAD.IADD R12, R50, 0x1, -R25 ;  /* 0x00000001320c7824 */ /* 0x000fca00078e0a19 */
[----:B------:R-:W-:-:S05]  /*5200*/  LEA R52, R12, UR42, 0x1 ;  /* 0x0000002a0c347c11 */ /* 0x000fca000f8e08ff */
[----:B------:R-:W0:Y:S01]  /*5210*/  LDS.U16 R12, [R52] ;  /* 0x00000000340c7984 */ /* 0x000e220000000400 */
[----:B---3--:R-:W-:-:S04]  /*5220*/  IMAD R8, R54, UR6, RZ ;  /* 0x0000000636087c24 */ /* 0x008fc8000f8e02ff */
[----:B------:R-:W-:-:S05]  /*5230*/  IMAD R8, R8, R51, R50 ;  /* 0x0000003308087224 */ /* 0x000fca00078e0232 */
[----:B------:R-:W-:-:S04]  /*5240*/  LEA R8, R8, 0x400, 0x6 ;  /* 0x0000040008087811 */ /* 0x000fc800078e30ff */
[----:B------:R-:W-:-:S04]  /*5250*/  IADD3 R9, P0, R34, R8, RZ ;  /* 0x0000000822097210 */ /* 0x000fc80007f1e0ff */
[----:B------:R-:W-:Y:S02]  /*5260*/  LEA.HI.X.SX32 R10, R8, R37, 0x1, P0 ;  /* 0x00000025080a7211 */ /* 0x000fe400000f0eff */
[----:B------:R-:W-:-:S04]  /*5270*/  LEA R8, P0, R9, R39, 0x1 ;  /* 0x0000002709087211 */ /* 0x000fc800078008ff */
[----:B------:R-:W-:-:S06]  /*5280*/  LEA.HI.X R9, R9, R40, R10, 0x1, P0 ;  /* 0x0000002809097211 */ /* 0x000fcc00000f0c0a */
[----:B----4-:R-:W5:Y:S02]  /*5290*/  LDG.E.128 R8, desc[UR36][R8.64] ;  /* 0x0000002408087981 */ /* 0x010f64000c1e1d00 */
[--C-:B-1---5:R-:W-:Y:S02]  /*52a0*/  HADD2.F32 R13, -RZ, R4.reuse.H0_H0 ;  /* 0x20000004ff0d7230 */ /* 0x122fe40000004100 */
[----:B------:R-:W-:Y:S02]  /*52b0*/  HADD2.F32 R15, -RZ, R4.H1_H1 ;  /* 0x30000004ff0f7230 */ /* 0x000fe40000004100 */
[--C-:B------:R-:W-:Y:S02]  /*52c0*/  HADD2.F32 R14, -RZ, R6.reuse.H0_H0 ;  /* 0x20000006ff0e7230 */ /* 0x100fe40000004100 */
[----:B------:R-:W-:Y:S02]  /*52d0*/  HADD2.F32 R55, -RZ, R6.H1_H1 ;  /* 0x30000006ff377230 */ /* 0x000fe40000004100 */
[----:B--2---:R-:W-:-:S02]  /*52e0*/  HADD2.F32 R4, -RZ, R5.H0_H0 ;  /* 0x20000005ff047230 */ /* 0x004fc40000004100 */
[----:B------:R-:W-:Y:S02]  /*52f0*/  HADD2.F32 R6, -RZ, R7.H0_H0 ;  /* 0x20000007ff067230 */ /* 0x000fe40000004100 */
[----:B0-----:R-:W-:Y:S02]  /*5300*/  HADD2.F32 R12, -RZ, R12.H0_H0 ;  /* 0x2000000cff0c7230 */ /* 0x001fe40000004100 */
[----:B------:R-:W-:Y:S02]  /*5310*/  HADD2.F32 R5, -RZ, R5.H1_H1 ;  /* 0x30000005ff057230 */ /* 0x000fe40000004100 */
[----:B------:R-:W-:Y:S02]  /*5320*/  HADD2.F32 R7, -RZ, R7.H1_H1 ;  /* 0x30000007ff077230 */ /* 0x000fe40000004100 */
        /* <DEDUP_REMOVED lines=8> */
[----:B------:R-:W-:Y:S06]  /*53b0*/  @P2 BRA `(.L_x_212) ;  /* 0x00000000002c2947 */ /* 0x000fec0003800000 */
[----:B------:R-:W2:Y:S04]  /*53c0*/  @P4 LDG.E.128 R4, desc[UR36][R26.64] ;  /* 0x000000241a044981 */ /* 0x000ea8000c1e1d00 */
[----:B------:R-:W0:Y:S02]  /*53d0*/  LDS.128 R12, [R35] ;  /* 0x00000000230c7984 */ /* 0x000e240000000c00 */
[----:B0-----:R-:W-:Y:S01]  /*53e0*/  HFMA2.MMA R8, R8, 1, 1, R12 ;  /* 0x3c003c0008087835 */ /* 0x001fe2000000000c */
        /* <DEDUP_REMOVED lines=8> */
.L_x_212:
[----:B------:R-:W1:Y:S01]  /*5470*/  LDS.U16 R0, [R52+0x20] ;  /* 0x0000200034007984 */ /* 0x000e620000000400 */
[----:B------:R-:W-:Y:S01]  /*5480*/  IADD3 R50, R50, 0x20, RZ ;  /* 0x0000002032327810 */ /* 0x000fe20007ffe0ff */
[--C-:B------:R-:W-:Y:S02]  /*5490*/  HADD2.F32 R3, -RZ, R8.reuse.H1_H1 ;  /* 0x30000008ff037230 */ /* 0x100fe40000004100 */
[--C-:B------:R-:W-:Y:S01]  /*54a0*/  HADD2.F32 R5, -RZ, R9.reuse.H0_H0 ;  /* 0x20000009ff057230 */ /* 0x100fe20000004100 */
[----:B------:R-:W-:Y:S01]  /*54b0*/  ISETP.GE.AND P0, PT, R50, R53, PT ;  /* 0x000000353200720c */ /* 0x000fe20003f06270 */
[----:B------:R-:W-:Y:S02]  /*54c0*/  HADD2.F32 R41, -RZ, R8.H0_H0 ;  /* 0x20000008ff297230 */ /* 0x000fe40000004100 */
[----:B0-----:R-:W-:Y:S02]  /*54d0*/  HADD2.F32 R9, -RZ, R9.H1_H1 ;  /* 0x30000009ff097230 */ /* 0x001fe40000004100 */
[----:B------:R-:W-:-:S02]  /*54e0*/  HADD2.F32 R43, -RZ, R10.H0_H0 ;  /* 0x2000000aff2b7230 */ /* 0x000fc40000004100 */
[----:B------:R-:W-:Y:S02]  /*54f0*/  HADD2.F32 R7, -RZ, R10.H1_H1 ;  /* 0x3000000aff077230 */ /* 0x000fe40000004100 */
[--C-:B------:R-:W-:Y:S02]  /*5500*/  HADD2.F32 R45, -RZ, R11.reuse.H0_H0 ;  /* 0x2000000bff2d7230 */ /* 0x100fe40000004100 */
[----:B------:R-:W-:Y:S02]  /*5510*/  HADD2.F32 R11, -RZ, R11.H1_H1 ;  /* 0x3000000bff0b7230 */ /* 0x000fe40000004100 */
[----:B-1----:R-:W-:-:S05]  /*5520*/  HADD2.F32 R0, -RZ, R0.H0_H0 ;  /* 0x20000000ff007230 */ /* 0x002fca0000004100 */
        /* <DEDUP_REMOVED lines=9> */
.L_x_207:
[----:B------:R-:W-:Y:S05]  /*55c0*/  BSYNC B0 ;  /* 0x0000000000007941 */ /* 0x000fea0003800000 */
.L_x_206:
[----:B------:R-:W-:Y:S01]  /*55d0*/  ISETP.GE.AND P0, PT, R38, UR41, PT ;  /* 0x0000002926007c0c */ /* 0x000fe2000bf06270 */
[----:B------:R-:W-:Y:S01]  /*55e0*/  ULDC UR8, c[0x0][0x29c] ;  /* 0x0000a70000087ab9 */ /* 0x000fe20000000800 */
[----:B------:R-:W-:Y:S01]  /*55f0*/  ULDC UR9, c[0x0][0x288] ;  /* 0x0000a20000097ab9 */ /* 0x000fe20000000800 */
[----:B------:R-:W-:Y:S01]  /*5600*/  ULDC.64 UR6, c[0x0][0x258] ;  /* 0x0000960000067ab9 */ /* 0x000fe20000000a00 */
[----:B------:R-:W-:Y:S01]  /*5610*/  ULDC.64 UR10, c[0x0][0x250] ;  /* 0x00009400000a7ab9 */ /* 0x000fe20000000a00 */
[----:B------:R-:W-:Y:S08]  /*5620*/  BSSY B0, `(.L_x_214) ;  /* 0x0000105000007945 */ /* 0x000ff00003800000 */
[----:B------:R-:W-:Y:S05]  /*5630*/  @P0 BRA `(.L_x_215) ;  /* 0x00000010000c0947 */ /* 0x000fea0003800000 */
[----:B--2---:R-:W2:Y:S01]  /*5640*/  LDC R7, c[0x0][0x288] ;  /* 0x0000a200ff077b82 */ /* 0x004ea20000000800 */
[----:B------:R-:W-:Y:S01]  /*5650*/  IMAD.U32 R5, RZ, RZ, UR40 ;  /* 0x00000028ff057e24 */ /* 0x000fe2000f8e00ff */
[----:B------:R-:W-:Y:S04]  /*5660*/  BSSY B1, `(.L_x_216) ;  /* 0x0000056000017945 */ /* 0x000fe80003800000 */
[----:B------:R-:W-:Y:S02]  /*5670*/  IADD3 R48, -R22, -0x2, R5 ;  /* 0xfffffffe16307810 */ /* 0x000fe40007ffe105 */
[----:B------:R-:W3:Y:S02]  /*5680*/  LDC.64 R26, c[0x0][0x2e8] ;  /* 0x0000ba00ff1a7b82 */ /* 0x000ee40000000a00 */
[----:B------:R-:W-:-:S04]  /*5690*/  IADD3 R48, R48, -R25, RZ ;  /* 0x8000001930307210 */ /* 0x000fc80007ffe0ff */
[----:B------:R-:W-:Y:S01]  /*56a0*/  LOP3.LUT P0, RZ, R48, 0x10, RZ, 0xc0, !PT ;  /* 0x0000001030ff7812 */ /* 0x000fe2000780c0ff */
[----:B--2---:R-:W-:-:S04]  /*56b0*/  IMAD R5, R16, R7, R17 ;  /* 0x0000000710057224 */ /* 0x004fc800078e0211 */
[----:B------:R-:W-:-:S04]  /*56c0*/  IMAD R5, R5, 0x40, R32 ;  /* 0x0000004005057824 */ /* 0x000fc800078e0220 */
[----:B---3--:R-:W-:-:S04]  /*56d0*/  IMAD.WIDE R26, R5, 0x2, R26 ;  /* 0x00000002051a7825 */ /* 0x008fc800078e021a */
[----:B------:R-:W-:Y:S05]  /*56e0*/  @P0 BRA `(.L_x_217) ;  /* 0x0000000400340947 */ /* 0x000fea0003800000 */
[----:B------:R-:W-:Y:S01]  /*56f0*/  ISETP.GE.AND P0, PT, R38, R51, PT ;  /* 0x000000332600720c */ /* 0x000fe20003f06270 */
[----:B------:R-:W-:-:S12]  /*5700*/  BSSY B2, `(.L_x_218) ;  /* 0x000004a000027945 */ /* 0x000fd80003800000 */
[----:B------:R-:W-:Y:S05]  /*5710*/  @!P0 BRA `(.L_x_219) ;  /* 0x0000000400208947 */ /* 0x000fea0003800000 */
[----:B------:R-:W-:Y:S01]  /*5720*/  IABS R9, R51 ;  /* 0x0000003300097213 */ /* 0x000fe20000000000 */
[----:B------:R-:W-:Y:S01]  /*5730*/  ULDC.64 UR4, c[0x0][0x258] ;  /* 0x0000960000047ab9 */ /* 0x000fe20000000a00 */
[----:B------:R-:W-:Y:S01]  /*5740*/  IABS R10, R38 ;  /* 0x00000026000a7213 */ /* 0x000fe20000000000 */
[----:B------:R-:W2:Y:S01]  /*5750*/  LDS.U16 R47, [R47] ;  /* 0x000000002f2f7984 */ /* 0x000ea20000000400 */
[----:B------:R-:W3:Y:S01]  /*5760*/  I2F.RP R6, R9 ;  /* 0x0000000900067306 */ /* 0x000ee20000209400 */
[----:B------:R-:W-:Y:S02]  /*5770*/  ISETP.GE.AND P2, PT, R38, RZ, PT ;  /* 0x000000ff2600720c */ /* 0x000fe40003f46270 */
[----:B------:R-:W-:-:S05]  /*5780*/  ISETP.NE.AND P3, PT, R51, RZ, PT ;  /* 0x000000ff3300720c */ /* 0x000fca0003f65270 */
[----:B---3--:R-:W3:Y:S02]  /*5790*/  MUFU.RCP R6, R6 ;  /* 0x0000000600067308 */ /* 0x008ee40000001000 */
[----:B---3--:R-:W-:-:S06]  /*57a0*/  IADD3 R8, R6, 0xffffffe, RZ ;  /* 0x0ffffffe06087810 */ /* 0x008fcc0007ffe0ff */
[----:B------:R3:W0:Y:S02]  /*57b0*/  F2I.FTZ.U32.TRUNC.NTZ R5, R8 ;  /* 0x0000000800057305 */ /* 0x000624000021f000 */
[----:B---3--:R-:W-:Y:S02]  /*57c0*/  IMAD R8, R2, R51, RZ ;  /* 0x0000003302087224 */ /* 0x008fe400078e02ff */
[----:B0-----:R-:W-:-:S04]  /*57d0*/  IMAD.MOV R4, RZ, RZ, -R5 ;  /* 0x000000ffff047224 */ /* 0x001fc800078e0a05 */
[----:B----4-:R-:W-:Y:S01]  /*57e0*/  IMAD R11, R4, R9, RZ ;  /* 0x00000009040b7224 */ /* 0x010fe200078e02ff */
[----:B------:R-:W-:-:S05]  /*57f0*/  MOV R4, RZ ;  /* 0x000000ff00047202 */ /* 0x000fca0000000f00 */
[----:B------:R-:W-:-:S04]  /*5800*/  IMAD.HI.U32 R4, R5, R11, R4 ;  /* 0x0000000b05047227 */ /* 0x000fc800078e0004 */
[----:B------:R-:W-:-:S04]  /*5810*/  IMAD.MOV.U32 R5, RZ, RZ, R10 ;  /* 0x000000ffff057224 */ /* 0x000fc800078e000a */
[----:B------:R-:W-:-:S05]  /*5820*/  IMAD.HI.U32 R4, R4, R5, RZ ;  /* 0x0000000504047227 */ /* 0x000fca00078e00ff */
[----:B------:R-:W-:-:S05]  /*5830*/  IADD3 R4, -R4, RZ, RZ ;  /* 0x000000ff04047210 */ /* 0x000fca0007ffe1ff */
[----:B------:R-:W-:-:S05]  /*5840*/  IMAD R4, R9, R4, R5 ;  /* 0x0000000409047224 */ /* 0x000fca00078e0205 */
[----:B------:R-:W-:-:S13]  /*5850*/  ISETP.GT.U32.AND P0, PT, R9, R4, PT ;  /* 0x000000040900720c */ /* 0x000fda0003f04070 */
[----:B------:R-:W-:-:S05]  /*5860*/  @!P0 IMAD.IADD R4, R4, 0x1, -R9 ;  /* 0x0000000104048824 */ /* 0x000fca00078e0a09 */
[----:B------:R-:W-:-:S13]  /*5870*/  ISETP.GT.U32.AND P0, PT, R9, R4, PT ;  /* 0x000000040900720c */ /* 0x000fda0003f04070 */
[----:B------:R-:W-:-:S05]  /*5880*/  @!P0 IADD3 R4, R4, -R9, RZ ;  /* 0x8000000904048210 */ /* 0x000fca0007ffe0ff */
        /* <DEDUP_REMOVED lines=22> */
[----:B-1----:R-:W0:-:S12]  /*59f0*/  LDS.128 R12, [R35] ;  /* 0x00000000230c7984 */ /* 0x002e180000000c00 */
[----:B------:R-:W2:Y:S01]  /*5a00*/  @P4 LDG.E.128 R8, desc[UR36][R26.64] ;  /* 0x000000241a084981 */ /* 0x000ea2000c1e1d00 */
[----:B0----5:R-:W-:Y:S01]  /*5a10*/  HFMA2.MMA R4, R4, 1, 1, R12 ;  /* 0x3c003c0004047835 */ /* 0x021fe2000000000c */
        /* <DEDUP_REMOVED lines=8> */
.L_x_220:
[--C-:B-----5:R-:W-:Y:S02]  /*5aa0*/  HADD2.F32 R8, -RZ, R4.reuse.H0_H0 ;  /* 0x20000004ff087230 */ /* 0x120fe40000004100 */
[----:B------:R-:W-:Y:S02]  /*5ab0*/  HADD2.F32 R9, -RZ, R4.H1_H1 ;  /* 0x30000004ff097230 */ /* 0x000fe40000004100 */
[--C-:B------:R-:W-:Y:S02]  /*5ac0*/  HADD2.F32 R10, -RZ, R6.reuse.H0_H0 ;  /* 0x20000006ff0a7230 */ /* 0x100fe40000004100 */
[C---:B------:R-:W-:Y:S01]  /*5ad0*/  FFMA.FTZ R41, R50.reuse, R8, R41 ;  /* 0x0000000832297223 */ /* 0x040fe20000010029 */
[----:B------:R-:W-:Y:S02]  /*5ae0*/  HADD2.F32 R11, -RZ, R6.H1_H1 ;  /* 0x30000006ff0b7230 */ /* 0x000fe40000004100 */
[----:B------:R-:W-:Y:S01]  /*5af0*/  FFMA.FTZ R42, R50, R9, R42 ;  /* 0x00000009322a7223 */ /* 0x000fe2000001002a */
[----:B0-----:R-:W-:-:S02]  /*5b00*/  HADD2.F32 R4, -RZ, R5.H0_H0 ;  /* 0x20000005ff047230 */ /* 0x001fc40000004100 */
[C---:B------:R-:W-:Y:S01]  /*5b10*/  FFMA.FTZ R43, R50.reuse, R10, R43 ;  /* 0x0000000a322b7223 */ /* 0x040fe2000001002b */
[----:B------:R-:W-:Y:S02]  /*5b20*/  HADD2.F32 R6, -RZ, R7.H0_H0 ;  /* 0x20000007ff067230 */ /* 0x000fe40000004100 */
[C---:B------:R-:W-:Y:S01]  /*5b30*/  FFMA.FTZ R46, R50.reuse, R11, R46 ;  /* 0x0000000b322e7223 */ /* 0x040fe2000001002e */
[----:B------:R-:W-:Y:S02]  /*5b40*/  HADD2.F32 R5, -RZ, R5.H1_H1 ;  /* 0x30000005ff057230 */ /* 0x000fe40000004100 */
[C---:B------:R-:W-:Y:S01]  /*5b50*/  FFMA.FTZ R3, R50.reuse, R4, R3 ;  /* 0x0000000432037223 */ /* 0x040fe20000010003 */
[----:B------:R-:W-:Y:S02]  /*5b60*/  HADD2.F32 R7, -RZ, R7.H1_H1 ;  /* 0x30000007ff077230 */ /* 0x000fe40000004100 */
[C---:B------:R-:W-:Y:S01]  /*5b70*/  FFMA.FTZ R45, R50.reuse, R6, R45 ;  /* 0x00000006322d7223 */ /* 0x040fe2000001002d */
[----:B------:R-:W-:-:S02]  /*5b80*/  FFMA.FTZ R44, R50, R5, R44 ;  /* 0x00000005322c7223 */ /* 0x000fc4000001002c */
[----:B------:R-:W-:-:S07]  /*5b90*/  FFMA.FTZ R0, R50, R7, R0 ;  /* 0x0000000732007223 */ /* 0x000fce0000010000 */
.L_x_219:
[----:B------:R-:W-:Y:S05]  /*5ba0*/  BSYNC B2 ;  /* 0x0000000000027941 */ /* 0x000fea0003800000 */
.L_x_218:
[----:B------:R-:W-:-:S07]  /*5bb0*/  VIADD R38, R38, 0x10 ;  /* 0x0000001026267836 */ /* 0x000fce0000000000 */
.L_x_217:
[----:B------:R-:W-:Y:S05]  /*5bc0*/  BSYNC B1 ;  /* 0x0000000000017941 */ /* 0x000fea0003800000 */
.L_x_216:
[----:B------:R-:W-:-:S13]  /*5bd0*/  LOP3.LUT P0, RZ, R48, 0xfffffff0, RZ, 0xc0, !PT ;  /* 0xfffffff030ff7812 */ /* 0x000fda000780c0ff */
[----:B------:R-:W-:Y:S05]  /*5be0*/  @!P0 BRA `(.L_x_215) ;  /* 0x0000000800a08947 */ /* 0x000fea0003800000 */
[C---:B------:R-:W-:Y:S02]  /*5bf0*/  LEA R4, R38.reuse, UR38, 0x1 ;  /* 0x0000002626047c11 */ /* 0x040fe4000f8e08ff */
[----:B------:R-:W-:Y:S02]  /*5c00*/  LEA R52, R38, 0x400, 0x6 ;  /* 0x0000040026347811 */ /* 0x000fe400078e30ff */
[----:B------:R-:W-:Y:S01]  /*5c10*/  MOV R47, RZ ;  /* 0x000000ff002f7202 */ /* 0x000fe20000000f00 */
[----:B------:R-:W-:-:S04]  /*5c20*/  IMAD R4, R25, -0x2, R4 ;  /* 0xfffffffe19047824 */ /* 0x000fc800078e0204 */
[----:B------:R-:W-:-:S07]  /*5c30*/  VIADD R48, R4, UR39 ;  /* 0x0000002704307c36 */ /* 0x000fce0008000000 */
.L_x_227:
[----:B------:R-:W2:Y:S01]  /*5c40*/  LDC R51, c[0x0][0x284] ;  /* 0x0000a100ff337b82 */ /* 0x000ea20000000800 */
[----:B------:R-:W-:Y:S01]  /*5c50*/  IADD3 R4, R52, -0x400, RZ ;  /* 0xfffffc0034047810 */ /* 0x000fe20007ffe0ff */
[----:B------:R-:W-:Y:S01]  /*5c60*/  IMAD.U32 R39, RZ, RZ, UR10 ;  /* 0x0000000aff277e24 */ /* 0x000fe2000f8e00ff */
[----:B------:R-:W-:Y:S01]  /*5c70*/  MOV R40, UR11 ;  /* 0x0000000b00287c02 */ /* 0x000fe20008000f00 */
[----:B------:R-:W-:Y:S01]  /*5c80*/  BSSY B1, `(.L_x_221) ;  /* 0x000004e000017945 */ /* 0x000fe20003800000 */
[----:B------:R-:W-:Y:S01]  /*5c90*/  IADD3 R5, P0, R33, R4, RZ ;  /* 0x0000000421057210 */ /* 0x000fe20007f1e0ff */
[----:B------:R-:W-:-:S03]  /*5ca0*/  IMAD.IADD R49, R48, 0x1, R47 ;  /* 0x0000000130317824 */ /* 0x000fc600078e022f */
        /* <DEDUP_REMOVED lines=11> */
[----:B--2---:R-:W-:-:S06]  /*5d60*/  IADD3 R8, R6, 0xffffffe, RZ ;  /* 0x0ffffffe06087810 */ /* 0x004fcc0007ffe0ff */
[----:B------:R-:W2:Y:S02]  /*5d70*/  F2I.FTZ.U32.TRUNC.NTZ R5, R8 ;  /* 0x0000000800057305 */ /* 0x000ea4000021f000 */
[----:B--2---:R-:W-:-:S04]  /*5d80*/  IMAD.MOV R4, RZ, RZ, -R5 ;  /* 0x000000ffff047224 */ /* 0x004fc800078e0a05 */
[----:B------:R-:W-:Y:S01]  /*5d90*/  IMAD R9, R4, R7, RZ ;  /* 0x0000000704097224 */ /* 0x000fe200078e02ff */
[----:B------:R-:W-:-:S10]  /*5da0*/  HFMA2.MMA R4, -RZ, RZ, 0, 0 ;  /* 0x00000000ff047435 */ /* 0x000fd400000001ff */
[----:B------:R-:W-:-:S04]  /*5db0*/  IMAD.HI.U32 R4, R5, R9, R4 ;  /* 0x0000000905047227 */ /* 0x000fc800078e0004 */
[----:B------:R-:W-:Y:S02]  /*5dc0*/  IMAD.MOV.U32 R5, RZ, RZ, R10 ;  /* 0x000000ffff057224 */ /* 0x000fe400078e000a */
[----:B------:R-:W2:Y:S02]  /*5dd0*/  LDS.U16 R10, [R49] ;  /* 0x00000000310a7984 */ /* 0x000ea40000000400 */
[----:B------:R-:W-:-:S05]  /*5de0*/  IMAD.HI.U32 R4, R4, R5, RZ ;  /* 0x0000000504047227 */ /* 0x000fca00078e00ff */
[----:B------:R-:W-:-:S05]  /*5df0*/  IADD3 R4, -R4, RZ, RZ ;  /* 0x000000ff04047210 */ /* 0x000fca0007ffe1ff */
[----:B------:R-:W-:-:S05]  /*5e00*/  IMAD R4, R7, R4, R5 ;  /* 0x0000000407047224 */ /* 0x000fca00078e0205 */
[----:B------:R-:W-:-:S13]  /*5e10*/  ISETP.GT.U32.AND P0, PT, R7, R4, PT ;  /* 0x000000040700720c */ /* 0x000fda0003f04070 */
[----:B------:R-:W-:-:S05]  /*5e20*/  @!P0 IMAD.IADD R4, R4, 0x1, -R7 ;  /* 0x0000000104048824 */ /* 0x000fca00078e0a07 */
        /* <DEDUP_REMOVED lines=25> */
[----:B----4-:R-:W2:Y:S01]  /*5fc0*/  @P4 LDG.E.128 R8, desc[UR36][R26.64] ;  /* 0x000000241a084981 */ /* 0x010ea2000c1e1d00 */
        /* <DEDUP_REMOVED lines=9> */
.L_x_223:
[--C-:B-----5:R-:W-:Y:S02]  /*6060*/  HADD2.F32 R8, -RZ, R4.reuse.H0_H0 ;  /* 0x20000004ff087230 */ /* 0x120fe40000004100 */
[----:B------:R-:W-:Y:S02]  /*6070*/  HADD2.F32 R9, -RZ, R4.H1_H1 ;  /* 0x30000004ff097230 */ /* 0x000fe40000004100 */
[--C-:B------:R-:W-:Y:S02]  /*6080*/  HADD2.F32 R10, -RZ, R6.reuse.H0_H0 ;  /* 0x20000006ff0a7230 */ /* 0x100fe40000004100 */
[C---:B------:R-:W-:Y:S01]  /*6090*/  FFMA.FTZ R41, R50.reuse, R8, R41 ;  /* 0x0000000832297223 */ /* 0x040fe20000010029 */
[----:B----4-:R-:W-:Y:S02]  /*60a0*/  HADD2.F32 R11, -RZ, R6.H1_H1 ;  /* 0x30000006ff0b7230 */ /* 0x010fe40000004100 */
[----:B------:R-:W-:Y:S01]  /*60b0*/  FFMA.FTZ R42, R50, R9, R42 ;  /* 0x00000009322a7223 */ /* 0x000fe2000001002a */
[----:B--2---:R-:W-:-:S02]  /*60c0*/  HADD2.F32 R4, -RZ, R5.H0_H0 ;  /* 0x20000005ff047230 */ /* 0x004fc40000004100 */
        /* <DEDUP_REMOVED lines=9> */
.L_x_222:
[----:B------:R-:W-:Y:S05]  /*6160*/  BSYNC B1 ;  /* 0x0000000000017941 */ /* 0x000fea0003800000 */
.L_x_221:
        /* <DEDUP_REMOVED lines=13> */
[----:B---3--:R-:W-:-:S04]  /*6240*/  IMAD.MOV R4, RZ, RZ, -R5 ;  /* 0x000000ffff047224 */ /* 0x008fc800078e0a05 */
        /* <DEDUP_REMOVED lines=44> */
.L_x_226:
[--C-:B-----5:R-:W-:Y:S02]  /*6510*/  HADD2.F32 R8, -RZ, R4.reuse.H0_H0 ;  /* 0x20000004ff087230 */ /* 0x120fe40000004100 */
[----:B------:R-:W-:Y:S02]  /*6520*/  HADD2.F32 R9, -RZ, R4.H1_H1 ;  /* 0x30000004ff097230 */ /* 0x000fe40000004100 */
[--C-:B------:R-:W-:Y:S02]  /*6530*/  HADD2.F32 R10, -RZ, R6.reuse.H0_H0 ;  /* 0x20000006ff0a7230 */ /* 0x100fe40000004100 */
[C---:B------:R-:W-:Y:S01]  /*6540*/  FFMA.FTZ R41, R50.reuse, R8, R41 ;  /* 0x0000000832297223 */ /* 0x040fe20000010029 */
[----:B------:R-:W-:Y:S02]  /*6550*/  HADD2.F32 R11, -RZ, R6.H1_H1 ;  /* 0x30000006ff0b7230 */ /* 0x000fe40000004100 */
        /* <DEDUP_REMOVED lines=11> */
.L_x_225:
[----:B------:R-:W-:Y:S05]  /*6610*/  BSYNC B1 ;  /* 0x0000000000017941 */ /* 0x000fea0003800000 */
.L_x_224:
[----:B------:R-:W-:Y:S01]  /*6620*/  VIADD R38, R38, 0x20 ;  /* 0x0000002026267836 */ /* 0x000fe20000000000 */
[----:B------:R-:W-:Y:S01]  /*6630*/  IADD3 R47, R47, 0x40, RZ ;  /* 0x000000402f2f7810 */ /* 0x000fe20007ffe0ff */
[----:B------:R-:W-:-:S03]  /*6640*/  VIADD R52, R52, 0x800 ;  /* 0x0000080034347836 */ /* 0x000fc60000000000 */
[----:B------:R-:W-:-:S13]  /*6650*/  ISETP.GE.AND P0, PT, R38, UR41, PT ;  /* 0x0000002926007c0c */ /* 0x000fda000bf06270 */
[----:B------:R-:W-:Y:S05]  /*6660*/  @!P0 BRA `(.L_x_227) ;  /* 0xfffffff400748947 */ /* 0x000fea000383ffff */
.L_x_215:
[----:B------:R-:W-:Y:S05]  /*6670*/  BSYNC B0 ;  /* 0x0000000000007941 */ /* 0x000fea0003800000 */
.L_x_214:
[----:B------:R-:W-:Y:S04]  /*6680*/  BSSY B0, `(.L_x_228) ;  /* 0x0000035000007945 */ /* 0x000fe80003800000 */
[----:B------:R-:W-:Y:S05]  /*6690*/  @P1 BRA `(.L_x_229) ;  /* 0x0000000000cc1947 */ /* 0x000fea0003800000 */
[----:B------:R-:W-:-:S06]  /*66a0*/  USHF.L.U32 UR4, UR41, 0x6, URZ ;  /* 0x0000000629047899 */ /* 0x000fcc000800063f */
[----:B------:R-:W-:Y:S02]  /*66b0*/  IADD3 R2, P0, R33, UR4, RZ ;  /* 0x0000000421027c10 */ /* 0x000fe4000ff1e0ff */
[----:B------:R-:W-:-:S04]  /*66c0*/  MOV R5, UR4 ;  /* 0x0000000400057c02 */ /* 0x000fc80008000f00 */
[----:B------:R-:W-:Y:S02]  /*66d0*/  LEA.HI.X.SX32 R5, R5, R36, 0x1, P0 ;  /* 0x0000002405057211 */ /* 0x000fe400000f0eff */
[----:B------:R-:W-:-:S04]  /*66e0*/  LEA R4, P0, R2, R39, 0x1 ;  /* 0x0000002702047211 */ /* 0x000fc800078008ff */
[----:B------:R-:W-:-:S06]  /*66f0*/  LEA.HI.X R5, R2, R40, R5, 0x1, P0 ;  /* 0x0000002802057211 */ /* 0x000fcc00000f0c05 */
[----:B--2---:R-:W5:Y:S01]  /*6700*/  LDG.E.128 R4, desc[UR36][R4.64] ;  /* 0x0000002404047981 */ /* 0x004f62000c1e1d00 */
[----:B------:R-:W-:Y:S01]  /*6710*/  IADD3 R2, -R25, UR41, RZ ;  /* 0x0000002919027c10 */ /* 0x000fe2000fffe1ff */
[----:B------:R-:W-:Y:S03]  /*6720*/  BSSY B1, `(.L_x_230) ;  /* 0x000001a000017945 */ /* 0x000fe60003800000 */
[----:B------:R-:W-:-:S06]  /*6730*/  LEA R2, R2, UR42, 0x1 ;  /* 0x0000002a02027c11 */ /* 0x000fcc000f8e08ff */
[----:B------:R-:W2:Y:S02]  /*6740*/  LDS.U16 R2, [R2] ;  /* 0x0000000002027984 */ /* 0x000ea40000000400 */
[----:B--2---:R-:W-:Y:S01]  /*6750*/  HADD2.F32 R14, -RZ, R2.H0_H0 ;  /* 0x20000002ff0e7230 */ /* 0x004fe20000004100 */
[----:B------:R-:W-:Y:S06]  /*6760*/  @P2 BRA `(.L_x_231) ;  /* 0x0000000000542947 */ /* 0x000fec0003800000 */
[----:B------:R-:W-:-:S13]  /*6770*/  ISETP.NE.AND P3, PT, R24, RZ, PT ;  /* 0x000000ff1800720c */ /* 0x000fda0003f65270 */
[----:B------:R-:W2:Y:S08]  /*6780*/  @P3 LDC R2, c[0x0][0x288] ;  /* 0x0000a200ff023b82 */ /* 0x000eb00000000800 */
[----:B------:R-:W3:Y:S01]  /*6790*/  @P3 LDC.64 R8, c[0x0][0x2e8] ;  /* 0x0000ba00ff083b82 */ /* 0x000ee20000000a00 */
[----:B--2---:R-:W-:-:S04]  /*67a0*/  @P3 IMAD R17, R16, R2, R17 ;  /* 0x0000000210113224 */ /* 0x004fc800078e0211 */
[----:B------:R-:W-:-:S04]  /*67b0*/  @P3 IMAD R17, R17, 0x40, R32 ;  /* 0x0000004011113824 */ /* 0x000fc800078e0220 */
[----:B---3--:R-:W-:-:S06]  /*67c0*/  @P3 IMAD.WIDE R8, R17, 0x2, R8 ;  /* 0x0000000211083825 */ /* 0x008fcc00078e0208 */
[----:B----4-:R-:W2:Y:S01]  /*67d0*/  @P3 LDG.E.128 R8, desc[UR36][R8.64] ;  /* 0x0000002408083981 */ /* 0x010ea2000c1e1d00 */
        /* <DEDUP_REMOVED lines=8> */
[----:B-1----:R-:W-:Y:S01]  /*6860*/  LEA.HI.X R13, R33, R40, R23, 0x1, P0 ;  /* 0x00000028210d7211 */ /* 0x002fe200000f0c17 */
[----:B--2---:R-:W-:Y:S01]  /*6870*/  @P3 HFMA2.MMA R5, R5, R9, -RZ ;  /* 0x0000000905053235 */ /* 0x004fe200001000ff */
[----:B------:R-:W-:Y:S01]  /*6880*/  @P3 HMUL2 R4, R4, R8 ;  /* 0x0000000804043232 */ /* 0x000fe20000000000 */
[----:B------:R-:W-:Y:S01]  /*6890*/  @P3 HFMA2.MMA R7, R7, R11, -RZ ;  /* 0x0000000b07073235 */ /* 0x000fe200001000ff */
[----:B------:R-:W-:-:S06]  /*68a0*/  @P3 HMUL2 R6, R6, R10 ;  /* 0x0000000a06063232 */ /* 0x000fcc0000000000 */
[----:B------:R2:W-:Y:S04]  /*68b0*/  STG.E.128 desc[UR36][R12.64], R4 ;  /* 0x000000040c007986 */ /* 0x0005e8000c101d24 */
.L_x_231:
[----:B------:R-:W-:Y:S05]  /*68c0*/  BSYNC B1 ;  /* 0x0000000000017941 */ /* 0x000fea0003800000 */
.L_x_230:
        /* <DEDUP_REMOVED lines=16> */
.L_x_229:
[----:B------:R-:W-:Y:S05]  /*69d0*/  BSYNC B0 ;  /* 0x0000000000007941 */ /* 0x000fea0003800000 */
.L_x_228:
[----:B------:R-:W-:Y:S01]  /*69e0*/  LOP3.LUT R2, R18, 0xffffffc0, RZ, 0xc0, !PT ;  /* 0xffffffc012027812 */ /* 0x000fe200078ec0ff */
[----:B------:R-:W-:Y:S01]  /*69f0*/  IMAD R22, R22, 0x40, R32 ;  /* 0x0000004016167824 */ /* 0x000fe200078e0220 */
[----:B------:R-:W-:Y:S01]  /*6a00*/  LOP3.LUT R4, R18, 0xffffffe0, RZ, 0xc0, !PT ;  /* 0xffffffe012047812 */ /* 0x000fe200078ec0ff */
[----:B------:R-:W-:Y:S01]  /*6a10*/  BAR.SYNC.DEFER_BLOCKING 0x0 ;  /* 0x0000000000007b1d */ /* 0x000fe20000010000 */
[----:B------:R-:W-:Y:S02]  /*6a20*/  ISETP.NE.AND P6, PT, R2, 0x40, PT ;  /* 0x000000400200780c */ /* 0x000fe40003fc5270 */
[----:B------:R-:W-:Y:S02]  /*6a30*/  ISETP.NE.AND P5, PT, R4, 0x20, PT ;  /* 0x000000200400780c */ /* 0x000fe40003fa5270 */
[C---:B------:R-:W-:Y:S01]  /*6a40*/  ISETP.GT.AND P0, PT, R18.reuse, 0xf, PT ;  /* 0x0000000f1200780c */ /* 0x040fe20003f04270 */
[----:B------:R-:W-:Y:S01]  /*6a50*/  BSSY B0, `(.L_x_232) ;  /* 0x0000011000007945 */ /* 0x000fe20003800000 */
[----:B------:R-:W-:-:S02]  /*6a60*/  LOP3.LUT R5, R18, 0xfffffff0, RZ, 0xc0, !PT ;  /* 0xfffffff012057812 */ /* 0x000fc400078ec0ff */
[C---:B------:R-:W-:Y:S02]  /*6a70*/  LOP3.LUT R4, R18.reuse, 0xfffffff8, RZ, 0xc0, !PT ;  /* 0xfffffff812047812 */ /* 0x040fe400078ec0ff */
[----:B------:R-:W-:Y:S02]  /*6a80*/  P2R R2, PR, RZ, 0x1 ;  /* 0x00000001ff027803 */ /* 0x000fe40000000000 */
[----:B------:R-:W-:Y:S02]  /*6a90*/  ISETP.NE.AND P4, PT, R5, 0x10, PT ;  /* 0x000000100500780c */ /* 0x000fe40003f85270 */
[C---:B------:R-:W-:Y:S02]  /*6aa0*/  ISETP.GT.AND P3, PT, R18.reuse, 0x3f, PT ;  /* 0x0000003f1200780c */ /* 0x040fe40003f64270 */
[C---:B------:R-:W-:Y:S02]  /*6ab0*/  ISETP.GT.AND P2, PT, R18.reuse, 0x1f, PT ;  /* 0x0000001f1200780c */ /* 0x040fe40003f44270 */
[----:B------:R-:W-:-:S02]  /*6ac0*/  ISETP.GT.AND P1, PT, R18, 0x7, PT ;  /* 0x000000071200780c */ /* 0x000fc40003f24270 */
[----:B------:R-:W-:Y:S02]  /*6ad0*/  IADD3 R2, R18, 0x7, RZ ;  /* 0x0000000712027810 */ /* 0x000fe40007ffe0ff */
        /* <DEDUP_REMOVED lines=8> */
.L_x_233:
[----:B------:R-:W-:Y:S05]  /*6b60*/  BSYNC B0 ;  /* 0x0000000000007941 */ /* 0x000fea0003800000 */
.L_x_232:
[----:B------:R-:W-:Y:S01]  /*6b70*/  BAR.SYNC.DEFER_BLOCKING 0x0 ;  /* 0x0000000000007b1d */ /* 0x000fe20000010000 */
[----:B------:R-:W-:-:S05]  /*6b80*/  ISETP.GT.U32.AND P6, PT, R2, 0xe, PT ;  /* 0x0000000e0200780c */ /* 0x000fca0003fc4070 */
[----:B------:R-:W-:Y:S04]  /*6b90*/  BSSY B0, `(.L_x_234) ;  /* 0x0000013000007945 */ /* 0x000fe80003800000 */
[----:B------:R-:W-:Y:S05]  /*6ba0*/  @P3 BRA `(.L_x_235) ;  /* 0x0000000000443947 */ /* 0x000fea0003800000 */
[----:B--23--:R-:W2:Y:S02]  /*6bb0*/  LDS.128 R4, [R22] ;  /* 0x0000000016047984 */ /* 0x00cea40000000c00 */
[--C-:B--2---:R-:W-:Y:S02]  /*6bc0*/  HADD2.F32 R2, -RZ, R4.reuse.H0_H0 ;  /* 0x20000004ff027230 */ /* 0x104fe40000004100 */
[----:B------:R-:W-:Y:S02]  /*6bd0*/  HADD2.F32 R9, -RZ, R4.H1_H1 ;  /* 0x30000004ff097230 */ /* 0x000fe40000004100 */
[--C-:B------:R-:W-:Y:S02]  /*6be0*/  HADD2.F32 R8, -RZ, R6.reuse.H0_H0 ;  /* 0x20000006ff087230 */ /* 0x100fe40000004100 */
[----:B------:R-:W-:Y:S01]  /*6bf0*/  FADD.FTZ R41, R41, R2 ;  /* 0x0000000229297221 */ /* 0x000fe20000010000 */
[----:B----4-:R-:W-:Y:S02]  /*6c00*/  HADD2.F32 R11, -RZ, R6.H1_H1 ;  /* 0x30000006ff0b7230 */ /* 0x010fe40000004100 */
[----:B------:R-:W-:Y:S01]  /*6c10*/  FADD.FTZ R42, R42, R9 ;  /* 0x000000092a2a7221 */ /* 0x000fe20000010000 */
[----:B------:R-:W-:-:S02]  /*6c20*/  HADD2.F32 R4, -RZ, R5.H0_H0 ;  /* 0x20000005ff047230 */ /* 0x000fc40000004100 */
[----:B------:R-:W-:Y:S01]  /*6c30*/  FADD.FTZ R43, R43, R8 ;  /* 0x000000082b2b7221 */ /* 0x000fe20000010000 */
[----:B------:R-:W-:Y:S02]  /*6c40*/  HADD2.F32 R6, -RZ, R7.H0_H0 ;  /* 0x20000007ff067230 */ /* 0x000fe40000004100 */
[----:B------:R-:W-:Y:S01]  /*6c50*/  FADD.FTZ R46, R46, R11 ;  /* 0x0000000b2e2e7221 */ /* 0x000fe20000010000 */
[----:B------:R-:W-:Y:S02]  /*6c60*/  HADD2.F32 R5, -RZ, R5.H1_H1 ;  /* 0x30000005ff057230 */ /* 0x000fe40000004100 */
[----:B------:R-:W-:Y:S01]  /*6c70*/  FADD.FTZ R3, R3, R4 ;  /* 0x0000000403037221 */ /* 0x000fe20000010000 */
[----:B------:R-:W-:Y:S02]  /*6c80*/  HADD2.F32 R7, -RZ, R7.H1_H1 ;  /* 0x30000007ff077230 */ /* 0x000fe40000004100 */
[----:B------:R-:W-:Y:S01]  /*6c90*/  FADD.FTZ R45, R45, R6 ;  /* 0x000000062d2d7221 */ /* 0x000fe20000010000 */
[----:B------:R-:W-:-:S02]  /*6ca0*/  FADD.FTZ R44, R44, R5 ;  /* 0x000000052c2c7221 */ /* 0x000fc40000010000 */
[----:B------:R-:W-:-:S07]  /*6cb0*/  FADD.FTZ R0, R0, R7 ;  /* 0x0000000700007221 */ /* 0x000fce0000010000 */
.L_x_235:
[----:B------:R-:W-:Y:S05]  /*6cc0*/  BSYNC B0 ;  /* 0x0000000000007941 */ /* 0x000fea0003800000 */
.L_x_234:
[----:B------:R-:W-:Y:S06]  /*6cd0*/  BAR.SYNC.DEFER_BLOCKING 0x0 ;  /* 0x0000000000007b1d */ /* 0x000fec0000010000 */
[----:B------:R-:W-:Y:S04]  /*6ce0*/  BSSY B0, `(.L_x_236) ;  /* 0x0000007000007945 */ /* 0x000fe80003800000 */
[----:B------:R-:W-:Y:S05]  /*6cf0*/  @P5 BRA `(.L_x_237) ;  /* 0x0000000000145947 */ /* 0x000fea0003800000 */
[----:B---3--:R-:W-:Y:S02]  /*6d00*/  F2FP.F16.F32.PACK_AB R4, R42, R41 ;  /* 0x000000292a04723e */ /* 0x008fe400000000ff */
[----:B------:R-:W-:Y:S02]  /*6d10*/  F2FP.F16.F32.PACK_AB R5, R44, R3 ;  /* 0x000000032c05723e */ /* 0x000fe400000000ff */
[----:B--2---:R-:W-:Y:S02]  /*6d20*/  F2FP.F16.F32.PACK_AB R6, R46, R43 ;  /* 0x0000002b2e06723e */ /* 0x004fe400000000ff */
[----:B------:R-:W-:-:S05]  /*6d30*/  F2FP.F16.F32.PACK_AB R7, R0, R45 ;  /* 0x0000002d0007723e */ /* 0x000fca00000000ff */
[----:B------:R2:W-:Y:S02]  /*6d40*/  STS.128 [R22+-0x200], R4 ;  /* 0xfffe000416007388 */ /* 0x0005e40000000c00 */
.L_x_237:
[----:B------:R-:W-:Y:S05]  /*6d50*/  BSYNC B0 ;  /* 0x0000000000007941 */ /* 0x000fea0003800000 */
.L_x_236:
[----:B------:R-:W-:Y:S06]  /*6d60*/  BAR.SYNC.DEFER_BLOCKING 0x0 ;  /* 0x0000000000007b1d */ /* 0x000fec0000010000 */
        /* <DEDUP_REMOVED lines=19> */
.L_x_239:
[----:B------:R-:W-:Y:S05]  /*6ea0*/  BSYNC B0 ;  /* 0x0000000000007941 */ /* 0x000fea0003800000 */
.L_x_238:
[----:B------:R-:W-:Y:S06]  /*6eb0*/  BAR.SYNC.DEFER_BLOCKING 0x0 ;  /* 0x0000000000007b1d */ /* 0x000fec0000010000 */
[----:B------:R-:W-:Y:S04]  /*6ec0*/  BSSY B0, `(.L_x_240) ;  /* 0x0000007000007945 */ /* 0x000fe80003800000 */
[----:B------:R-:W-:Y:S05]  /*6ed0*/  @P4 BRA `(.L_x_241) ;  /* 0x0000000000144947 */ /* 0x000fea0003800000 */
[----:B--23--:R-:W-:Y:S02]  /*6ee0*/  F2FP.F16.F32.PACK_AB R4, R42, R41 ;  /* 0x000000292a04723e */ /* 0x00cfe400000000ff */
[----:B------:R-:W-:Y:S02]  /*6ef0*/  F2FP.F16.F32.PACK_AB R5, R44, R3 ;  /* 0x000000032c05723e */ /* 0x000fe400000000ff */
[----:B------:R-:W-:Y:S02]  /*6f00*/  F2FP.F16.F32.PACK_AB R6, R46, R43 ;  /* 0x0000002b2e06723e */ /* 0x000fe400000000ff */
[----:B------:R-:W-:-:S05]  /*6f10*/  F2FP.F16.F32.PACK_AB R7, R0, R45 ;  /* 0x0000002d0007723e */ /* 0x000fca00000000ff */
[----:B------:R2:W-:Y:S02]  /*6f20*/  STS.128 [R22+-0x100], R4 ;  /* 0xffff000416007388 */ /* 0x0005e40000000c00 */
.L_x_241:
[----:B------:R-:W-:Y:S05]  /*6f30*/  BSYNC B0 ;  /* 0x0000000000007941 */ /* 0x000fea0003800000 */
.L_x_240:
[----:B------:R-:W-:Y:S01]  /*6f40*/  BAR.SYNC.DEFER_BLOCKING 0x0 ;  /* 0x0000000000007b1d */ /* 0x000fe20000010000 */
[----:B------:R-:W-:-:S05]  /*6f50*/  ISETP.GT.AND P2, PT, R18, 0xf, PT ;  /* 0x0000000f1200780c */ /* 0x000fca0003f44270 */
[----:B------:R-:W-:Y:S08]  /*6f60*/  BSSY B0, `(.L_x_242) ;  /* 0x0000013000007945 */ /* 0x000ff00003800000 */
        /* <DEDUP_REMOVED lines=18> */
.L_x_243:
[----:B------:R-:W-:Y:S05]  /*7090*/  BSYNC B0 ;  /* 0x0000000000007941 */ /* 0x000fea0003800000 */
.L_x_242:
        /* <DEDUP_REMOVED lines=8> */
.L_x_245:
[----:B------:R-:W-:Y:S05]  /*7120*/  BSYNC B0 ;  /* 0x0000000000007941 */ /* 0x000fea0003800000 */
.L_x_244:
[----:B------:R-:W-:Y:S06]  /*7130*/  BAR.SYNC.DEFER_BLOCKING 0x0 ;  /* 0x0000000000007b1d */ /* 0x000fec0000010000 */
        /* <DEDUP_REMOVED lines=11> */
[--C-:B------:R-:W-:Y:S02]  /*71f0*/  HADD2.F32 R6, -RZ, R22.reuse.H0_H0 ;  /* 0x20000016ff067230 */ /* 0x100fe40000004100 */
[----:B------:R-:W-:Y:S01]  /*7200*/  FADD.FTZ R42, R42, R5 ;  /* 0x000000052a2a7221 */ /* 0x000fe20000010000 */
[----:B------:R-:W-:Y:S02]  /*7210*/  HADD2.F32 R7, -RZ, R22.H1_H1 ;  /* 0x30000016ff077230 */ /* 0x000fe40000004100 */
[----:B------:R-:W-:Y:S01]  /*7220*/  FADD.FTZ R44, R44, R21 ;  /* 0x000000152c2c7221 */ /* 0x000fe20000010000 */
[----:B------:R-:W-:Y:S02]  /*7230*/  HADD2.F32 R23, -RZ, R23.H1_H1 ;  /* 0x30000017ff177230 */ /* 0x000fe40000004100 */
[----:B------:R-:W-:Y:S01]  /*7240*/  FADD.FTZ R43, R43, R6 ;  /* 0x000000062b2b7221 */ /* 0x000fe20000010000 */
[----:B------:R-:W-:-:S02]  /*7250*/  FADD.FTZ R46, R46, R7 ;  /* 0x000000072e2e7221 */ /* 0x000fc40000010000 */
[----:B------:R-:W-:-:S07]  /*7260*/  FADD.FTZ R0, R0, R23 ;  /* 0x0000001700007221 */ /* 0x000fce0000010000 */
.L_x_247:
[----:B------:R-:W-:Y:S05]  /*7270*/  BSYNC B0 ;  /* 0x0000000000007941 */ /* 0x000fea0003800000 */
.L_x_246:
[----:B------:R-:W-:Y:S06]  /*7280*/  BAR.SYNC.DEFER_BLOCKING 0x0 ;  /* 0x0000000000007b1d */ /* 0x000fec0000010000 */
[----:B------:R-:W-:Y:S05]  /*7290*/  @P6 EXIT ;  /* 0x000000000000694d */ /* 0x000fea0003800000 */
[----:B------:R-:W5:Y:S02]  /*72a0*/  LDC R2, c[0x0][0x308] ;  /* 0x0000c200ff027b82 */ /* 0x000f640000000800 */
[----:B-----5:R-:W-:-:S13]  /*72b0*/  ISETP.NE.AND P0, PT, R2, 0x2, PT ;  /* 0x000000020200780c */ /* 0x020fda0003f05270 */
[----:B------:R-:W-:Y:S05]  /*72c0*/  @!P0 BRA `(.L_x_248) ;  /* 0x0000000000308947 */ /* 0x000fea0003800000 */
[----:B--23--:R-:W2:Y:S01]  /*72d0*/  LDC.64 R4, c[0x0][0x210] ;  /* 0x00008400ff047b82 */ /* 0x00cea20000000a00 */
[----:B------:R-:W-:Y:S01]  /*72e0*/  IMAD.IADD R19, R19, 0x1, R32 ;  /* 0x0000000113137824 */ /* 0x000fe200078e0220 */
        /* <DEDUP_REMOVED lines=10> */
.L_x_248:
[----:B--23--:R-:W2:Y:S01]  /*7390*/  LDC.64 R4, c[0x0][0x300] ;  /* 0x0000c000ff047b82 */ /* 0x00cea20000000a00 */
        /* <DEDUP_REMOVED lines=20> */
[----:B------:R-:W-:Y:S02]  /*74e0*/  SHF.L.U64.HI R8, R9, 0x8, RZ ;  /* 0x0000000809087819 */ /* 0x000fe400000102ff */
[----:B--2---:R-:W-:Y:S01]  /*74f0*/  PRMT R6, R44, 0x8880, RZ ;  /* 0x000088802c067816 */ /* 0x004fe200000000ff */
[----:B------:R-:W2:Y:S01]  /*7500*/  F2I.S8.NTZ R41, R41 ;  /* 0x0000002900297305 */ /* 0x000ea20000202100 */
[----:B------:R-:W-:Y:S02]  /*7510*/  LOP3.LUT R7, R3, 0xff, RZ, 0xc0, !PT ;  /* 0x000000ff03077812 */ /* 0x000fe400078ec0ff */
[----:B------:R-:W-:-:S02]  /*7520*/  PRMT R4, R6, 0x7710, RZ ;  /* 0x0000771006047816 */ /* 0x000fc400000000ff */
[----:B------:R-:W-:Y:S02]  /*7530*/  SHF.L.U64.HI R3, R7, 0x10, RZ ;  /* 0x0000001007037819 */ /* 0x000fe400000102ff */
[----:B------:R-:W-:Y:S01]  /*7540*/  LOP3.LUT R6, R4, 0xff, RZ, 0xc0, !PT ;  /* 0x000000ff04067812 */ /* 0x000fe200078ec0ff */
[----:B------:R-:W5:Y:S01]  /*7550*/  F2I.S8.NTZ R46, R46 ;  /* 0x0000002e002e7305 */ /* 0x000f620000202100 */
[----:B---3--:R-:W-:Y:S02]  /*7560*/  PRMT R2, R43, 0x8880, RZ ;  /* 0x000088802b027816 */ /* 0x008fe400000000ff */
[----:B------:R-:W-:Y:S02]  /*7570*/  SHF.L.U64.HI R4, R6, 0x18, RZ ;  /* 0x0000001806047819 */ /* 0x000fe400000102ff */
[----:B------:R-:W-:Y:S02]  /*7580*/  PRMT R2, R2, 0x7710, RZ ;  /* 0x0000771002027816 */ /* 0x000fe400000000ff */
[----:B--2---:R-:W-:Y:S01]  /*7590*/  PRMT R41, R41, 0x8880, RZ ;  /* 0x0000888029297816 */ /* 0x004fe200000000ff */
[----:B------:R-:W2:Y:S01]  /*75a0*/  F2I.S8.NTZ R45, R45 ;  /* 0x0000002d002d7305 */ /* 0x000ea20000202100 */
[----:B------:R-:W-:-:S02]  /*75b0*/  LOP3.LUT R4, R4, R3, R8, 0xfe, !PT ;  /* 0x0000000304047212 */ /* 0x000fc400078efe08 */
[----:B------:R-:W-:Y:S02]  /*75c0*/  LOP3.LUT R3, R2, 0xff, RZ, 0xc0, !PT ;  /* 0x000000ff02037812 */ /* 0x000fe400078ec0ff */
[----:B------:R-:W-:Y:S02]  /*75d0*/  SHF.L.U32 R7, R7, 0x10, RZ ;  /* 0x0000001007077819 */ /* 0x000fe400000006ff */
[----:B-----5:R-:W-:Y:S01]  /*75e0*/  PRMT R46, R46, 0x8880, RZ ;  /* 0x000088802e2e7816 */ /* 0x020fe200000000ff */
[----:B------:R3:W5:Y:S01]  /*75f0*/  F2I.S8.NTZ R5, R0 ;  /* 0x0000000000057305 */ /* 0x0007620000202100 */
[----:B------:R-:W-:Y:S02]  /*7600*/  LOP3.LUT R3, R3, 0xffffff00, R4, 0xf8, !PT ;  /* 0xffffff0003037812 */ /* 0x000fe400078ef804 */
[----:B------:R-:W-:Y:S02]  /*7610*/  PRMT R2, R46, 0x7710, RZ ;  /* 0x000077102e027816 */ /* 0x000fe400000000ff */
[----:B------:R-:W-:-:S02]  /*7620*/  IADD3 R4, P0, R19, UR4, RZ ;  /* 0x0000000413047c10 */ /* 0x000fc4000ff1e0ff */
[----:B--2---:R-:W-:Y:S02]  /*7630*/  PRMT R45, R45, 0x8880, RZ ;  /* 0x000088802d2d7816 */ /* 0x004fe400000000ff */
[----:B---3--:R-:W-:Y:S02]  /*7640*/  PRMT R0, R41, 0x7710, RZ ;  /* 0x0000771029007816 */ /* 0x008fe400000000ff */
[----:B------:R-:W-:Y:S02]  /*7650*/  PRMT R2, R2, 0x7604, RZ ;  /* 0x0000760402027816 */ /* 0x000fe400000000ff */
[----:B------:R-:W-:Y:S02]  /*7660*/  PRMT R8, R0, 0x6540, R9 ;  /* 0x0000654000087816 */ /* 0x000fe40000000009 */
[----:B------:R-:W-:Y:S02]  /*7670*/  PRMT R0, R45, 0x7710, RZ ;  /* 0x000077102d007816 */ /* 0x000fe400000000ff */
[----:B------:R-:W-:-:S02]  /*7680*/  LOP3.LUT R3, R2, 0xffff00ff, R3, 0xf8, !PT ;  /* 0xffff00ff02037812 */ /* 0x000fc400078ef803 */
[----:B------:R-:W-:Y:S02]  /*7690*/  PRMT R0, R0, 0x7054, RZ ;  /* 0x0000705400007816 */ /* 0x000fe400000000ff */
[----:B-----5:R-:W-:Y:S02]  /*76a0*/  PRMT R5, R5, 0x8880, RZ ;  /* 0x0000888005057816 */ /* 0x020fe400000000ff */
[----:B------:R-:W-:Y:S02]  /*76b0*/  LOP3.LUT R3, R0, 0xff00ffff, R3, 0xf8, !PT ;  /* 0xff00ffff00037812 */ /* 0x000fe400078ef803 */
[----:B------:R-:W-:Y:S02]  /*76c0*/  LOP3.LUT R7, R7, 0xff00ffff, R8, 0xf8, !PT ;  /* 0xff00ffff07077812 */ /* 0x000fe400078ef808 */
[----:B------:R-:W-:Y:S02]  /*76d0*/  PRMT R0, R5, 0x7710, RZ ;  /* 0x0000771005007816 */ /* 0x000fe400000000ff */
[----:B------:R-:W-:-:S02]  /*76e0*/  PRMT R2, R7, 0x4210, R6 ;  /* 0x0000421007027816 */ /* 0x000fc40000000006 */
[----:B------:R-:W-:Y:S02]  /*76f0*/  LEA.HI.X.SX32 R5, R19, UR5, 0x1, P0 ;  /* 0x0000000513057c11 */ /* 0x000fe400080f0eff */
[----:B------:R-:W-:-:S05]  /*7700*/  PRMT R3, R3, 0x4210, R0 ;  /* 0x0000421003037816 */ /* 0x000fca0000000000 */
[----:B------:R-:W-:Y:S01]  /*7710*/  STG.E.64 desc[UR36][R4.64], R2 ;  /* 0x0000000204007986 */ /* 0x000fe2000c101b24 */
[----:B------:R-:W-:Y:S05]  /*7720*/  EXIT ;  /* 0x000000000000794d */ /* 0x000fea0003800000 */
.L_x_149:
[----:B------:R-:W-:Y:S01]  /*7730*/  HFMA2.MMA R12, -RZ, RZ, 0, 9.5367431640625e-07 ;  /* 0x00000010ff0c7435 */ /* 0x000fe200000001ff */
[----:B------:R-:W-:Y:S01]  /*7740*/  IMAD.MOV.U32 R11, RZ, RZ, 0x1f ;  /* 0x0000001fff0b7424 */ /* 0x000fe200078e00ff */
[----:B------:R-:W-:-:S09]  /*7750*/  MOV R15, 0xffffffff ;  /* 0xffffffff000f7802 */ /* 0x000fd20000000f00 */
[----:B-12--5:R-:W-:Y:S05]  /*7760*/  WARPSYNC.COLLECTIVE R15, `(.L_x_249) ;  /* 0x000000000f087348 */ /* 0x026fea0003c00000 */
[----:B------:R0:W3:Y:S02]  /*7770*/  SHFL.BFLY P6, R14, R13, R12, R11 ;  /* 0x0c00000c0d0e7389 */ /* 0x0000e400000c000b */
[----:B0123-5:R-:W-:Y:S01]  /*7780*/  ENDCOLLECTIVE ;  /* 0x000000000000791b */ /* 0x02ffe20003800000 */
.L_x_249:
[----:B------:R-:W-:Y:S01]  /*7790*/  HFMA2.MMA R12, -RZ, RZ, 0, 4.76837158203125e-07 ;  /* 0x00000008ff0c7435 */ /* 0x000fe200000001ff */
[----:B------:R-:W-:-:S04]  /*77a0*/  FADD.FTZ R0, R13, R14 ;  /* 0x0000000e0d007221 */ /* 0x000fc80000010000 */
[----:B------:R-:W-:-:S07]  /*77b0*/  IMAD.MOV.U32 R13, RZ, RZ, R0 ;  /* 0x000000ffff0d7224 */ /* 0x000fce00078e0000 */
[----:B------:R-:W-:Y:S05]  /*77c0*/  WARPSYNC.COLLECTIVE R15, `(.L_x_250) ;  /* 0x000000000f087348 */ /* 0x000fea0003c00000 */
[----:B------:R0:W1:Y:S02]  /*77d0*/  SHFL.BFLY P6, R14, R13, R12, R11 ;  /* 0x0c00000c0d0e7389 */ /* 0x00006400000c000b */
[----:B01----:R-:W-:Y:S01]  /*77e0*/  ENDCOLLECTIVE ;  /* 0x000000000000791b */ /* 0x003fe20003800000 */
.L_x_250:
[----:B------:R-:W-:Y:S01]  /*77f0*/  MOV R12, 0x4 ;  /* 0x00000004000c7802 */ /* 0x000fe20000000f00 */
[----:B------:R-:W-:-:S04]  /*7800*/  FADD.FTZ R3, R0, R14 ;  /* 0x0000000e00037221 */ /* 0x000fc80000010000 */
[----:B------:R-:W-:-:S07]  /*7810*/  IMAD.MOV.U32 R13, RZ, RZ, R3 ;  /* 0x000000ffff0d7224 */ /* 0x000fce00078e0003 */
[----:B------:R-:W-:Y:S05]  /*7820*/  WARPSYNC.COLLECTIVE R15, `(.L_x_251) ;  /* 0x000000000f087348 */ /* 0x000fea0003c00000 */
[----:B------:R0:W1:Y:S02]  /*7830*/  SHFL.BFLY P6, R14, R13, R12, R11 ;  /* 0x0c00000c0d0e7389 */ /* 0x00006400000c000b */
[----:B01----:R-:W-:Y:S01]  /*7840*/  ENDCOLLECTIVE ;  /* 0x000000000000791b */ /* 0x003fe20003800000 */
.L_x_251:
[----:B------:R-:W-:Y:S01]  /*7850*/  HFMA2.MMA R12, -RZ, RZ, 0, 1.1920928955078125e-07 ;  /* 0x00000002ff0c7435 */ /* 0x000fe200000001ff */
[----:B------:R-:W-:-:S04]  /*7860*/  FADD.FTZ R4, R3, R14 ;  /* 0x0000000e03047221 */ /* 0x000fc80000010000 */
[----:B------:R-:W-:-:S07]  /*7870*/  IMAD.MOV.U32 R13, RZ, RZ, R4 ;  /* 0x000000ffff0d7224 */ /* 0x000fce00078e0004 */
[----:B------:R-:W-:Y:S05]  /*7880*/  WARPSYNC.COLLECTIVE R15, `(.L_x_252) ;  /* 0x000000000f087348 */ /* 0x000fea0003c00000 */
[----:B------:R0:W1:Y:S02]  /*7890*/  SHFL.BFLY P6, R14, R13, R12, R11 ;  /* 0x0c00000c0d0e7389 */ /* 0x00006400000c000b */
[----:B01----:R-:W-:Y:S01]  /*78a0*/  ENDCOLLECTIVE ;  /* 0x000000000000791b */ /* 0x003fe20003800000 */
.L_x_252:
[----:B------:R-:W-:Y:S01]  /*78b0*/  MOV R12, 0x1 ;  /* 0x00000001000c7802 */ /* 0x000fe20000000f00 */
[----:B------:R-:W-:-:S04]  /*78c0*/  FADD.FTZ R5, R4, R14 ;  /* 0x0000000e04057221 */ /* 0x000fc80000010000 */
[----:B------:R-:W-:-:S07]  /*78d0*/  IMAD.MOV.U32 R13, RZ, RZ, R5 ;  /* 0x000000ffff0d7224 */ /* 0x000fce00078e0005 */
[----:B------:R-:W-:Y:S05]  /*78e0*/  WARPSYNC.COLLECTIVE R15, `(.L_x_253) ;  /* 0x000000000f087348 */ /* 0x000fea0003c00000 */
[----:B------:R0:W1:Y:S02]  /*78f0*/  SHFL.BFLY P6, R14, R13, R12, R11 ;  /* 0x0c00000c0d0e7389 */ /* 0x00006400000c000b */
[----:B01----:R-:W-:Y:S01]  /*7900*/  ENDCOLLECTIVE ;  /* 0x000000000000791b */ /* 0x003fe20003800000 */
.L_x_253:
[----:B------:R-:W-:Y:S05]  /*7910*/  BRA `(.L_x_254) ;  /* 0xffffffa000507947 */ /* 0x000fea000383ffff */
.L_x_170:
[----:B------:R-:W-:Y:S01]  /*7920*/  BSSY B1, `(.L_x_255) ;  /* 0x0000007000017945 */ /* 0x000fe20003800000 */
[----:B------:R-:W-:Y:S01]  /*7930*/  IMAD.MOV.U32 R12, RZ, RZ, 0x1 ;  /* 0x00000001ff0c7424 */ /* 0x000fe200078e00ff */
[----:B------:R-:W-:Y:S01]  /*7940*/  MOV R11, 0x1f ;  /* 0x0000001f000b7802 */ /* 0x000fe20000000f00 */
[----:B------:R-:W-:-:S07]  /*7950*/  IMAD.MOV.U32 R15, RZ, RZ, -0x1 ;  /* 0xffffffffff0f7424 */ /* 0x000fce00078e00ff */
[----:B-123--:R-:W-:Y:S05]  /*7960*/  WARPSYNC.COLLECTIVE R15, `(.L_x_256) ;  /* 0x000000000f087348 */ /* 0x00efea0003c00000 */
[----:B------:R0:W4:Y:S02]  /*7970*/  SHFL.BFLY P6, R14, R13, R12, R11 ;  /* 0x0c00000c0d0e7389 */ /* 0x00012400000c000b */
[----:B01234-:R-:W-:Y:S01]  /*7980*/  ENDCOLLECTIVE ;  /* 0x000000000000791b */ /* 0x01ffe20003800000 */
.L_x_256:
[----:B------:R-:W-:Y:S05]  /*7990*/  BSYNC B1 ;  /* 0x0000000000017941 */ /* 0x000fea0003800000 */
.L_x_255:
[----:B------:R-:W-:Y:S05]  /*79a0*/  BRA `(.L_x_257) ;  /* 0xffffffb8004c7947 */ /* 0x000fea000383ffff */
.L_x_174:
[----:B----4-:R-:W-:Y:S01]  /*79b0*/  HFMA2.MMA R11, -RZ, RZ, 0, 1.847743988037109375e-06 ;  /* 0x0000001fff0b7435 */ /* 0x010fe200000001ff */
[----:B------:R-:W-:Y:S01]  /*79c0*/  BSSY B0, `(.L_x_258) ;  /* 0x0000007000007945 */ /* 0x000fe20003800000 */
[----:B------:R-:W-:Y:S01]  /*79d0*/  MOV R13, R0 ;  /* 0x00000000000d7202 */ /* 0x000fe20000000f00 */
[----:B------:R-:W-:Y:S02]  /*79e0*/  IMAD.MOV.U32 R12, RZ, RZ, 0x10 ;  /* 0x00000010ff0c7424 */ /* 0x000fe400078e00ff */
[----:B------:R-:W-:-:S07]  /*79f0*/  IMAD.MOV.U32 R15, RZ, RZ, -0x1 ;  /* 0xffffffffff0f7424 */ /* 0x000fce00078e00ff */
[----:B-123-5:R-:W-:Y:S05]  /*7a00*/  WARPSYNC.COLLECTIVE R15, `(.L_x_259) ;  /* 0x000000000f087348 */ /* 0x02efea0003c00000 */
[----:B------:R0:W4:Y:S02]  /*7a10*/  SHFL.BFLY P6, R14, R13, R12, R11 ;  /* 0x0c00000c0d0e7389 */ /* 0x00012400000c000b */
[----:B012345:R-:W-:Y:S01]  /*7a20*/  ENDCOLLECTIVE ;  /* 0x000000000000791b */ /* 0x03ffe20003800000 */
.L_x_259:
[----:B------:R-:W-:Y:S05]  /*7a30*/  BSYNC B0 ;  /* 0x0000000000007941 */ /* 0x000fea0003800000 */
.L_x_258:
[----:B------:R-:W-:Y:S01]  /*7a40*/  FMNMX.FTZ R13, R14, R0, !PT ;  /* 0x000000000e0d7209 */ /* 0x000fe20007810000 */
[----:B------:R-:W-:Y:S01]  /*7a50*/  IMAD.MOV.U32 R11, RZ, RZ, 0x1f ;  /* 0x0000001fff0b7424 */ /* 0x000fe200078e00ff */
[----:B------:R-:W-:Y:S02]  /*7a60*/  MOV R12, 0x8 ;  /* 0x00000008000c7802 */ /* 0x000fe40000000f00 */
[----:B------:R-:W-:-:S07]  /*7a70*/  MOV R15, 0xffffffff ;  /* 0xffffffff000f7802 */ /* 0x000fce0000000f00 */
[----:B------:R-:W-:Y:S05]  /*7a80*/  WARPSYNC.COLLECTIVE R15, `(.L_x_260) ;  /* 0x000000000f087348 */ /* 0x000fea0003c00000 */
[----:B------:R0:W1:Y:S02]  /*7a90*/  SHFL.BFLY P6, R14, R13, R12, R11 ;  /* 0x0c00000c0d0e7389 */ /* 0x00006400000c000b */
[----:B01----:R-:W-:Y:S01]  /*7aa0*/  ENDCOLLECTIVE ;  /* 0x000000000000791b */ /* 0x003fe20003800000 */
.L_x_260:
[----:B------:R-:W-:Y:S01]  /*7ab0*/  HFMA2.MMA R12, -RZ, RZ, 0, 2.384185791015625e-07 ;  /* 0x00000004ff0c7435 */ /* 0x000fe200000001ff */
[----:B------:R-:W-:-:S05]  /*7ac0*/  FMNMX.FTZ R3, R13, R14, !PT ;  /* 0x0000000e0d037209 */ /* 0x000fca0007810000 */
[----:B------:R-:W-:-:S07]  /*7ad0*/  IMAD.MOV.U32 R13, RZ, RZ, R3 ;  /* 0x000000ffff0d7224 */ /* 0x000fce00078e0003 */
[----:B------:R-:W-:Y:S05]  /*7ae0*/  WARPSYNC.COLLECTIVE R15, `(.L_x_261) ;  /* 0x000000000f087348 */ /* 0x000fea0003c00000 */
[----:B------:R0:W1:Y:S02]  /*7af0*/  SHFL.BFLY P6, R14, R13, R12, R11 ;  /* 0x0c00000c0d0e7389 */ /* 0x00006400000c000b */
[----:B01----:R-:W-:Y:S01]  /*7b00*/  ENDCOLLECTIVE ;  /* 0x000000000000791b */ /* 0x003fe20003800000 */
.L_x_261:
[----:B------:R-:W-:Y:S02]  /*7b10*/  MOV R12, 0x2 ;  /* 0x00000002000c7802 */ /* 0x000fe40000000f00 */
[----:B------:R-:W-:-:S05]  /*7b20*/  FMNMX.FTZ R4, R3, R14, !PT ;  /* 0x0000000e03047209 */ /* 0x000fca0007810000 */
[----:B------:R-:W-:-:S07]  /*7b30*/  IMAD.MOV.U32 R13, RZ, RZ, R4 ;  /* 0x000000ffff0d7224 */ /* 0x000fce00078e0004 */
[----:B------:R-:W-:Y:S05]  /*7b40*/  WARPSYNC.COLLECTIVE R15, `(.L_x_262) ;  /* 0x000000000f087348 */ /* 0x000fea0003c00000 */
[----:B------:R0:W1:Y:S02]  /*7b50*/  SHFL.BFLY P6, R14, R13, R12, R11 ;  /* 0x0c00000c0d0e7389 */ /* 0x00006400000c000b */
[----:B01----:R-:W-:Y:S01]  /*7b60*/  ENDCOLLECTIVE ;  /* 0x000000000000791b */ /* 0x003fe20003800000 */
.L_x_262:
[----:B------:R-:W-:Y:S05]  /*7b70*/  BRA `(.L_x_263) ;  /* 0xffffffb8009c7947 */ /* 0x000fea000383ffff */
.L_x_264:
        /* <DEDUP_REMOVED lines=16> */
.L_x_2576:


//--------------------- .text._ZN4mmha33masked_multihead_attention_kernelItLi64ELi64ELi4ELi8ELi64ELb1ELb1EEEv26Multihead_attention_paramsIT_XT5_EE --------------------------
	.section	.text._ZN4mmha33masked_multihead_attention_kernelItLi64ELi64ELi4ELi8ELi64ELb1ELb1EEEv26Multihead_attention_paramsIT_XT5_EE,"ax",@progbits
	.align	128
        .global         _ZN4mmha33masked_multihead_attention_kernelItLi64ELi64ELi4ELi8ELi64ELb1ELb1EEEv26Multihead_attention_paramsIT_XT5_EE
        .type           _ZN4mmha33masked_multihead_attention_kernelItLi64ELi64ELi4ELi8ELi64ELb1ELb1EEEv26Multihead_attention_paramsIT_XT5_EE,@function
        .size           _ZN4mmha33masked_multihead_attention_kernelItLi64ELi64ELi4ELi8ELi64ELb1ELb1EEEv26Multihead_attention_paramsIT_XT5_EE,(.L_x_2577 - _ZN4mmha33masked_multihead_attention_kernelItLi64ELi64ELi4ELi8ELi64ELb1ELb1EEEv26Multihead_attention_paramsIT_XT5_EE)
        .other          _ZN4mmha33masked_multihead_attention_kernelItLi64ELi64ELi4ELi8ELi64ELb1ELb1EEEv26Multihead_attention_paramsIT_XT5_EE,@"STO_CUDA_ENTRY STV_DEFAULT"
_ZN4mmha33masked_multihead_attention_kernelItLi64ELi64ELi4ELi8ELi64ELb1ELb1EEEv26Multihead_attention_paramsIT_XT5_EE:
.text._ZN4mmha33masked_multihead_attention_kernelItLi64ELi64ELi4ELi8ELi64ELb1ELb1EEEv26Multihead_attention_paramsIT_XT5_EE:
[----:B------:R-:W0:Y:S01]  /*0000*/  LDC R1, c[0x0][0x28] ;  /* 0x00000a00ff017b82 */ /* 0x000e220000000800 */
[----:B------:R-:W-:Y:S01]  /*0010*/  ULDC.64 UR4, c[0x0][0x320] ;  /* 0x0000c80000047ab9 */ /* 0x000fe20000000a00 */
[----:B------:R-:W-:Y:S01]  /*0020*/  ULDC.64 UR36, c[0x0][0x208] ;  /* 0x0000820000247ab9 */ /* 0x000fe20000000a00 */
[----:B------:R-:W-:-:S05]  /*0030*/  ISETP.NE.U32.AND P0, PT, RZ, UR4, PT ;  /* 0x00000004ff007c0c */ /* 0x000fca000bf05070 */
[----:B------:R-:W1:Y:S01]  /*0040*/  S2UR UR38, SR_CTAID.Y ;  /* 0x00000000002679c3 */ /* 0x000e620000002600 */
[----:B------:R-:W-:-:S13]  /*0050*/  ISETP.NE.AND.EX P0, PT, RZ, UR5, PT, P0 ;  /* 0x00000005ff007c0c */ /* 0x000fda000bf05300 */
[----:B------:R-:W-:Y:S05]  /*0060*/  @!P0 BRA `(.L_x_265) ;  /* 0x00000000001c8947 */ /* 0x000fea0003800000 */
[----:B-1----:R-:W-:-:S04]  /*0070*/  UIADD3 UR4, UP0, UR38, UR4, URZ ;  /* 0x0000000426047290 */ /* 0x002fc8000ff1e03f */
[----:B------:R-:W-:Y:S02]  /*0080*/  ULEA.HI.X.SX32 UR5, UR38, UR5, 0x1, UP0 ;  /* 0x0000000526057291 */ /* 0x000fe400080f0e3f */
[----:B------:R-:W-:-:S04]  /*0090*/  IMAD.U32 R2, RZ, RZ, UR4 ;  /* 0x00000004ff027e24 */ /* 0x000fc8000f8e00ff */
[----:B------:R-:W-:-:S05]  /*00a0*/  IMAD.U32 R3, RZ, RZ, UR5 ;  /* 0x00000005ff037e24 */ /* 0x000fca000f8e00ff */
[----:B------:R-:W2:Y:S02]  /*00b0*/  LDG.E.U8 R2, desc[UR36][R2.64] ;  /* 0x0000002402027981 */ /* 0x000ea4000c1e1100 */
[----:B--2---:R-:W-:-:S13]  /*00c0*/  ISETP.NE.AND P0, PT, R2, 0x1, PT ;  /* 0x000000010200780c */ /* 0x004fda0003f05270 */
[----:B------:R-:W-:Y:S05]  /*00d0*/  @!P0 EXIT ;  /* 0x000000000000894d */ /* 0x000fea0003800000 */
.L_x_265:
[----:B------:R-:W2:Y:S01]  /*00e0*/  LDC R10, c[0x0][0x280] ;  /* 0x0000a000ff0a7b82 */ /* 0x000ea20000000800 */
[----:B------:R-:W3:Y:S01]  /*00f0*/  S2R R11, SR_CTAID.Y ;  /* 0x00000000000b7919 */ /* 0x000ee20000002600 */
[----:B------:R-:W-:-:S06]  /*0100*/  ULDC UR7, c[0x0][0x288] ;  /* 0x0000a20000077ab9 */ /* 0x000fcc0000000800 */
[----:B------:R-:W4:Y:S08]  /*0110*/  LDC.64 R8, c[0x0][0x2f0] ;  /* 0x0000bc00ff087b82 */ /* 0x000f300000000a00 */
[----:B------:R-:W0:Y:S01]  /*0120*/  LDC R27, c[0x0][0x29c] ;  /* 0x0000a700ff1b7b82 */ /* 0x000e220000000800 */
[----:B------:R-:W3:Y:S01]  /*0130*/  S2R R26, SR_TID.X ;  /* 0x00000000001a7919 */ /* 0x000ee20000002100 */
[----:B------:R-:W3:Y:S01]  /*0140*/  S2R R17, SR_CTAID.X ;  /* 0x0000000000117919 */ /* 0x000ee20000002500 */
[----:B-1----:R-:W-:Y:S01]  /*0150*/  USHF.R.S32.HI UR8, URZ, 0x1f, UR38 ;  /* 0x0000001f3f087899 */ /* 0x002fe20008011426 */
[----:B--2---:R-:W-:Y:S01]  /*0160*/  IABS R5, R10 ;  /* 0x0000000a00057213 */ /* 0x004fe20000000000 */
[----:B------:R-:W-:-:S03]  /*0170*/  ULDC UR6, c[0x0][0x284] ;  /* 0x0000a10000067ab9 */ /* 0x000fc60000000800 */
[----:B------:R-:W1:Y:S01]  /*0180*/  I2F.RP R0, R5 ;  /* 0x0000000500007306 */ /* 0x000e620000209400 */
[----:B----4-:R-:W-:-:S04]  /*0190*/  ISETP.NE.U32.AND P0, PT, R8, RZ, PT ;  /* 0x000000ff0800720c */ /* 0x010fc80003f05070 */
[----:B------:R-:W-:-:S04]  /*01a0*/  ISETP.NE.AND.EX P0, PT, R9, RZ, PT, P0 ;  /* 0x000000ff0900720c */ /* 0x000fc80003f05300 */
[----:B0-----:R-:W-:Y:S01]  /*01b0*/  ISETP.EQ.AND P4, PT, R27, RZ, P0 ;  /* 0x000000ff1b00720c */ /* 0x001fe20000782270 */
[----:B-1----:R-:W0:Y:S01]  /*01c0*/  MUFU.RCP R0, R0 ;  /* 0x0000000000007308 */ /* 0x002e220000001000 */
[----:B------:R-:W-:Y:S01]  /*01d0*/  IMAD.U32 R16, RZ, RZ, UR7 ;  /* 0x00000007ff107e24 */ /* 0x000fe2000f8e00ff */
[----:B------:R-:W-:Y:S01]  /*01e0*/  BSSY B0, `(.L_x_266) ;  /* 0x0000039000007945 */ /* 0x000fe20003800000 */
[----:B------:R-:W-:Y:S02]  /*01f0*/  P2R R19, PR, RZ, 0x10 ;  /* 0x00000010ff137803 */ /* 0x000fe40000000000 */
[----:B0-----:R-:W-:Y:S02]  /*0200*/  IADD3 R2, R0, 0xffffffe, RZ ;  /* 0x0ffffffe00027810 */ /* 0x001fe40007ffe0ff */
[----:B---3--:R-:W-:Y:S02]  /*0210*/  IABS R0, R11 ;  /* 0x0000000b00007213 */ /* 0x008fe40000000000 */
[----:B------:R0:W1:Y:S02]  /*0220*/  F2I.FTZ.U32.TRUNC.NTZ R3, R2 ;  /* 0x0000000200037305 */ /* 0x000064000021f000 */
[----:B0-----:R-:W-:-:S02]  /*0230*/  IMAD.MOV.U32 R2, RZ, RZ, RZ ;  /* 0x000000ffff027224 */ /* 0x001fc400078e00ff */
[----:B-1----:R-:W-:-:S04]  /*0240*/  IMAD.MOV R4, RZ, RZ, -R3 ;  /* 0x000000ffff047224 */ /* 0x002fc800078e0a03 */
[----:B------:R-:W-:-:S04]  /*0250*/  IMAD R7, R4, R5, RZ ;  /* 0x0000000504077224 */ /* 0x000fc800078e02ff */
[----:B------:R-:W-:Y:S02]  /*0260*/  IMAD.HI.U32 R3, R3, R7, R2 ;  /* 0x0000000703037227 */ /* 0x000fe400078e0002 */
[----:B------:R-:W0:Y:S04]  /*0270*/  @P4 LDC.64 R6, c[0x0][0x2f0] ;  /* 0x0000bc00ff064b82 */ /* 0x000e280000000a00 */
[----:B------:R-:W-:-:S05]  /*0280*/  IMAD.HI.U32 R24, R3, R0, RZ ;  /* 0x0000000003187227 */ /* 0x000fca00078e00ff */
[----:B------:R-:W-:-:S05]  /*0290*/  IADD3 R2, -R24, RZ, RZ ;  /* 0x000000ff18027210 */ /* 0x000fca0007ffe1ff */
[----:B------:R-:W-:Y:S01]  /*02a0*/  IMAD R0, R5, R2, R0 ;  /* 0x0000000205007224 */ /* 0x000fe200078e0200 */
[----:B------:R-:W-:-:S04]  /*02b0*/  CS2R R2, SRZ ;  /* 0x0000000000027805 */ /* 0x000fc8000001ff00 */
[----:B------:R-:W-:-:S13]  /*02c0*/  ISETP.GT.U32.AND P1, PT, R5, R0, PT ;  /* 0x000000000500720c */ /* 0x000fda0003f24070 */
[----:B------:R-:W-:Y:S02]  /*02d0*/  @!P1 IMAD.IADD R0, R0, 0x1, -R5 ;  /* 0x0000000100009824 */ /* 0x000fe400078e0a05 */
[----:B------:R-:W-:Y:S01]  /*02e0*/  @!P1 VIADD R24, R24, 0x1 ;  /* 0x0000000118189836 */ /* 0x000fe20000000000 */
[----:B------:R-:W-:Y:S02]  /*02f0*/  ISETP.NE.AND P1, PT, R10, RZ, PT ;  /* 0x000000ff0a00720c */ /* 0x000fe40003f25270 */
[----:B------:R-:W-:Y:S02]  /*0300*/  ISETP.GE.U32.AND P0, PT, R0, R5, PT ;  /* 0x000000050000720c */ /* 0x000fe40003f06070 */
[----:B------:R-:W-:Y:S01]  /*0310*/  LOP3.LUT R0, R10, UR38, RZ, 0x3c, !PT ;  /* 0x000000260a007c12 */ /* 0x000fe2000f8e3cff */
[----:B------:R-:W1:Y:S03]  /*0320*/  LDC.64 R4, c[0x0][0x328] ;  /* 0x0000ca00ff047b82 */ /* 0x000e660000000a00 */
[----:B------:R-:W-:-:S05]  /*0330*/  ISETP.GE.AND P2, PT, R0, RZ, PT ;  /* 0x000000ff0000720c */ /* 0x000fca0003f46270 */
[----:B------:R-:W2:Y:S02]  /*0340*/  LDC R0, c[0x0][0x278] ;  /* 0x00009e00ff007b82 */ /* 0x000ea40000000800 */
[----:B------:R-:W-:-:S06]  /*0350*/  @P0 IADD3 R24, R24, 0x1, RZ ;  /* 0x0000000118180810 */ /* 0x000fcc0007ffe0ff */
[----:B------:R-:W-:Y:S01]  /*0360*/  @!P2 IMAD.MOV R24, RZ, RZ, -R24 ;  /* 0x000000ffff18a224 */ /* 0x000fe200078e0a18 */
[----:B------:R-:W-:-:S05]  /*0370*/  @!P1 LOP3.LUT R24, RZ, R10, RZ, 0x33, !PT ;  /* 0x0000000aff189212 */ /* 0x000fca00078e33ff */
[----:B0-----:R-:W-:Y:S01]  /*0380*/  @P4 IMAD.WIDE R6, R24, 0x4, R6 ;  /* 0x0000000418064825 */ /* 0x001fe200078e0206 */
[----:B------:R-:W-:Y:S02]  /*0390*/  ISETP.GT.AND P3, PT, R26, 0x1f, PT ;  /* 0x0000001f1a00780c */ /* 0x000fe40003f64270 */
[----:B------:R-:W-:Y:S01]  /*03a0*/  SHF.L.U32 R9, R17, 0x6, RZ ;  /* 0x0000000611097819 */ /* 0x000fe200000006ff */
[----:B-1----:R-:W-:Y:S01]  /*03b0*/  IMAD.WIDE R4, R11, 0x4, R4 ;  /* 0x000000040b047825 */ /* 0x002fe200078e0204 */
[----:B------:R-:W5:Y:S03]  /*03c0*/  @P4 LDG.E R2, desc[UR36][R6.64] ;  /* 0x0000002406024981 */ /* 0x000f66000c1e1900 */
[----:B------:R-:W-:Y:S01]  /*03d0*/  IMAD R16, R16, UR38, R17 ;  /* 0x0000002610107c24 */ /* 0x000fe2000f8e0211 */
[----:B------:R0:W5:Y:S01]  /*03e0*/  LDG.E R14, desc[UR36][R4.64] ;  /* 0x00000024040e7981 */ /* 0x000162000c1e1900 */
[----:B--2---:R-:W-:-:S02]  /*03f0*/  ISETP.NE.AND P0, PT, R0, RZ, PT ;  /* 0x000000ff0000720c */ /* 0x004fc40003f05270 */
[----:B------:R-:W-:Y:S02]  /*0400*/  IMAD.SHL.U32 R16, R16, 0x40, RZ ;  /* 0x0000004010107824 */ /* 0x000fe400078e00ff */
[----:B0-----:R-:W-:Y:S01]  /*0410*/  IMAD R5, R0, UR38, R9 ;  /* 0x0000002600057c24 */ /* 0x001fe2000f8e0209 */
[----:B------:R-:W-:Y:S01]  /*0420*/  P2R R0, PR, RZ, 0x8 ;  /* 0x00000008ff007803 */ /* 0x000fe20000000000 */
[----:B------:R-:W-:-:S03]  /*0430*/  IMAD.SHL.U32 R0, R26, 0x2, RZ ;  /* 0x000000021a007824 */ /* 0x000fc600078e00ff */
[----:B------:R-:W-:Y:S01]  /*0440*/  SEL R5, R16, R5, !P0 ;  /* 0x0000000510057207 */ /* 0x000fe20004000000 */
[----:B------:R-:W-:Y:S06]  /*0450*/  @P3 BRA `(.L_x_267) ;  /* 0x0000000000443947 */ /* 0x000fec0003800000 */
[----:B------:R-:W0:Y:S02]  /*0460*/  LDC R3, c[0x0][0x308] ;  /* 0x0000c200ff037b82 */ /* 0x000e240000000800 */
[----:B0-----:R-:W-:Y:S02]  /*0470*/  ISETP.NE.AND P0, PT, R3, 0x2, PT ;  /* 0x000000020300780c */ /* 0x001fe40003f05270 */
[----:B------:R-:W-:-:S11]  /*0480*/  IADD3 R3, R5, R0, RZ ;  /* 0x0000000005037210 */ /* 0x000fd60007ffe0ff */
        /* <DEDUP_REMOVED lines=14> */
.L_x_267:
[----:B------:R-:W-:Y:S05]  /*0570*/  BSYNC B0 ;  /* 0x0000000000007941 */ /* 0x000fea0003800000 */
.L_x_266:
[----:B------:R-:W-:Y:S01]  /*0580*/  ULDC.64 UR4, c[0x0][0x230] ;  /* 0x00008c0000047ab9 */ /* 0x000fe20000000a00 */
[----:B-----5:R-:W-:Y:S01]  /*0590*/  R2UR UR39, R14 ;  /* 0x000000000e2772ca */ /* 0x020fe200000e0000 */
[----:B------:R-:W0:Y:S01]  /*05a0*/  @!P3 LDC.64 R10, c[0x0][0x248] ;  /* 0x00009200ff0abb82 */ /* 0x000e220000000a00 */
[----:B------:R-:W-:Y:S02]  /*05b0*/  ISETP.EQ.U32.AND P0, PT, RZ, UR4, PT ;  /* 0x00000004ff007c0c */ /* 0x000fe4000bf02070 */
[----:B------:R-:W-:Y:S02]  /*05c0*/  CS2R R28, SRZ ;  /* 0x00000000001c7805 */ /* 0x000fe4000001ff00 */
[----:B------:R-:W-:Y:S02]  /*05d0*/  SHF.R.S32.HI R5, RZ, 0x1f, R26 ;  /* 0x0000001fff057819 */ /* 0x000fe4000001141a */
[----:B------:R-:W-:Y:S01]  /*05e0*/  ISETP.EQ.OR.EX P0, PT, RZ, UR5, P3, P0 ;  /* 0x00000005ff007c0c */ /* 0x000fe20009f02700 */
[----:B------:R-:W-:Y:S01]  /*05f0*/  ULDC.64 UR4, c[0x0][0x220] ;  /* 0x0000880000047ab9 */ /* 0x000fe20000000a00 */
[----:B------:R-:W-:-:S02]  /*0600*/  LEA.HI R5, R5, R26, RZ, 0x2 ;  /* 0x0000001a05057211 */ /* 0x000fc400078f10ff */
[----:B------:R-:W-:Y:S02]  /*0610*/  ISETP.NE.OR P1, PT, R27, RZ, P0 ;  /* 0x000000ff1b00720c */ /* 0x000fe40000725670 */
[----:B------:R-:W-:Y:S01]  /*0620*/  LOP3.LUT R25, R5, 0x7ffffffc, RZ, 0xc0, !PT ;  /* 0x7ffffffc05197812 */ /* 0x000fe200078ec0ff */
[----:B------:R-:W-:Y:S01]  /*0630*/  UIADD3 UR40, UR39, -0x1, URZ ;  /* 0xffffffff27287890 */ /* 0x000fe2000fffe03f */
[C---:B------:R-:W-:Y:S02]  /*0640*/  ISETP.LT.AND P2, PT, R26.reuse, 0x20, P4 ;  /* 0x000000201a00780c */ /* 0x040fe40002741270 */
[----:B------:R-:W-:Y:S01]  /*0650*/  SHF.R.S32.HI R23, RZ, 0x2, R5 ;  /* 0x00000002ff177819 */ /* 0x000fe20000011405 */
[----:B------:R-:W-:Y:S01]  /*0660*/  IMAD.IADD R25, R26, 0x1, -R25 ;  /* 0x000000011a197824 */ /* 0x000fe200078e0a19 */
[----:B------:R-:W-:Y:S02]  /*0670*/  ISETP.EQ.U32.AND P0, PT, RZ, UR4, PT ;  /* 0x00000004ff007c0c */ /* 0x000fe4000bf02070 */
[----:B------:R-:W-:Y:S01]  /*0680*/  MOV R4, UR40 ;  /* 0x0000002800047c02 */ /* 0x000fe20008000f00 */
[----:B------:R-:W-:Y:S01]  /*0690*/  IMAD.SHL.U32 R37, R25, 0x2, RZ ;  /* 0x0000000219257824 */ /* 0x000fe200078e00ff */
[----:B------:R-:W-:Y:S01]  /*06a0*/  ISETP.EQ.OR.EX P0, PT, RZ, UR5, P3, P0 ;  /* 0x00000005ff007c0c */ /* 0x000fe20009f02700 */
[----:B------:R-:W1:Y:S01]  /*06b0*/  @!P1 LDC.64 R12, c[0x0][0x230] ;  /* 0x00008c00ff0c9b82 */ /* 0x000e620000000a00 */
[----:B------:R-:W-:-:S02]  /*06c0*/  IMAD R30, R23, 0x8, R16 ;  /* 0x00000008171e7824 */ /* 0x000fc400078e0210 */
[----:B------:R-:W-:Y:S01]  /*06d0*/  IMAD.MOV.U32 R32, RZ, RZ, RZ ;  /* 0x000000ffff207224 */ /* 0x000fe200078e00ff */
[----:B------:R-:W-:Y:S01]  /*06e0*/  IABS R18, UR40 ;  /* 0x0000002800127c13 */ /* 0x000fe20008000000 */
[----:B------:R-:W-:Y:S01]  /*06f0*/  @!P3 IMAD R5, R4, 0x8, R37 ;  /* 0x000000080405b824 */ /* 0x000fe200078e0225 */
[----:B------:R-:W-:Y:S01]  /*0700*/  ULDC.64 UR4, c[0x0][0x2a8] ;  /* 0x0000aa0000047ab9 */ /* 0x000fe20000000a00 */
[----:B------:R-:W-:Y:S01]  /*0710*/  @P2 IMAD R21, R2, UR7, R17 ;  /* 0x0000000702152c24 */ /* 0x000fe2000f8e0211 */
[----:B------:R-:W2:Y:S01]  /*0720*/  @P2 LDC.64 R6, c[0x0][0x2e0] ;  /* 0x0000b800ff062b82 */ /* 0x000ea20000000a00 */
[----:B------:R-:W-:Y:S01]  /*0730*/  @!P3 IMAD R15, R30, UR6, R5 ;  /* 0x000000061e0fbc24 */ /* 0x000fe2000f8e0205 */
[----:B------:R-:W-:Y:S01]  /*0740*/  UISETP.NE.U32.AND UP0, UPT, UR4, URZ, UPT ;  /* 0x0000003f0400728c */ /* 0x000fe2000bf05070 */
[----:B------:R-:W-:Y:S02]  /*0750*/  @P2 IMAD R21, R21, 0x40, R0 ;  /* 0x0000004015152824 */ /* 0x000fe400078e0200 */
[----:B0-----:R-:W-:Y:S01]  /*0760*/  @!P3 IMAD.WIDE R10, R15, 0x2, R10 ;  /* 0x000000020f0ab825 */ /* 0x001fe200078e020a */
[----:B------:R-:W-:Y:S01]  /*0770*/  IADD3 R15, R9, R0, RZ ;  /* 0x00000000090f7210 */ /* 0x000fe20007ffe0ff */
[----:B------:R-:W-:Y:S01]  /*0780*/  UISETP.NE.AND.EX UP0, UPT, UR5, URZ, UPT, UP0 ;  /* 0x0000003f0500728c */ /* 0x000fe2000bf05300 */
[----:B------:R-:W0:Y:S02]  /*0790*/  @!P0 LDC.64 R4, c[0x0][0x220] ;  /* 0x00008800ff048b82 */ /* 0x000e240000000a00 */
[----:B------:R3:W4:Y:S01]  /*07a0*/  @!P3 LDG.E R29, desc[UR36][R10.64] ;  /* 0x000000240a1db981 */ /* 0x000722000c1e1900 */
[----:B-1----:R-:W-:-:S05]  /*07b0*/  @!P1 IMAD.WIDE R8, R15, 0x2, R12 ;  /* 0x000000020f089825 */ /* 0x002fca00078e020c */
[----:B------:R-:W4:Y:S01]  /*07c0*/  @!P1 LDG.E R28, desc[UR36][R8.64] ;  /* 0x00000024081c9981 */ /* 0x000f22000c1e1900 */
[----:B--2---:R-:W-:-:S05]  /*07d0*/  @P2 IMAD.WIDE R6, R21, 0x2, R6 ;  /* 0x0000000215062825 */ /* 0x004fca00078e0206 */
[----:B------:R1:W2:Y:S01]  /*07e0*/  @P2 LDG.E R12, desc[UR36][R6.64] ;  /* 0x00000024060c2981 */ /* 0x0002a2000c1e1900 */
[----:B0-----:R-:W-:-:S05]  /*07f0*/  @!P0 IMAD.WIDE R4, R15, 0x2, R4 ;  /* 0x000000020f048825 */ /* 0x001fca00078e0204 */
[----:B------:R0:W2:Y:S01]  /*0800*/  @!P0 LDG.E R32, desc[UR36][R4.64] ;  /* 0x0000002404208981 */ /* 0x0000a2000c1e1900 */
[----:B---3--:R-:W-:-:S04]  /*0810*/  MOV R10, UR6 ;  /* 0x00000006000a7c02 */ /* 0x008fc80008000f00 */
[----:B------:R-:W-:-:S04]  /*0820*/  IABS R11, R10 ;  /* 0x0000000a000b7213 */ /* 0x000fc80000000000 */
[----:B------:R-:W3:Y:S08]  /*0830*/  I2F.RP R10, R11 ;  /* 0x0000000b000a7306 */ /* 0x000ef00000209400 */
[----:B---3--:R-:W1:Y:S02]  /*0840*/  MUFU.RCP R10, R10 ;  /* 0x0000000a000a7308 */ /* 0x008e640000001000 */
[----:B-1----:R-:W-:-:S06]  /*0850*/  VIADD R6, R10, 0xffffffe ;  /* 0x0ffffffe0a067836 */ /* 0x002fcc0000000000 */
[----:B------:R1:W0:Y:S02]  /*0860*/  F2I.FTZ.U32.TRUNC.NTZ R7, R6 ;  /* 0x0000000600077305 */ /* 0x000224000021f000 */
[----:B-1----:R-:W-:Y:S01]  /*0870*/  MOV R6, RZ ;  /* 0x000000ff00067202 */ /* 0x002fe20000000f00 */
[----:B0-----:R-:W-:-:S04]  /*0880*/  IMAD.MOV R4, RZ, RZ, -R7 ;  /* 0x000000ffff047224 */ /* 0x001fc800078e0a07 */
[----:B------:R-:W-:-:S04]  /*0890*/  IMAD R5, R4, R11, RZ ;  /* 0x0000000b04057224 */ /* 0x000fc800078e02ff */
[----:B------:R-:W-:-:S06]  /*08a0*/  IMAD.HI.U32 R7, R7, R5, R6 ;  /* 0x0000000507077227 */ /* 0x000fcc00078e0006 */
[----:B------:R-:W-:-:S04]  /*08b0*/  IMAD.HI.U32 R7, R7, R18, RZ ;  /* 0x0000001207077227 */ /* 0x000fc800078e00ff */
[----:B------:R-:W-:-:S04]  /*08c0*/  IMAD.MOV R7, RZ, RZ, -R7 ;  /* 0x000000ffff077224 */ /* 0x000fc800078e0a07 */
[----:B------:R-:W-:Y:S01]  /*08d0*/  IMAD R18, R11, R7, R18 ;  /* 0x000000070b127224 */ /* 0x000fe200078e0212 */
[----:B------:R-:W-:Y:S01]  /*08e0*/  @UP0 ULEA UR4, UP1, UR38, UR4, 0x2 ;  /* 0x0000000426040291 */ /* 0x000fe2000f82103f */
[----:B------:R-:W-:Y:S01]  /*08f0*/  ISETP.NE.AND P4, PT, R27, RZ, PT ;  /* 0x000000ff1b00720c */ /* 0x000fe20003f85270 */
[----:B------:R-:W-:Y:S01]  /*0900*/  HFMA2.MMA R22, -RZ, RZ, 0, 0 ;  /* 0x00000000ff167435 */ /* 0x000fe200000001ff */
[----:B------:R-:W-:Y:S01]  /*0910*/  PLOP3.LUT P1, PT, PT, PT, UP0, 0x80, 0x0 ;  /* 0x000000000000781c */ /* 0x000fe20003f2f008 */
[----:B------:R-:W0:Y:S01]  /*0920*/  LDC R7, c[0x0][0x290] ;  /* 0x0000a400ff077b82 */ /* 0x000e220000000800 */
[----:B------:R-:W-:Y:S01]  /*0930*/  ISETP.GT.U32.AND P0, PT, R11, R18, PT ;  /* 0x000000120b00720c */ /* 0x000fe20003f04070 */
[----:B------:R-:W-:Y:S01]  /*0940*/  @UP0 ULEA.HI.X UR5, UR38, UR5, UR8, 0x2, UP1 ;  /* 0x0000000526050291 */ /* 0x000fe200088f1408 */
[----:B------:R-:W-:Y:S01]  /*0950*/  IMAD.U32 R8, RZ, RZ, UR4 ;  /* 0x00000004ff087e24 */ /* 0x000fe2000f8e00ff */
[----:B------:R-:W-:Y:S01]  /*0960*/  ISETP.LE.AND P3, PT, RZ, UR40, PT ;  /* 0x00000028ff007c0c */ /* 0x000fe2000bf63270 */
[----:B------:R-:W-:-:S03]  /*0970*/  ULDC.U8 UR4, c[0x0][0x294] ;  /* 0x0000a50000047ab9 */ /* 0x000fc60000000000 */
[----:B------:R-:W-:-:S05]  /*0980*/  IMAD.U32 R9, RZ, RZ, UR5 ;  /* 0x00000005ff097e24 */ /* 0x000fca000f8e00ff */
[----:B------:R1:W5:Y:S01]  /*0990*/  @P1 LDG.E R22, desc[UR36][R8.64] ;  /* 0x0000002408161981 */ /* 0x000362000c1e1900 */
[----:B------:R-:W-:-:S05]  /*09a0*/  @!P0 IMAD.IADD R18, R18, 0x1, -R11 ;  /* 0x0000000112128824 */ /* 0x000fca00078e0a0b */
[----:B------:R-:W-:Y:S02]  /*09b0*/  ISETP.GT.U32.AND P0, PT, R11, R18, PT ;  /* 0x000000120b00720c */ /* 0x000fe40003f04070 */
[----:B------:R-:W-:Y:S02]  /*09c0*/  ISETP.NE.AND P1, PT, RZ, UR6, PT ;  /* 0x00000006ff007c0c */ /* 0x000fe4000bf25270 */
[----:B------:R-:W-:-:S09]  /*09d0*/  P2R R4, PR, RZ, 0x10 ;  /* 0x00000010ff047803 */ /* 0x000fd20000000000 */
[----:B------:R-:W-:-:S05]  /*09e0*/  @!P0 IADD3 R18, R18, -R11, RZ ;  /* 0x8000000b12128210 */ /* 0x000fca0007ffe0ff */
[----:B------:R-:W-:Y:S01]  /*09f0*/  @!P3 IMAD.MOV R18, RZ, RZ, -R18 ;  /* 0x000000ffff12b224 */ /* 0x000fe200078e0a12 */
[----:B------:R-:W-:Y:S02]  /*0a00*/  @!P1 LOP3.LUT R18, RZ, UR6, RZ, 0x33, !PT ;  /* 0x00000006ff129c12 */ /* 0x000fe4000f8e33ff */
[----:B------:R-:W-:Y:S01]  /*0a10*/  ISETP.NE.AND P1, PT, RZ, UR4, PT ;  /* 0x00000004ff007c0c */ /* 0x000fe2000bf25270 */
[----:B------:R-:W-:Y:S01]  /*0a20*/  UIMAD UR38, UR38, UR6, URZ ;  /* 0x00000006262672a4 */ /* 0x000fe2000f8e023f */
[----:B------:R-:W-:Y:S01]  /*0a30*/  ISETP.GE.AND P0, PT, R26, 0x20, PT ;  /* 0x000000201a00780c */ /* 0x000fe20003f06270 */
[----:B------:R-:W-:Y:S01]  /*0a40*/  IMAD R24, R24, UR7, RZ ;  /* 0x0000000718187c24 */ /* 0x000fe2000f8e02ff */
[----:B----4-:R-:W-:-:S10]  /*0a50*/  @!P4 HFMA2.MMA R29, R29, 1, 1, R28 ;  /* 0x3c003c001d1dc835 */ /* 0x010fd4000000001c */
[----:B--2---:R-:W-:Y:S01]  /*0a60*/  @P2 HMUL2 R29, R29, R12 ;  /* 0x0000000c1d1d2232 */ /* 0x004fe20000000000 */
[----:B------:R-:W-:-:S04]  /*0a70*/  ISETP.NE.AND P2, PT, R27, RZ, PT ;  /* 0x000000ff1b00720c */ /* 0x000fc80003f45270 */
[----:B------:R-:W-:Y:S02]  /*0a80*/  P2R R4, PR, RZ, 0x4 ;  /* 0x00000004ff047803 */ /* 0x000fe40000000000 */
[----:B0-----:R-:W-:Y:S01]  /*0a90*/  ISETP.GT.AND P2, PT, R7, RZ, PT ;  /* 0x000000ff0700720c */ /* 0x001fe20003f44270 */
[----:B------:R-:W-:-:S12]  /*0aa0*/  HADD2 R32, R3, R32 ;  /* 0x0000002003207230 */ /* 0x000fd80000000000 */
        /* <DEDUP_REMOVED lines=10> */
[----:B0-----:R-:W-:-:S02]  /*0b50*/  VIADD R4, R3, 0xffffffe ;  /* 0x0ffffffe03047836 */ /* 0x001fc40000000000 */
[----:B------:R-:W-:-:S04]  /*0b60*/  IMAD.MOV R3, RZ, RZ, -R10 ;  /* 0x000000ffff037224 */ /* 0x000fc800078e0a0a */
        /* <DEDUP_REMOVED lines=8> */
[----:B------:R-:W-:Y:S01]  /*0bf0*/  @!P1 IADD3 R3, R3, -R6, RZ ;  /* 0x8000000603039210 */ /* 0x000fe20007ffe0ff */
[----:B------:R-:W-:-:S03]  /*0c00*/  @!P1 VIADD R34, R34, 0x1 ;  /* 0x0000000122229836 */ /* 0x000fc60000000000 */
[----:B------:R-:W-:Y:S02]  /*0c10*/  ISETP.GE.U32.AND P2, PT, R3, R6, PT ;  /* 0x000000060300720c */ /* 0x000fe40003f46070 */
[----:B------:R-:W-:-:S04]  /*0c20*/  LOP3.LUT R3, R0, R31, RZ, 0x3c, !PT ;  /* 0x0000001f00037212 */ /* 0x000fc800078e3cff */
[----:B------:R-:W-:Y:S02]  /*0c30*/  ISETP.GE.AND P1, PT, R3, RZ, PT ;  /* 0x000000ff0300720c */ /* 0x000fe40003f26270 */
[----:B------:R-:W-:-:S05]  /*0c40*/  LOP3.LUT R3, R31, 0x1, RZ, 0xc0, !PT ;  /* 0x000000011f037812 */ /* 0x000fca00078ec0ff */
[----:B------:R-:W-:Y:S01]  /*0c50*/  @P2 VIADD R34, R34, 0x1 ;  /* 0x0000000122222836 */ /* 0x000fe20000000000 */
[----:B------:R-:W-:-:S05]  /*0c60*/  ISETP.NE.AND P2, PT, R31, RZ, PT ;  /* 0x000000ff1f00720c */ /* 0x000fca0003f45270 */
[----:B------:R-:W-:Y:S02]  /*0c70*/  @!P1 IADD3 R34, -R34, RZ, RZ ;  /* 0x000000ff22229210 */ /* 0x000fe40007ffe1ff */
[----:B------:R-:W-:Y:S02]  /*0c80*/  ISETP.LT.AND P1, PT, R0, R7, !P0 ;  /* 0x000000070000720c */ /* 0x000fe40004721270 */
[----:B------:R-:W-:Y:S02]  /*0c90*/  ISETP.NE.U32.AND P0, PT, R3, 0x1, PT ;  /* 0x000000010300780c */ /* 0x000fe40003f05070 */
[----:B------:R-:W-:Y:S02]  /*0ca0*/  P2R R35, PR, RZ, 0x2 ;  /* 0x00000002ff237803 */ /* 0x000fe40000000000 */
[----:B------:R-:W-:-:S05]  /*0cb0*/  @!P2 LOP3.LUT R34, RZ, R31, RZ, 0x33, !PT ;  /* 0x0000001fff22a212 */ /* 0x000fca00078e33ff */
[----:B------:R-:W-:-:S04]  /*0cc0*/  IMAD.MOV R3, RZ, RZ, -R34 ;  /* 0x000000ffff037224 */ /* 0x000fc800078e0a22 */
[----:B------:R-:W-:Y:S01]  /*0cd0*/  IMAD R33, R31, R3, R0 ;  /* 0x000000031f217224 */ /* 0x000fe200078e0200 */
[----:B------:R-:W-:Y:S06]  /*0ce0*/  @P0 BRA `(.L_x_270) ;  /* 0x0000000000400947 */ /* 0x000fec0003800000 */
[----:B------:R-:W-:Y:S01]  /*0cf0*/  MOV R14, 0x0 ;  /* 0x00000000000e7802 */ /* 0x000fe20000000f00 */
[----:B------:R-:W-:Y:S01]  /*0d00*/  ULDC.64 UR4, c[0x4][0xc8] ;  /* 0x0100320000047ab9 */ /* 0x000fe20000000a00 */
[----:B------:R-:W-:Y:S01]  /*0d10*/  ULDC.64 UR6, c[0x4][0xb0] ;  /* 0x01002c0000067ab9 */ /* 0x000fe20000000a00 */
[----:B------:R-:W-:Y:S01]  /*0d20*/  IMAD.U32 R4, RZ, RZ, UR4 ;  /* 0x00000004ff047e24 */ /* 0x000fe2000f8e00ff */
[----:B------:R-:W-:Y:S01]  /*0d30*/  MOV R5, UR5 ;  /* 0x0000000500057c02 */ /* 0x000fe20008000f00 */
[----:B------:R-:W-:Y:S01]  /*0d40*/  ULDC.64 UR4, c[0x4][0xd0] ;  /* 0x0100340000047ab9 */ /* 0x000fe20000000a00 */
[----:B------:R-:W0:Y:S01]  /*0d50*/  LDC.64 R14, c[0x4][R14] ;  /* 0x010000000e0e7b82 */ /* 0x000e220000000a00 */
[----:B------:R-:W-:Y:S01]  /*0d60*/  HFMA2.MMA R12, -RZ, RZ, 0, 5.9604644775390625e-08 ;  /* 0x00000001ff0c7435 */ /* 0x000fe200000001ff */
[----:B------:R-:W-:Y:S01]  /*0d70*/  IMAD.U32 R6, RZ, RZ, UR4 ;  /* 0x00000004ff067e24 */ /* 0x000fe2000f8e00ff */
[----:B------:R-:W-:Y:S01]  /*0d80*/  MOV R10, UR6 ;  /* 0x00000006000a7c02 */ /* 0x000fe20008000f00 */
[----:B------:R-:W-:-:S02]  /*0d90*/  IMAD.U32 R7, RZ, RZ, UR5 ;  /* 0x00000005ff077e24 */ /* 0x000fc4000f8e00ff */
[----:B------:R-:W-:Y:S02]  /*0da0*/  IMAD.U32 R11, RZ, RZ, UR7 ;  /* 0x00000007ff0b7e24 */ /* 0x000fe4000f8e00ff */
[----:B------:R-:W-:Y:S02]  /*0db0*/  IMAD.MOV.U32 R8, RZ, RZ, 0x53f ;  /* 0x0000053fff087424 */ /* 0x000fe400078e00ff */
[----:B------:R-:W-:-:S07]  /*0dc0*/  IMAD.MOV.U32 R13, RZ, RZ, RZ ;  /* 0x000000ffff0d7224 */ /* 0x000fce00078e00ff */
[----:B------:R-:W-:-:S07]  /*0dd0*/  LEPC R20, `(.L_x_270) ;  /* 0x000000001014794e */ /* 0x000fce0000000000 */
[----:B0----5:R-:W-:Y:S05]  /*0de0*/  CALL.ABS.NOINC R14 ;  /* 0x000000000e007343 */ /* 0x021fea0003c00000 */
.L_x_270:
[----:B------:R-:W0:Y:S01]  /*0df0*/  S2R R5, SR_CgaCtaId ;  /* 0x0000000000057919 */ /* 0x000e220000008800 */
[----:B------:R-:W1:Y:S01]  /*0e00*/  LDC R8, c[0x0][0x290] ;  /* 0x0000a400ff087b82 */ /* 0x000e620000000800 */
[----:B------:R-:W-:Y:S01]  /*0e10*/  MOV R0, 0x400 ;  /* 0x0000040000007802 */ /* 0x000fe20000000f00 */
[----:B------:R-:W-:Y:S01]  /*0e20*/  IMAD R3, R31, R34, R33 ;  /* 0x000000221f037224 */ /* 0x000fe200078e0221 */
[----:B------:R-:W-:-:S03]  /*0e30*/  ISETP.NE.AND P6, PT, R35, RZ, PT ;  /* 0x000000ff2300720c */ /* 0x000fc60003fc5270 */
[----:B------:R-:W-:-:S05]  /*0e40*/  VIADD R0, R0, 0x110 ;  /* 0x0000011000007836 */ /* 0x000fca0000000000 */
[----:B0-----:R-:W-:-:S04]  /*0e50*/  LEA R4, R5, R0, 0x18 ;  /* 0x0000000005047211 */ /* 0x001fc800078ec0ff */
[----:B------:R-:W-:-:S05]  /*0e60*/  LEA R3, R3, R4, 0x1 ;  /* 0x0000000403037211 */ /* 0x000fca00078e08ff */
[----:B-1----:R-:W-:Y:S01]  /*0e70*/  IMAD R0, R8, 0x2, R3 ;  /* 0x0000000208007824 */ /* 0x002fe200078e0203 */
[----:B------:R-:W-:Y:S06]  /*0e80*/  @!P6 BRA `(.L_x_271) ;  /* 0x00000000000ce947 */ /* 0x000fec0003800000 */
[----:B------:R-:W-:Y:S01]  /*0e90*/  ISETP.NE.AND P5, PT, R27, RZ, PT ;  /* 0x000000ff1b00720c */ /* 0x000fe20003fa5270 */
[----:B------:R0:W-:-:S12]  /*0ea0*/  STS [R3], R32 ;  /* 0x0000002003007388 */ /* 0x0001d80000000800 */
[----:B------:R0:W-:Y:S02]  /*0eb0*/  @!P5 STS [R0], R29 ;  /* 0x0000001d0000d388 */ /* 0x0001e40000000800 */
.L_x_271:
        /* <DEDUP_REMOVED lines=14> */
[----:B------:R-:W-:-:S05]  /*0fa0*/  IADD3 R4, R4, R7, RZ ;  /* 0x0000000704047210 */ /* 0x000fca0007ffe0ff */
[----:B------:R-:W-:Y:S01]  /*0fb0*/  IMAD R31, R31, 0x2, R4 ;  /* 0x000000021f1f7824 */ /* 0x000fe200078e0204 */
[----:B0-----:R-:W-:Y:S04]  /*0fc0*/  LDS.U16 R32, [R4] ;  /* 0x0000000004207984 */ /* 0x001fe80000000400 */
        /* <DEDUP_REMOVED lines=25> */
.L_x_275:
        /* <DEDUP_REMOVED lines=12> */
[----:B-----5:R-:W-:Y:S01]  /*1220*/  IADD3 R5, -R22, UR4, RZ ;  /* 0x0000000416057c10 */ /* 0x020fe2000fffe1ff */
[--C-:B------:R-:W-:Y:S01]  /*1230*/  HADD2.F32 R9, -RZ, R29.reuse.H1_H1 ;  /* 0x3000001dff097230 */ /* 0x100fe20000004100 */
[----:B------:R-:W0:Y:S01]  /*1240*/  MUFU.RCP R8, R8 ;  /* 0x0000000800087308 */ /* 0x000e220000001000 */
[----:B------:R-:W-:Y:S01]  /*1250*/  HADD2.F32 R29, -RZ, R29.H0_H0 ;  /* 0x2000001dff1d7230 */ /* 0x000fe20000004100 */
[----:B------:R-:W-:Y:S01]  /*1260*/  I2FP.F32.S32 R5, R5 ;  /* 0x0000000500057245 */ /* 0x000fe20000201400 */
[----:B------:R-:W-:Y:S02]  /*1270*/  HADD2.F32 R15, -RZ, R32.H0_H0 ;  /* 0x20000020ff0f7230 */ /* 0x000fe40000004100 */
[----:B0-----:R-:W-:-:S04]  /*1280*/  FMUL.FTZ R7, R7, R8 ;  /* 0x0000000807077220 */ /* 0x001fc80000410000 */
[----:B------:R-:W-:-:S04]  /*1290*/  FMUL.FTZ R7, R7, 13.28771209716796875 ;  /* 0x41549a7807077820 */ /* 0x000fc80000410000 */
[----:B------:R-:W0:Y:S02]  /*12a0*/  MUFU.EX2 R6, -R7 ;  /* 0x8000000700067308 */ /* 0x000e240000000800 */
        /* <DEDUP_REMOVED lines=14> */
.L_x_278:
[----:B------:R-:W-:Y:S05]  /*1390*/  BSYNC B2 ;  /* 0x0000000000027941 */ /* 0x000fea0003800000 */
.L_x_277:
[----:B------:R-:W-:Y:S01]  /*13a0*/  PRMT R5, R29, 0x7632, R5 ;  /* 0x000076321d057816 */ /* 0x000fe20000000005 */
[----:B------:R0:W-:Y:S04]  /*13b0*/  STS.U16 [R12], R29 ;  /* 0x0000001d0c007388 */ /* 0x0001e80000000400 */
[----:B------:R0:W-:Y:S02]  /*13c0*/  STS.U16 [R13], R5 ;  /* 0x000000050d007388 */ /* 0x0001e40000000400 */
.L_x_276:
[----:B------:R-:W-:Y:S05]  /*13d0*/  BSYNC B1 ;  /* 0x0000000000017941 */ /* 0x000fea0003800000 */
.L_x_274:
[----:B0-----:R-:W-:Y:S01]  /*13e0*/  PRMT R5, R32, 0x7632, R5 ;  /* 0x0000763220057816 */ /* 0x001fe20000000005 */
[----:B------:R1:W-:Y:S04]  /*13f0*/  STS.U16 [R4], R32 ;  /* 0x0000002004007388 */ /* 0x0003e80000000400 */
[----:B------:R1:W-:Y:S02]  /*1400*/  STS.U16 [R31], R5 ;  /* 0x000000051f007388 */ /* 0x0003e40000000400 */
.L_x_273:
[----:B------:R-:W-:Y:S05]  /*1410*/  BSYNC B0 ;  /* 0x0000000000007941 */ /* 0x000fea0003800000 */
.L_x_272:
[----:B------:R-:W-:Y:S06]  /*1420*/  BAR.SYNC.DEFER_BLOCKING 0x0 ;  /* 0x0000000000007b1d */ /* 0x000fec0000010000 */
[----:B------:R-:W-:Y:S04]  /*1430*/  BSSY B0, `(.L_x_279) ;  /* 0x0000005000007945 */ /* 0x000fe80003800000 */
[----:B------:R-:W-:Y:S05]  /*1440*/  @!P6 BRA `(.L_x_280) ;  /* 0x00000000000ce947 */ /* 0x000fea0003800000 */
[----:B------:R-:W-:Y:S01]  /*1450*/  ISETP.NE.AND P0, PT, R27, RZ, PT ;  /* 0x000000ff1b00720c */ /* 0x000fe20003f05270 */
[----:B01----:R2:W3:-:S12]  /*1460*/  LDS R32, [R3] ;  /* 0x0000000003207984 */ /* 0x0034d80000000800 */
[----:B------:R2:W4:Y:S02]  /*1470*/  @!P0 LDS R29, [R0] ;  /* 0x00000000001d8984 */ /* 0x0005240000000800 */
.L_x_280:
[----:B------:R-:W-:Y:S05]  /*1480*/  BSYNC B0 ;  /* 0x0000000000007941 */ /* 0x000fea0003800000 */
.L_x_279:
[----:B------:R-:W-:Y:S06]  /*1490*/  BAR.SYNC.DEFER_BLOCKING 0x0 ;  /* 0x0000000000007b1d */ /* 0x000fec0000010000 */
[----:B------:R-:W-:Y:S05]  /*14a0*/  BRA `(.L_x_269) ;  /* 0x0000000000d47947 */ /* 0x000fea0003800000 */
.L_x_268:
        /* <DEDUP_REMOVED lines=25> */
.L_x_281:
        /* <DEDUP_REMOVED lines=27> */
.L_x_282:
[----:B------:R-:W-:Y:S05]  /*17f0*/  BSYNC B0 ;  /* 0x0000000000007941 */ /* 0x000fea0003800000 */
.L_x_269:
[----:B------:R-:W-:Y:S01]  /*1800*/  ISETP.GT.AND P0, PT, R26, 0x1f, PT ;  /* 0x0000001f1a00780c */ /* 0x000fe20003f04270 */
[----:B------:R-:W-:Y:S01]  /*1810*/  BSSY B0, `(.L_x_283) ;  /* 0x0000026000007945 */ /* 0x000fe20003800000 */
[----:B------:R-:W-:-:S11]  /*1820*/  IMAD.MOV.U32 R14, RZ, RZ, RZ ;  /* 0x000000ffff0e7224 */ /* 0x000fd600078e00ff */
[----:B------:R-:W-:Y:S05]  /*1830*/  @P0 BRA `(.L_x_284) ;  /* 0x00000000008c0947 */ /* 0x000fea0003800000 */
[----:B------:R-:W1:Y:S01]  /*1840*/  S2UR UR6, SR_CgaCtaId ;  /* 0x00000000000679c3 */ /* 0x000e620000008800 */
[----:B------:R-:W-:Y:S01]  /*1850*/  UMOV UR5, 0x400 ;  /* 0x0000040000057882 */ /* 0x000fe20000000000 */
[----:B0-234-:R-:W-:Y:S01]  /*1860*/  HMUL2 R0, R32, R29 ;  /* 0x0000001d20007232 */ /* 0x01dfe20000000000 */
[----:B------:R-:W-:-:S04]  /*1870*/  UIADD3 UR4, UR5, 0x10, URZ ;  /* 0x0000001005047890 */ /* 0x000fc8000fffe03f */
[--C-:B------:R-:W-:Y:S02]  /*1880*/  HADD2.F32 R13, -RZ, R0.reuse.H0_H0 ;  /* 0x20000000ff0d7230 */ /* 0x100fe40000004100 */
[----:B------:R-:W-:Y:S01]  /*1890*/  HADD2.F32 R0, -RZ, R0.H1_H1 ;  /* 0x30000000ff007230 */ /* 0x000fe20000004100 */
[----:B-1----:R-:W-:-:S06]  /*18a0*/  ULEA UR4, UR6, UR4, 0x18 ;  /* 0x0000000406047291 */ /* 0x002fcc000f8ec03f */
[----:B------:R-:W-:Y:S01]  /*18b0*/  LEA R3, R26, UR4, 0x2 ;  /* 0x000000041a037c11 */ /* 0x000fe2000f8e10ff */
[----:B------:R-:W-:Y:S02]  /*18c0*/  ULDC UR4, c[0x0][0x29c] ;  /* 0x0000a70000047ab9 */ /* 0x000fe40000000800 */
[----:B------:R-:W-:Y:S02]  /*18d0*/  ISETP.NE.AND P0, PT, RZ, UR4, PT ;  /* 0x00000004ff007c0c */ /* 0x000fe4000bf05270 */
[----:B------:R0:W-:Y:S11]  /*18e0*/  STS [R3], R32 ;  /* 0x0000002003007388 */ /* 0x0001f60000000800 */
[----:B0-----:R-:W-:Y:S05]  /*18f0*/  @P0 BRA `(.L_x_285) ;  /* 0x0000000000280947 */ /* 0x001fea0003800000 */
[----:B------:R-:W0:Y:S01]  /*1900*/  LDC.64 R4, c[0x0][0x248] ;  /* 0x00009200ff047b82 */ /* 0x000e220000000a00 */
[----:B------:R-:W-:Y:S01]  /*1910*/  UIADD3 UR4, UR5, 0x90, URZ ;  /* 0x0000009005047890 */ /* 0x000fe2000fffe03f */
[----:B------:R-:W-:Y:S02]  /*1920*/  LEA R3, R18, R37, 0x3 ;  /* 0x0000002512037211 */ /* 0x000fe400078e18ff */
[----:B------:R-:W-:Y:S01]  /*1930*/  ULDC UR5, c[0x0][0x284] ;  /* 0x0000a10000057ab9 */ /* 0x000fe20000000800 */
[----:B------:R-:W-:Y:S02]  /*1940*/  ULEA UR4, UR6, UR4, 0x18 ;  /* 0x0000000406047291 */ /* 0x000fe4000f8ec03f */
[----:B------:R-:W-:-:S04]  /*1950*/  IMAD R7, R30, UR5, R3 ;  /* 0x000000051e077c24 */ /* 0x000fc8000f8e0203 */
[----:B------:R-:W-:-:S05]  /*1960*/  LEA R3, R26, UR4, 0x2 ;  /* 0x000000041a037c11 */ /* 0x000fca000f8e10ff */
[----:B------:R1:W-:Y:S01]  /*1970*/  STS [R3], R28 ;  /* 0x0000001c03007388 */ /* 0x0003e20000000800 */
[----:B0-----:R-:W-:-:S05]  /*1980*/  IMAD.WIDE R4, R7, 0x2, R4 ;  /* 0x0000000207047825 */ /* 0x001fca00078e0204 */
[----:B------:R1:W-:Y:S02]  /*1990*/  STG.E desc[UR36][R4.64], R29 ;  /* 0x0000001d04007986 */ /* 0x0003e4000c101924 */
.L_x_285:
[----:B------:R-:W-:Y:S01]  /*19a0*/  UMOV UR4, 0xffffffff ;  /* 0xffffffff00047882 */ /* 0x000fe20000000000 */
[----:B------:R-:W-:Y:S02]  /*19b0*/  FADD.FTZ R13, R13, R0 ;  /* 0x000000000d0d7221 */ /* 0x000fe40000010000 */
        /* <DEDUP_REMOVED lines=10> */
.L_x_387:
[----:B-1----:R-:W-:-:S07]  /*1a60*/  FADD.FTZ R14, R5, R14 ;  /* 0x0000000e050e7221 */ /* 0x002fce0000010000 */
.L_x_284:
[----:B------:R-:W-:Y:S05]  /*1a70*/  BSYNC B0 ;  /* 0x0000000000007941 */ /* 0x000fea0003800000 */
.L_x_283:
[----:B------:R-:W2:Y:S01]  /*1a80*/  LDC R11, c[0x0][0x284] ;  /* 0x0000a100ff0b7b82 */ /* 0x000ea20000000800 */
[----:B------:R-:W-:Y:S01]  /*1a90*/  ISETP.NE.AND P0, PT, R26, RZ, PT ;  /* 0x000000ff1a00720c */ /* 0x000fe20003f05270 */
[----:B01----:R-:W-:Y:S02]  /*1aa0*/  IMAD.MOV.U32 R5, RZ, RZ, -0x800001 ;  /* 0xff7fffffff057424 */ /* 0x003fe400078e00ff */
[----:B--2---:R-:W-:-:S05]  /*1ab0*/  IMAD.MOV R4, RZ, RZ, -R11 ;  /* 0x000000ffff047224 */ /* 0x004fca00078e0a0b */
        /* <DEDUP_REMOVED lines=13> */
[----:B------:R-:W-:Y:S01]  /*1b90*/  MOV R0, 0x400 ;  /* 0x0000040000007802 */ /* 0x000fe20000000f00 */
[----:B------:R-:W-:Y:S01]  /*1ba0*/  FMUL.FTZ R5, R14, UR4 ;  /* 0x000000040e057c20 */ /* 0x000fe20008410000 */
[----:B------:R-:W0:Y:S02]  /*1bb0*/  S2R R3, SR_CgaCtaId ;  /* 0x0000000000037919 */ /* 0x000e240000008800 */
[----:B------:R-:W-:-:S04]  /*1bc0*/  IADD3 R0, R0, 0x110, RZ ;  /* 0x0000011000007810 */ /* 0x000fc80007ffe0ff */
[----:B0-----:R-:W-:Y:S02]  /*1bd0*/  LEA R8, R3, R0, 0x18 ;  /* 0x0000000003087211 */ /* 0x001fe400078ec0ff */
[----:B------:R-:W-:-:S05]  /*1be0*/  IADD3 R3, -R4, UR40, RZ ;  /* 0x0000002804037c10 */ /* 0x000fca000fffe1ff */
[----:B------:R-:W-:Y:S02]  /*1bf0*/  IMAD R8, R3, 0x4, R8 ;  /* 0x0000000403087824 */ /* 0x000fe400078e0208 */
[----:B--2---:R-:W-:-:S05]  /*1c00*/  @P0 HADD2.F32 R0, -RZ, R6.H0_H0 ;  /* 0x20000006ff000230 */ /* 0x004fca0000004100 */
[----:B------:R-:W-:-:S05]  /*1c10*/  @P0 FADD.FTZ R5, R5, R0 ;  /* 0x0000000005050221 */ /* 0x000fca0000010000 */
[----:B------:R0:W-:Y:S02]  /*1c20*/  STS [R8], R5 ;  /* 0x0000000508007388 */ /* 0x0001e40000000800 */
.L_x_287:
[----:B------:R-:W-:Y:S05]  /*1c30*/  WARPSYNC.ALL ;  /* 0x0000000000007948 */ /* 0x000fea0003800000 */
[----:B------:R-:W1:Y:S08]  /*1c40*/  S2UR UR6, SR_CgaCtaId ;  /* 0x00000000000679c3 */ /* 0x000e700000008800 */
[----:B------:R-:W-:Y:S01]  /*1c50*/  BAR.SYNC.DEFER_BLOCKING 0x0 ;  /* 0x0000000000007b1d */ /* 0x000fe20000010000 */
[----:B------:R-:W-:Y:S01]  /*1c60*/  IMAD.U32 R13, RZ, RZ, UR40 ;  /* 0x00000028ff0d7e24 */ /* 0x000fe2000f8e00ff */
[----:B------:R-:W-:-:S04]  /*1c70*/  IADD3 R35, R23, R4, RZ ;  /* 0x0000000417237210 */ /* 0x000fc80007ffe0ff */
[----:B------:R-:W-:Y:S01]  /*1c80*/  UMOV UR4, 0x400 ;  /* 0x0000040000047882 */ /* 0x000fe20000000000 */
[----:B------:R-:W-:Y:S01]  /*1c90*/  IADD3 R13, R13, 0x7, -R4 ;  /* 0x000000070d0d7810 */ /* 0x000fe20007ffe804 */
[----:B------:R-:W-:-:S03]  /*1ca0*/  UIADD3 UR5, UR4, 0x10, URZ ;  /* 0x0000001004057890 */ /* 0x000fc6000fffe03f */
[----:B------:R-:W-:-:S04]  /*1cb0*/  SHF.R.S32.HI R14, RZ, 0x1f, R13 ;  /* 0x0000001fff0e7819 */ /* 0x000fc8000001140d */
[----:B------:R-:W-:-:S04]  /*1cc0*/  LEA.HI R14, R14, R13, RZ, 0x3 ;  /* 0x0000000d0e0e7211 */ /* 0x000fc800078f18ff */
[----:B------:R-:W-:Y:S01]  /*1cd0*/  LOP3.LUT R13, R14, 0xfffffff8, RZ, 0xc0, !PT ;  /* 0xfffffff80e0d7812 */ /* 0x000fe200078ec0ff */
[----:B-1----:R-:W-:-:S04]  /*1ce0*/  ULEA UR5, UR6, UR5, 0x18 ;  /* 0x0000000506057291 */ /* 0x002fc8000f8ec03f */
[----:B------:R-:W-:Y:S02]  /*1cf0*/  IMAD.IADD R13, R13, 0x1, R4 ;  /* 0x000000010d0d7824 */ /* 0x000fe400078e0204 */
[----:B------:R-:W-:Y:S01]  /*1d00*/  LEA R12, R25, UR5, 0x2 ;  /* 0x00000005190c7c11 */ /* 0x000fe2000f8e10ff */
[----:B------:R-:W-:Y:S02]  /*1d10*/  ULDC UR5, c[0x0][0x29c] ;  /* 0x0000a70000057ab9 */ /* 0x000fe40000000800 */
[----:B------:R-:W-:Y:S01]  /*1d20*/  ISETP.GE.AND P0, PT, R35, R13, PT ;  /* 0x0000000d2300720c */ /* 0x000fe20003f06270 */
[----:B------:R-:W-:Y:S01]  /*1d30*/  UISETP.NE.AND UP0, UPT, UR5, URZ, UPT ;  /* 0x0000003f0500728c */ /* 0x000fe2000bf05270 */
[----:B------:R1:W2:Y:S04]  /*1d40*/  LDS R0, [R12] ;  /* 0x000000000c007984 */ /* 0x0002a80000000800 */
[----:B------:R1:W1:Y:S01]  /*1d50*/  LDS R3, [R12+0x10] ;  /* 0x000010000c037984 */ /* 0x0002620000000800 */
[----:B------:R-:W-:-:S03]  /*1d60*/  PLOP3.LUT P1, PT, PT, PT, UP0, 0x80, 0x0 ;  /* 0x000000000000781c */ /* 0x000fc60003f2f008 */
[----:B------:R0:W1:Y:S04]  /*1d70*/  LDS R6, [R12+0x20] ;  /* 0x000020000c067984 */ /* 0x0000680000000800 */
[----:B------:R1:W1:Y:S04]  /*1d80*/  LDS R7, [R12+0x30] ;  /* 0x000030000c077984 */ /* 0x0002680000000800 */
[----:B0-----:R0:W0:Y:S04]  /*1d90*/  LDS R8, [R12+0x40] ;  /* 0x000040000c087984 */ /* 0x0010280000000800 */
[----:B------:R0:W0:Y:S04]  /*1da0*/  LDS R9, [R12+0x50] ;  /* 0x000050000c097984 */ /* 0x0000280000000800 */
[----:B------:R0:W0:Y:S04]  /*1db0*/  LDS R10, [R12+0x60] ;  /* 0x000060000c0a7984 */ /* 0x0000280000000800 */
[----:B------:R0:W0:Y:S01]  /*1dc0*/  LDS R20, [R12+0x70] ;  /* 0x000070000c147984 */ /* 0x0000220000000800 */
[----:B------:R-:W-:Y:S05]  /*1dd0*/  @P1 BRA `(.L_x_288) ;  /* 0x00000000002c1947 */ /* 0x000fea0003800000 */
[----:B------:R-:W-:-:S04]  /*1de0*/  UIADD3 UR4, UR4, 0x90, URZ ;  /* 0x0000009004047890 */ /* 0x000fc8000fffe03f */
[----:B------:R-:W-:-:S06]  /*1df0*/  ULEA UR4, UR6, UR4, 0x18 ;  /* 0x0000000406047291 */ /* 0x000fcc000f8ec03f */
[----:B------:R-:W-:-:S05]  /*1e00*/  LEA R25, R25, UR4, 0x2 ;  /* 0x0000000419197c11 */ /* 0x000fca000f8e10ff */
[----:B------:R0:W0:Y:S04]  /*1e10*/  LDS R21, [R25] ;  /* 0x0000000019157984 */ /* 0x0000280000000800 */
[----:B------:R0:W0:Y:S04]  /*1e20*/  LDS R23, [R25+0x10] ;  /* 0x0000100019177984 */ /* 0x0000280000000800 */
[----:B------:R0:W0:Y:S04]  /*1e30*/  LDS R28, [R25+0x20] ;  /* 0x00002000191c7984 */ /* 0x0000280000000800 */
[----:B----4-:R4:W0:Y:S04]  /*1e40*/  LDS R29, [R25+0x30] ;  /* 0x00003000191d7984 */ /* 0x0108280000000800 */
[----:B------:R4:W0:Y:S04]  /*1e50*/  LDS R30, [R25+0x40] ;  /* 0x00004000191e7984 */ /* 0x0008280000000800 */
[----:B------:R4:W0:Y:S04]  /*1e60*/  LDS R31, [R25+0x50] ;  /* 0x00005000191f7984 */ /* 0x0008280000000800 */
[----:B------:R4:W0:Y:S04]  /*1e70*/  LDS R33, [R25+0x60] ;  /* 0x0000600019217984 */ /* 0x0008280000000800 */
[----:B------:R4:W0:Y:S02]  /*1e80*/  LDS R34, [R25+0x70] ;  /* 0x0000700019227984 */ /* 0x0008240000000800 */
.L_x_288:
[----:B------:R-:W-:Y:S01]  /*1e90*/  ULDC UR4, c[0x0][0x280] ;  /* 0x0000a00000047ab9 */ /* 0x000fe20000000800 */
[----:B------:R-:W-:Y:S01]  /*1ea0*/  ULDC UR12, c[0x0][0x29c] ;  /* 0x0000a700000c7ab9 */ /* 0x000fe20000000800 */
[----:B------:R-:W-:Y:S01]  /*1eb0*/  IMAD R24, R24, UR4, R17 ;  /* 0x0000000418187c24 */ /* 0x000fe2000f8e0211 */
[----:B------:R-:W-:Y:S01]  /*1ec0*/  ULDC UR13, c[0x0][0x288] ;  /* 0x0000a200000d7ab9 */ /* 0x000fe20000000800 */
[----:B------:R-:W-:Y:S01]  /*1ed0*/  ULDC UR14, c[0x0][0x2a0] ;  /* 0x0000a800000e7ab9 */ /* 0x000fe20000000800 */
[----:B------:R-:W-:Y:S01]  /*1ee0*/  ULDC.64 UR10, c[0x0][0x248] ;  /* 0x00009200000a7ab9 */ /* 0x000fe20000000a00 */
[----:B------:R-:W-:Y:S01]  /*1ef0*/  ULDC.64 UR8, c[0x0][0x258] ;  /* 0x0000960000087ab9 */ /* 0x000fe20000000a00 */
[----:B------:R-:W-:Y:S01]  /*1f00*/  ULDC.64 UR6, c[0x0][0x2b0] ;  /* 0x0000ac0000067ab9 */ /* 0x000fe20000000a00 */
[----:B------:R-:W-:Y:S01]  /*1f10*/  ULDC.64 UR16, c[0x0][0x2c8] ;  /* 0x0000b20000107ab9 */ /* 0x000fe20000000a00 */
[----:B------:R-:W-:Y:S01]  /*1f20*/  BSSY B0, `(.L_x_289) ;  /* 0x000014b000007945 */ /* 0x000fe20003800000 */
[----:B---3--:R-:W-:-:S03]  /*1f30*/  IMAD.SHL.U32 R32, R24, 0x40, RZ ;  /* 0x0000004018207824 */ /* 0x008fc600078e00ff */
[----:B------:R-:W-:Y:S05]  /*1f40*/  @P0 BRA `(.L_x_290) ;  /* 0x0000001400200947 */ /* 0x000fea0003800000 */
[----:B01----:R-:W0:Y:S01]  /*1f50*/  LDC R12, c[0x0][0x288] ;  /* 0x0000a200ff0c7b82 */ /* 0x003e220000000800 */
[-C--:B------:R-:W-:Y:S01]  /*1f60*/  IMAD R36, R16, R11.reuse, R37 ;  /* 0x0000000b10247224 */ /* 0x080fe200078e0225 */
[----:B------:R-:W-:Y:S01]  /*1f70*/  ULDC UR5, c[0x0][0x2d0] ;  /* 0x0000b40000057ab9 */ /* 0x000fe20000000800 */
[----:B------:R-:W-:Y:S01]  /*1f80*/  ULDC UR4, c[0x0][0x298] ;  /* 0x0000a60000047ab9 */ /* 0x000fe20000000800 */
[----:B------:R-:W-:Y:S01]  /*1f90*/  IMAD.U32 R44, RZ, RZ, UR5 ;  /* 0x00000005ff2c7e24 */ /* 0x000fe2000f8e00ff */
[----:B------:R-:W-:Y:S02]  /*1fa0*/  IABS R38, R11 ;  /* 0x0000000b00267213 */ /* 0x000fe40000000000 */
[----:B------:R-:W-:Y:S01]  /*1fb0*/  SHF.R.S32.HI R39, RZ, 0x1f, R36 ;  /* 0x0000001fff277819 */ /* 0x000fe20000011424 */
[----:B------:R-:W1:Y:S01]  /*1fc0*/  LDC.64 R26, c[0x0][0x2e0] ;  /* 0x0000b800ff1a7b82 */ /* 0x000e620000000a00 */
[----:B------:R-:W-:-:S07]  /*1fd0*/  IMAD R44, R17, R44, UR40 ;  /* 0x00000028112c7e24 */ /* 0x000fce000f8e022c */
[----:B------:R-:W3:Y:S01]  /*1fe0*/  LDC R42, c[0x0][0x2c0] ;  /* 0x0000b000ff2a7b82 */ /* 0x000ee20000000800 */
[----:B0-----:R-:W-:-:S05]  /*1ff0*/  IMAD R12, R2, R12, R17 ;  /* 0x0000000c020c7224 */ /* 0x001fca00078e0211 */
[----:B----4-:R-:W-:Y:S01]  /*2000*/  LEA R25, R12, R37, 0x6 ;  /* 0x000000250c197211 */ /* 0x010fe200078e30ff */
[----:B------:R-:W-:-:S04]  /*2010*/  IMAD R37, R32, R11, R37 ;  /* 0x0000000b20257224 */ /* 0x000fc800078e0225 */
[C---:B------:R-:W-:Y:S01]  /*2020*/  VIADD R13, R25.reuse, 0x8 ;  /* 0x00000008190d7836 */ /* 0x040fe20000000000 */
[----:B------:R-:W-:Y:S01]  /*2030*/  SHF.R.S32.HI R40, RZ, 0x1f, R37 ;  /* 0x0000001fff287819 */ /* 0x000fe20000011425 */
[----:B-1----:R-:W-:-:S04]  /*2040*/  IMAD.WIDE R24, R25, 0x2, R26 ;  /* 0x0000000219187825 */ /* 0x002fc800078e021a */
[----:B------:R-:W-:Y:S01]  /*2050*/  IMAD.WIDE R26, R13, 0x2, R26 ;  /* 0x000000020d1a7825 */ /* 0x000fe200078e021a */
[----:B---3--:R-:W-:-:S07]  /*2060*/  IADD3 R42, R42, UR4, RZ ;  /* 0x000000042a2a7c10 */ /* 0x008fce000fffe0ff */
.L_x_310:
[----:B------:R-:W-:Y:S01]  /*2070*/  ISETP.NE.U32.AND P0, PT, RZ, UR6, PT ;  /* 0x00000006ff007c0c */ /* 0x000fe2000bf05070 */
[----:B------:R-:W-:Y:S01]  /*2080*/  IMAD.U32 R14, RZ, RZ, UR6 ;  /* 0x00000006ff0e7e24 */ /* 0x000fe2000f8e00ff */
[----:B------:R-:W-:Y:S01]  /*2090*/  USHF.R.S32.HI UR4, URZ, 0x1f, UR38 ;  /* 0x0000001f3f047899 */ /* 0x000fe20008011426 */
[----:B------:R-:W-:Y:S01]  /*20a0*/  IMAD.U32 R12, RZ, RZ, UR7 ;  /* 0x00000007ff0c7e24 */ /* 0x000fe2000f8e00ff */
[----:B------:R-:W-:-:S13]  /*20b0*/  ISETP.NE.AND.EX P0, PT, RZ, UR7, PT, P0 ;  /* 0x00000007ff007c0c */ /* 0x000fda000bf05300 */
[----:B------:R-:W-:Y:S02]  /*20c0*/  @P0 IADD3 R14, P2, P3, R35, UR38, R14 ;  /* 0x00000026230e0c10 */ /* 0x000fe4000fb5e00e */
[----:B------:R-:W-:-:S04]  /*20d0*/  @P0 SHF.R.S32.HI R11, RZ, 0x1f, R35 ;  /* 0x0000001fff0b0819 */ /* 0x000fc80000011423 */
[----:B------:R-:W-:Y:S01]  /*20e0*/  @P0 IADD3.X R15, R11, UR4, R12, P2, P3 ;  /* 0x000000040b0f0c10 */ /* 0x000fe200097e640c */
[----:B0-----:R-:W0:Y:S01]  /*20f0*/  I2F.RP R51, R38 ;  /* 0x0000002600337306 */ /* 0x001e220000209400 */
[----:B------:R-:W1:Y:S03]  /*2100*/  LDC R11, c[0x0][0x284] ;  /* 0x0000a100ff0b7b82 */ /* 0x000e660000000800 */
[----:B------:R1:W3:Y:S01]  /*2110*/  @P0 LDG.E.U8 R14, desc[UR36][R14.64] ;  /* 0x000000240e0e0981 */ /* 0x0002e2000c1e1100 */
[----:B------:R-:W-:Y:S01]  /*2120*/  IMAD.MOV.U32 R12, RZ, RZ, RZ ;  /* 0x000000ffff0c7224 */ /* 0x000fe200078e00ff */
[----:B------:R-:W-:Y:S01]  /*2130*/  IABS R52, R35 ;  /* 0x0000002300347213 */ /* 0x000fe20000000000 */
[----:B------:R-:W-:Y:S01]  /*2140*/  UIADD3 UR5, UR39, -0x1, URZ ;  /* 0xffffffff27057890 */ /* 0x000fe2000fffe03f */
[----:B------:R-:W-:Y:S01]  /*2150*/  ISETP.GE.AND P3, PT, R35, RZ, PT ;  /* 0x000000ff2300720c */ /* 0x000fe20003f66270 */
[----:B------:R-:W-:Y:S01]  /*2160*/  BSSY B1, `(.L_x_291) ;  /* 0x000002f000017945 */ /* 0x000fe20003800000 */
[----:B0-----:R-:W0:Y:S01]  /*2170*/  MUFU.RCP R51, R51 ;  /* 0x0000003300337308 */ /* 0x001e220000001000 */
[----:B-1----:R-:W-:-:S02]  /*2180*/  IABS R15, R11 ;  /* 0x0000000b000f7213 */ /* 0x002fc40000000000 */
[----:B0-----:R-:W-:-:S06]  /*2190*/  IADD3 R13, R51, 0xffffffe, RZ ;  /* 0x0ffffffe330d7810 */ /* 0x001fcc0007ffe0ff */
[----:B------:R-:W0:Y:S02]  /*21a0*/  F2I.FTZ.U32.TRUNC.NTZ R13, R13 ;  /* 0x0000000d000d7305 */ /* 0x000e24000021f000 */
[----:B0-----:R-:W-:-:S04]  /*21b0*/  IMAD.MOV R53, RZ, RZ, -R13 ;  /* 0x000000ffff357224 */ /* 0x001fc800078e0a0d */
[----:B------:R-:W-:-:S04]  /*21c0*/  IMAD R53, R53, R38, RZ ;  /* 0x0000002635357224 */ /* 0x000fc800078e02ff */
[----:B------:R-:W-:-:S06]  /*21d0*/  IMAD.HI.U32 R53, R13, R53, R12 ;  /* 0x000000350d357227 */ /* 0x000fcc00078e000c */
[----:B------:R-:W-:-:S05]  /*21e0*/  IMAD.HI.U32 R12, R53, R52, RZ ;  /* 0x00000034350c7227 */ /* 0x000fca00078e00ff */
[----:B------:R-:W-:-:S05]  /*21f0*/  IADD3 R13, -R12, RZ, RZ ;  /* 0x000000ff0c0d7210 */ /* 0x000fca0007ffe1ff */
[----:B------:R-:W-:-:S05]  /*2200*/  IMAD R52, R15, R13, R52 ;  /* 0x0000000d0f347224 */ /* 0x000fca00078e0234 */
[----:B------:R-:W-:-:S13]  /*2210*/  ISETP.GT.U32.AND P2, PT, R38, R52, PT ;  /* 0x000000342600720c */ /* 0x000fda0003f44070 */
[----:B------:R-:W-:-:S05]  /*2220*/  @!P2 IMAD.IADD R52, R52, 0x1, -R15 ;  /* 0x000000013434a824 */ /* 0x000fca00078e0a0f */
[----:B------:R-:W-:-:S13]  /*2230*/  ISETP.GT.U32.AND P2, PT, R38, R52, PT ;  /* 0x000000342600720c */ /* 0x000fda0003f44070 */
[----:B------:R-:W-:Y:S01]  /*2240*/  @!P2 IMAD.IADD R52, R52, 0x1, -R15 ;  /* 0x000000013434a824 */ /* 0x000fe200078e0a0f */
[----:B------:R-:W-:-:S04]  /*2250*/  ISETP.NE.AND P2, PT, R11, RZ, PT ;  /* 0x000000ff0b00720c */ /* 0x000fc80003f45270 */
[----:B------:R-:W-:-:S09]  /*2260*/  @!P3 IADD3 R52, -R52, RZ, RZ ;  /* 0x000000ff3434b210 */ /* 0x000fd20007ffe1ff */
[----:B------:R-:W-:Y:S02]  /*2270*/  @!P2 LOP3.LUT R52, RZ, R11, RZ, 0x33, !PT ;  /* 0x0000000bff34a212 */ /* 0x000fe400078e33ff */
[----:B------:R-:W-:Y:S02]  /*2280*/  ISETP.GE.AND P2, PT, R35, UR5, PT ;  /* 0x0000000523007c0c */ /* 0x000fe4000bf46270 */
[----:B------:R-:W-:Y:S02]  /*2290*/  IADD3 R13, P3, R52, UR38, RZ ;  /* 0x00000026340d7c10 */ /* 0x000fe4000ff7e0ff */
[----:B---3--:R-:W-:Y:S02]  /*22a0*/  ISETP.NE.AND P0, PT, R14, RZ, P0 ;  /* 0x000000ff0e00720c */ /* 0x008fe40000705270 */
[----:B------:R-:W-:Y:S02]  /*22b0*/  LEA.HI.X.SX32 R14, R52, UR4, 0x1, P3 ;  /* 0x00000004340e7c11 */ /* 0x000fe400098f0eff */
[----:B------:R-:W-:-:S04]  /*22c0*/  LEA R12, P3, R13, UR8, 0x2 ;  /* 0x000000080d0c7c11 */ /* 0x000fc8000f8610ff */
[----:B------:R-:W-:Y:S01]  /*22d0*/  LEA.HI.X R13, R13, UR9, R14, 0x2, P3 ;  /* 0x000000090d0d7c11 */ /* 0x000fe200098f140e */
[----:B------:R-:W-:Y:S08]  /*22e0*/  @P2 BRA `(.L_x_292) ;  /* 0x0000000000582947 */ /* 0x000ff00003800000 */
[----:B------:R-:W3:Y:S01]  /*22f0*/  LDG.E R14, desc[UR36][R12.64] ;  /* 0x000000240c0e7981 */ /* 0x000ee2000c1e1900 */
[----:B------:R-:W-:Y:S02]  /*2300*/  IMAD.SHL.U32 R54, R52, 0x8, RZ ;  /* 0x0000000834367824 */ /* 0x000fe400078e00ff */
[----:B---3--:R-:W-:-:S04]  /*2310*/  IMAD R14, R14, UR13, RZ ;  /* 0x0000000d0e0e7c24 */ /* 0x008fc8000f8e02ff */
[----:B------:R-:W-:-:S04]  /*2320*/  IMAD.SHL.U32 R14, R14, 0x40, RZ ;  /* 0x000000400e0e7824 */ /* 0x000fc800078e00ff */
[----:B------:R-:W-:-:S05]  /*2330*/  IMAD R14, R14, R11, R54 ;  /* 0x0000000b0e0e7224 */ /* 0x000fca00078e0236 */
[----:B------:R-:W-:-:S04]  /*2340*/  IADD3 R15, P1, R37, R14, RZ ;  /* 0x0000000e250f7210 */ /* 0x000fc80007f3e0ff */
[----:B------:R-:W-:Y:S02]  /*2350*/  LEA.HI.X.SX32 R56, R14, R40, 0x1, P1 ;  /* 0x000000280e387211 */ /* 0x000fe400008f0eff */
[----:B------:R-:W-:-:S04]  /*2360*/  LEA R14, P1, R15, UR10, 0x1 ;  /* 0x0000000a0f0e7c11 */ /* 0x000fc8000f8208ff */
[----:B------:R-:W-:-:S05]  /*2370*/  LEA.HI.X R15, R15, UR11, R56, 0x1, P1 ;  /* 0x0000000b0f0f7c11 */ /* 0x000fca00088f0c38 */
[----:B------:R0:W5:Y:S01]  /*2380*/  LDG.E R41, desc[UR36][R14.64] ;  /* 0x000000240e297981 */ /* 0x000162000c1e1900 */
[----:B------:R-:W-:-:S06]  /*2390*/  UISETP.NE.AND UP0, UPT, UR12, URZ, UPT ;  /* 0x0000003f0c00728c */ /* 0x000fcc000bf05270 */
[----:B------:R-:W-:-:S13]  /*23a0*/  PLOP3.LUT P1, PT, PT, PT, UP0, 0x80, 0x0 ;  /* 0x000000000000781c */ /* 0x000fda0003f2f008 */
[----:B0-----:R-:W-:Y:S05]  /*23b0*/  @P1 BRA `(.L_x_292) ;  /* 0x0000000000241947 */ /* 0x001fea0003800000 */
[----:B------:R-:W-:-:S13]  /*23c0*/  ISETP.NE.AND P4, PT, R19, RZ, PT ;  /* 0x000000ff1300720c */ /* 0x000fda0003f85270 */
[----:B------:R-:W3:Y:S01]  /*23d0*/  @P4 LDG.E R14, desc[UR36][R24.64] ;  /* 0x00000024180e4981 */ /* 0x000ee2000c1e1900 */
[----:B-----5:R-:W-:Y:S01]  /*23e0*/  HFMA2.MMA R41, R41, 1, 1, R21 ;  /* 0x3c003c0029297835 */ /* 0x020fe20000000015 */
[----:B------:R-:W-:-:S04]  /*23f0*/  IADD3 R15, P3, R36, R54, RZ ;  /* 0x00000036240f7210 */ /* 0x000fc80007f7e0ff */
[----:B------:R-:W-:-:S05]  /*2400*/  LEA.HI.X.SX32 R54, R54, R39, 0x1, P3 ;  /* 0x0000002736367211 */ /* 0x000fca00018f0eff */
[----:B---3--:R-:W-:Y:S01]  /*2410*/  @P4 HMUL2 R41, R41, R14 ;  /* 0x0000000e29294232 */ /* 0x008fe20000000000 */
[----:B------:R-:W-:-:S04]  /*2420*/  LEA R14, P3, R15, UR10, 0x1 ;  /* 0x0000000a0f0e7c11 */ /* 0x000fc8000f8608ff */
[----:B------:R-:W-:-:S05]  /*2430*/  LEA.HI.X R15, R15, UR11, R54, 0x1, P3 ;  /* 0x0000000b0f0f7c11 */ /* 0x000fca00098f0c36 */
[----:B------:R0:W-:Y:S04]  /*2440*/  STG.E desc[UR36][R14.64], R41 ;  /* 0x000000290e007986 */ /* 0x0001e8000c101924 */
.L_x_292:
[----:B------:R-:W-:Y:S05]  /*2450*/  BSYNC B1 ;  /* 0x0000000000017941 */ /* 0x000fea0003800000 */
.L_x_291:
[----:B------:R-:W-:Y:S01]  /*2460*/  BSSY B1, `(.L_x_293) ;  /* 0x0000019000017945 */ /* 0x000fe20003800000 */
[----:B------:R-:W-:-:S03]  /*2470*/  IADD3 R52, R52, R11, RZ ;  /* 0x0000000b34347210 */ /* 0x000fc60007ffe0ff */
[----:B------:R-:W-:Y:S05]  /*2480*/  @P2 BRA `(.L_x_294) ;  /* 0x0000000000582947 */ /* 0x000fea0003800000 */
[----:B0-----:R-:W3:Y:S01]  /*2490*/  LDG.E R14, desc[UR36][R12.64] ;  /* 0x000000240c0e7981 */ /* 0x001ee2000c1e1900 */
        /* <DEDUP_REMOVED lines=11> */
[----:B-1----:R-:W-:Y:S05]  /*2550*/  @P1 BRA `(.L_x_294) ;  /* 0x0000000000241947 */ /* 0x002fea0003800000 */
[----:B------:R-:W-:-:S13]  /*2560*/  ISETP.NE.AND P3, PT, R19, RZ, PT ;  /* 0x000000ff1300720c */ /* 0x000fda0003f65270 */
[----:B------:R-:W3:Y:S01]  /*2570*/  @P3 LDG.E R15, desc[UR36][R26.64] ;  /* 0x000000241a0f3981 */ /* 0x000ee2000c1e1900 */
[----:B-----5:R-:W-:-:S06]  /*2580*/  HADD2 R46, R46, R23 ;  /* 0x000000172e2e7230 */ /* 0x020fcc0000000000 */
[----:B---3--:R-:W-:Y:S01]  /*2590*/  @P3 HFMA2.MMA R46, R46, R15, -RZ ;  /* 0x0000000f2e2e3235 */ /* 0x008fe200001000ff */
[----:B------:R-:W-:-:S04]  /*25a0*/  IADD3 R15, P3, R36, R54, RZ ;  /* 0x00000036240f7210 */ /* 0x000fc80007f7e0ff */
[----:B------:R-:W-:Y:S02]  /*25b0*/  LEA.HI.X.SX32 R54, R54, R39, 0x1, P3 ;  /* 0x0000002736367211 */ /* 0x000fe400018f0eff */
[----:B------:R-:W-:-:S04]  /*25c0*/  LEA R14, P3, R15, UR10, 0x1 ;  /* 0x0000000a0f0e7c11 */ /* 0x000fc8000f8608ff */
[----:B------:R-:W-:-:S05]  /*25d0*/  LEA.HI.X R15, R15, UR11, R54, 0x1, P3 ;  /* 0x0000000b0f0f7c11 */ /* 0x000fca00098f0c36 */
[----:B------:R1:W-:Y:S04]  /*25e0*/  STG.E desc[UR36][R14.64], R46 ;  /* 0x0000002e0e007986 */ /* 0x0003e8000c101924 */
.L_x_294:
[----:B------:R-:W-:Y:S05]  /*25f0*/  BSYNC B1 ;  /* 0x0000000000017941 */ /* 0x000fea0003800000 */
.L_x_293:
[----:B------:R-:W-:Y:S01]  /*2600*/  BSSY B1, `(.L_x_295) ;  /* 0x0000019000017945 */ /* 0x000fe20003800000 */
[----:B------:R-:W-:-:S03]  /*2610*/  IADD3 R52, R52, R11, RZ ;  /* 0x0000000b34347210 */ /* 0x000fc60007ffe0ff */
[----:B------:R-:W-:Y:S05]  /*2620*/  @P2 BRA `(.L_x_296) ;  /* 0x0000000000582947 */ /* 0x000fea0003800000 */
[----:B01----:R-:W3:Y:S01]  /*2630*/  LDG.E R14, desc[UR36][R12.64] ;  /* 0x000000240c0e7981 */ /* 0x003ee2000c1e1900 */
        /* <DEDUP_REMOVED lines=11> */
[----:B---3--:R-:W-:Y:S05]  /*26f0*/  @P1 BRA `(.L_x_296) ;  /* 0x0000000000241947 */ /* 0x008fea0003800000 */
[----:B------:R-:W-:-:S13]  /*2700*/  ISETP.NE.AND P3, PT, R19, RZ, PT ;  /* 0x000000ff1300720c */ /* 0x000fda0003f65270 */
[----:B------:R-:W3:Y:S01]  /*2710*/  @P3 LDG.E R14, desc[UR36][R26.64+0x10] ;  /* 0x000010241a0e3981 */ /* 0x000ee2000c1e1900 */
[----:B-----5:R-:W-:-:S04]  /*2720*/  HADD2 R43, R43, R28 ;  /* 0x0000001c2b2b7230 */ /* 0x020fc80000000000 */
[----:B---3--:R-:W-:Y:S01]  /*2730*/  @P3 HMUL2 R43, R43, R14 ;  /* 0x0000000e2b2b3232 */ /* 0x008fe20000000000 */
[----:B------:R-:W-:-:S04]  /*2740*/  IADD3 R15, P3, R36, R54, RZ ;  /* 0x00000036240f7210 */ /* 0x000fc80007f7e0ff */
[----:B------:R-:W-:Y:S02]  /*2750*/  LEA.HI.X.SX32 R54, R54, R39, 0x1, P3 ;  /* 0x0000002736367211 */ /* 0x000fe400018f0eff */
[----:B------:R-:W-:-:S04]  /*2760*/  LEA R14, P3, R15, UR10, 0x1 ;  /* 0x0000000a0f0e7c11 */ /* 0x000fc8000f8608ff */
[----:B------:R-:W-:-:S05]  /*2770*/  LEA.HI.X R15, R15, UR11, R54, 0x1, P3 ;  /* 0x0000000b0f0f7c11 */ /* 0x000fca00098f0c36 */
[----:B------:R3:W-:Y:S04]  /*2780*/  STG.E desc[UR36][R14.64], R43 ;  /* 0x0000002b0e007986 */ /* 0x0007e8000c101924 */
.L_x_296:
[----:B------:R-:W-:Y:S05]  /*2790*/  BSYNC B1 ;  /* 0x0000000000017941 */ /* 0x000fea0003800000 */
.L_x_295:
[----:B------:R-:W-:Y:S01]  /*27a0*/  BSSY B1, `(.L_x_297) ;  /* 0x0000019000017945 */ /* 0x000fe20003800000 */
[----:B------:R-:W-:-:S03]  /*27b0*/  IADD3 R52, R52, R11, RZ ;  /* 0x0000000b34347210 */ /* 0x000fc60007ffe0ff */
[----:B------:R-:W-:Y:S05]  /*27c0*/  @P2 BRA `(.L_x_298) ;  /* 0x0000000000582947 */ /* 0x000fea0003800000 */
[----:B01-3--:R-:W3:Y:S01]  /*27d0*/  LDG.E R14, desc[UR36][R12.64] ;  /* 0x000000240c0e7981 */ /* 0x00bee2000c1e1900 */
        /* <DEDUP_REMOVED lines=11> */
[----:B----4-:R-:W-:Y:S05]  /*2890*/  @P1 BRA `(.L_x_298) ;  /* 0x0000000000241947 */ /* 0x010fea0003800000 */
[----:B------:R-:W-:-:S13]  /*28a0*/  ISETP.NE.AND P3, PT, R19, RZ, PT ;  /* 0x000000ff1300720c */ /* 0x000fda0003f65270 */
[----:B------:R-:W3:Y:S01]  /*28b0*/  @P3 LDG.E R15, desc[UR36][R26.64+0x20] ;  /* 0x000020241a0f3981 */ /* 0x000ee2000c1e1900 */
[----:B-----5:R-:W-:-:S10]  /*28c0*/  HFMA2.MMA R48, R48, 1, 1, R29 ;  /* 0x3c003c0030307835 */ /* 0x020fd4000000001d */
[----:B---3--:R-:W-:Y:S01]  /*28d0*/  @P3 HMUL2 R48, R48, R15 ;  /* 0x0000000f30303232 */ /* 0x008fe20000000000 */
[----:B------:R-:W-:-:S04]  /*28e0*/  IADD3 R15, P3, R36, R54, RZ ;  /* 0x00000036240f7210 */ /* 0x000fc80007f7e0ff */
[----:B------:R-:W-:Y:S02]  /*28f0*/  LEA.HI.X.SX32 R54, R54, R39, 0x1, P3 ;  /* 0x0000002736367211 */ /* 0x000fe400018f0eff */
[----:B------:R-:W-:-:S04]  /*2900*/  LEA R14, P3, R15, UR10, 0x1 ;  /* 0x0000000a0f0e7c11 */ /* 0x000fc8000f8608ff */
[----:B------:R-:W-:-:S05]  /*2910*/  LEA.HI.X R15, R15, UR11, R54, 0x1, P3 ;  /* 0x0000000b0f0f7c11 */ /* 0x000fca00098f0c36 */
[----:B------:R4:W-:Y:S04]  /*2920*/  STG.E desc[UR36][R14.64], R48 ;  /* 0x000000300e007986 */ /* 0x0009e8000c101924 */
.L_x_298:
[----:B------:R-:W-:Y:S05]  /*2930*/  BSYNC B1 ;  /* 0x0000000000017941 */ /* 0x000fea0003800000 */
.L_x_297:
[----:B------:R-:W-:Y:S01]  /*2940*/  BSSY B1, `(.L_x_299) ;  /* 0x0000019000017945 */ /* 0x000fe20003800000 */
[----:B------:R-:W-:-:S03]  /*2950*/  IADD3 R52, R52, R11, RZ ;  /* 0x0000000b34347210 */ /* 0x000fc60007ffe0ff */
[----:B------:R-:W-:Y:S05]  /*2960*/  @P2 BRA `(.L_x_300) ;  /* 0x0000000000582947 */ /* 0x000fea0003800000 */
[----:B01-34-:R-:W3:Y:S01]  /*2970*/  LDG.E R14, desc[UR36][R12.64] ;  /* 0x000000240c0e7981 */ /* 0x01bee2000c1e1900 */
        /* <DEDUP_REMOVED lines=21> */
.L_x_300:
[----:B------:R-:W-:Y:S05]  /*2ad0*/  BSYNC B1 ;  /* 0x0000000000017941 */ /* 0x000fea0003800000 */
.L_x_299:
[----:B------:R-:W-:Y:S01]  /*2ae0*/  BSSY B1, `(.L_x_301) ;  /* 0x0000019000017945 */ /* 0x000fe20003800000 */
[----:B------:R-:W-:-:S03]  /*2af0*/  IADD3 R52, R52, R11, RZ ;  /* 0x0000000b34347210 */ /* 0x000fc60007ffe0ff */
[----:B------:R-:W-:Y:S05]  /*2b00*/  @P2 BRA `(.L_x_302) ;  /* 0x0000000000582947 */ /* 0x000fea0003800000 */
[----:B01-34-:R-:W3:Y:S02]  /*2b10*/  LDG.E R14, desc[UR36][R12.64] ;  /* 0x000000240c0e7981 */ /* 0x01bee4000c1e1900 */
[----:B---3--:R-:W-:-:S04]  /*2b20*/  IMAD R14, R14, UR13, RZ ;  /* 0x0000000d0e0e7c24 */ /* 0x008fc8000f8e02ff */
[----:B------:R-:W-:Y:S02]  /*2b30*/  IMAD.SHL.U32 R15, R14, 0x40, RZ ;  /* 0x000000400e0f7824 */ /* 0x000fe400078e00ff */
        /* <DEDUP_REMOVED lines=19> */
.L_x_302:
[----:B------:R-:W-:Y:S05]  /*2c70*/  BSYNC B1 ;  /* 0x0000000000017941 */ /* 0x000fea0003800000 */
.L_x_301:
        /* <DEDUP_REMOVED lines=25> */
.L_x_304:
[----:B------:R-:W-:Y:S05]  /*2e10*/  BSYNC B1 ;  /* 0x0000000000017941 */ /* 0x000fea0003800000 */
.L_x_303:
[----:B------:R-:W-:Y:S04]  /*2e20*/  BSSY B1, `(.L_x_305) ;  /* 0x0000019000017945 */ /* 0x000fe80003800000 */
[----:B------:R-:W-:Y:S05]  /*2e30*/  @P2 BRA `(.L_x_306) ;  /* 0x00000000005c2947 */ /* 0x000fea0003800000 */
[----:B------:R-:W0:Y:S01]  /*2e40*/  LDG.E R12, desc[UR36][R12.64] ;  /* 0x000000240c0c7981 */ /* 0x000e22000c1e1900 */
[----:B------:R-:W-:-:S05]  /*2e50*/  IADD3 R52, R52, R11, RZ ;  /* 0x0000000b34347210 */ /* 0x000fca0007ffe0ff */
[----:B------:R-:W-:Y:S02]  /*2e60*/  IMAD.SHL.U32 R52, R52, 0x8, RZ ;  /* 0x0000000834347824 */ /* 0x000fe400078e00ff */
[----:B01-34-:R-:W-:-:S04]  /*2e70*/  IMAD R14, R12, UR13, RZ ;  /* 0x0000000d0c0e7c24 */ /* 0x01bfc8000f8e02ff */
        /* <DEDUP_REMOVED lines=12> */
[----:B------:R-:W-:Y:S01]  /*2f40*/  IADD3 R11, P2, R36, R52, RZ ;  /* 0x00000034240b7210 */ /* 0x000fe20007f5e0ff */
[----:B-----5:R-:W-:-:S03]  /*2f50*/  HADD2 R49, R49, R34 ;  /* 0x0000002231317230 */ /* 0x020fc60000000000 */
[----:B------:R-:W-:Y:S02]  /*2f60*/  LEA.HI.X.SX32 R52, R52, R39, 0x1, P2 ;  /* 0x0000002734347211 */ /* 0x000fe400010f0eff */
[----:B------:R-:W-:-:S04]  /*2f70*/  LEA R12, P2, R11, UR10, 0x1 ;  /* 0x0000000a0b0c7c11 */ /* 0x000fc8000f8408ff */
[----:B------:R-:W-:Y:S01]  /*2f80*/  LEA.HI.X R13, R11, UR11, R52, 0x1, P2 ;  /* 0x0000000b0b0d7c11 */ /* 0x000fe200090f0c34 */
[----:B---3--:R-:W-:-:S07]  /*2f90*/  @P3 HFMA2.MMA R49, R49, R14, -RZ ;  /* 0x0000000e31313235 */ /* 0x008fce00001000ff */
[----:B------:R0:W-:Y:S04]  /*2fa0*/  STG.E desc[UR36][R12.64], R49 ;  /* 0x000000310c007986 */ /* 0x0001e8000c101924 */
.L_x_306:
[----:B------:R-:W-:Y:S05]  /*2fb0*/  BSYNC B1 ;  /* 0x0000000000017941 */ /* 0x000fea0003800000 */
.L_x_305:
[----:B--2--5:R-:W-:Y:S01]  /*2fc0*/  HMUL2 R11, R0, R41 ;  /* 0x00000029000b7232 */ /* 0x024fe20000000000 */
[----:B0-----:R-:W0:Y:S01]  /*2fd0*/  S2R R12, SR_TID.X ;  /* 0x00000000000c7919 */ /* 0x001e220000002100 */
[----:B------:R-:W-:Y:S01]  /*2fe0*/  MOV R51, UR39 ;  /* 0x0000002700337c02 */ /* 0x000fe20008000f00 */
[----:B------:R-:W-:-:S03]  /*2ff0*/  UMOV UR4, 0xffffffff ;  /* 0xffffffff00047882 */ /* 0x000fc60000000000 */
[----:B------:R-:W-:Y:S01]  /*3000*/  HFMA2.MMA R11, R3, R46, R11 ;  /* 0x0000002e030b7235 */ /* 0x000fe2000000000b */
[----:B------:R-:W-:-:S09]  /*3010*/  VIADD R51, R51, 0xffffffff ;  /* 0xffffffff33337836 */ /* 0x000fd20000000000 */
[----:B------:R-:W-:-:S06]  /*3020*/  HFMA2 R11, R6, R43, R11 ;  /* 0x0000002b060b7231 */ /* 0x000fcc000000000b */
[----:B------:R-:W-:-:S10]  /*3030*/  HFMA2.MMA R11, R7, R48, R11 ;  /* 0x00000030070b7235 */ /* 0x000fd4000000000b */
[----:B------:R-:W-:Y:S01]  /*3040*/  HFMA2 R11, R8, R45, R11 ;  /* 0x0000002d080b7231 */ /* 0x000fe2000000000b */
[----:B0-----:R-:W-:-:S05]  /*3050*/  LOP3.LUT P2, RZ, R12, 0x3, RZ, 0xc0, !PT ;  /* 0x000000030cff7812 */ /* 0x001fca000784c0ff */
[----:B------:R-:W-:-:S10]  /*3060*/  HFMA2.MMA R11, R9, R50, R11 ;  /* 0x00000032090b7235 */ /* 0x000fd4000000000b */
[----:B------:R-:W-:-:S06]  /*3070*/  HFMA2 R11, R10, R47, R11 ;  /* 0x0000002f0a0b7231 */ /* 0x000fcc000000000b */
[----:B------:R-:W-:-:S10]  /*3080*/  HFMA2.MMA R11, R20, R49, R11 ;  /* 0x00000031140b7235 */ /* 0x000fd4000000000b */
[--C-:B------:R-:W-:Y:S02]  /*3090*/  HADD2.F32 R13, -RZ, R11.reuse.H0_H0 ;  /* 0x2000000bff0d7230 */ /* 0x100fe40000004100 */
[----:B------:R-:W-:-:S05]  /*30a0*/  HADD2.F32 R12, -RZ, R11.H1_H1 ;  /* 0x3000000bff0c7230 */ /* 0x000fca0000004100 */
[----:B------:R-:W-:Y:S01]  /*30b0*/  FADD.FTZ R13, R13, R12 ;  /* 0x0000000c0d0d7221 */ /* 0x000fe20000010000 */
[----:B------:R-:W-:Y:S06]  /*30c0*/  BRA.DIV UR4, `(.L_x_307) ;  /* 0x0000004604507947 */ /* 0x000fec000b800000 */
[----:B-1-34-:R-:W0:Y:S02]  /*30d0*/  SHFL.BFLY PT, R14, R13, 0x2, 0x1f ;  /* 0x0c401f000d0e7f89 */ /* 0x01ae2400000e0000 */
[----:B0-----:R-:W-:-:S05]  /*30e0*/  FADD.FTZ R13, R13, R14 ;  /* 0x0000000e0d0d7221 */ /* 0x001fca0000010000 */
[----:B------:R0:W1:Y:S02]  /*30f0*/  SHFL.BFLY PT, R14, R13, 0x1, 0x1f ;  /* 0x0c201f000d0e7f89 */ /* 0x00006400000e0000 */
.L_x_391:
[----:B------:R-:W-:Y:S01]  /*3100*/  ISETP.GE.OR P2, PT, R35, R51, P2 ;  /* 0x000000332300720c */ /* 0x000fe20001746670 */
[----:B-1----:R-:W-:Y:S01]  /*3110*/  FADD.FTZ R11, R13, R14 ;  /* 0x0000000e0d0b7221 */ /* 0x002fe20000010000 */
[----:B------:R-:W-:Y:S03]  /*3120*/  BSSY B1, `(.L_x_308) ;  /* 0x0000022000017945 */ /* 0x000fe60003800000 */
[----:B------:R-:W-:-:S08]  /*3130*/  FMUL.FTZ R11, R11, UR14 ;  /* 0x0000000e0b0b7c20 */ /* 0x000fd00008410000 */
[----:B------:R-:W-:Y:S05]  /*3140*/  @P2 BRA `(.L_x_309) ;  /* 0x00000000007c2947 */ /* 0x000fea0003800000 */
[----:B------:R-:W-:-:S04]  /*3150*/  ISETP.NE.U32.AND P2, PT, RZ, UR16, PT ;  /* 0x00000010ff007c0c */ /* 0x000fc8000bf45070 */
[----:B------:R-:W-:-:S13]  /*3160*/  ISETP.NE.AND.EX P3, PT, RZ, UR17, PT, P2 ;  /* 0x00000011ff007c0c */ /* 0x000fda000bf65320 */
[----:B0-----:R-:W0:Y:S08]  /*3170*/  @P3 LDC R13, c[0x0][0x2d0] ;  /* 0x0000b400ff0d3b82 */ /* 0x001e300000000800 */
[----:B------:R-:W1:Y:S01]  /*3180*/  @P3 LDC.64 R14, c[0x0][0x2c8] ;  /* 0x0000b200ff0e3b82 */ /* 0x000e620000000a00 */
[----:B0-----:R-:W-:-:S04]  /*3190*/  @P3 IMAD R13, R44, R13, R35 ;  /* 0x0000000d2c0d3224 */ /* 0x001fc800078e0223 */
[----:B-1----:R-:W-:-:S03]  /*31a0*/  @P3 IMAD.WIDE R14, R13, 0x2, R14 ;  /* 0x000000020d0e3825 */ /* 0x002fc600078e020e */
[----:B------:R-:W0:Y:S03]  /*31b0*/  LDC.64 R12, c[0x0][0x2d8] ;  /* 0x0000b600ff0c7b82 */ /* 0x000e260000000a00 */
[----:B------:R-:W2:Y:S01]  /*31c0*/  @P3 LDG.E.U16 R14, desc[UR36][R14.64] ;  /* 0x000000240e0e3981 */ /* 0x000ea2000c1e1500 */
[----:B0-----:R-:W-:-:S04]  /*31d0*/  ISETP.NE.U32.AND P2, PT, R12, RZ, PT ;  /* 0x000000ff0c00720c */ /* 0x001fc80003f45070 */
[----:B------:R-:W-:Y:S01]  /*31e0*/  ISETP.NE.AND.EX P2, PT, R13, RZ, PT, P2 ;  /* 0x000000ff0d00720c */ /* 0x000fe20003f45320 */
[----:B------:R-:W-:-:S12]  /*31f0*/  IMAD.U32 R12, RZ, RZ, UR39 ;  /* 0x00000027ff0c7e24 */ /* 0x000fd8000f8e00ff */
[C---:B------:R-:W-:Y:S02]  /*3200*/  @P2 ISETP.GE.AND P4, PT, R35.reuse, R42, PT ;  /* 0x0000002a2300220c */ /* 0x040fe40003f86270 */
[----:B------:R-:W-:Y:S02]  /*3210*/  @P2 IADD3 R13, R35, 0x1, -R12 ;  /* 0x00000001230d2810 */ /* 0x000fe40007ffe80c */
[----:B------:R-:W-:-:S04]  /*3220*/  @P2 SEL R52, R22, RZ, !P4 ;  /* 0x000000ff16342207 */ /* 0x000fc80006000000 */
[----:B------:R-:W-:Y:S02]  /*3230*/  @P2 IADD3 R52, R52, R13, RZ ;  /* 0x0000000d34342210 */ /* 0x000fe40007ffe0ff */
[----:B------:R-:W0:Y:S02]  /*3240*/  @P2 LDC.64 R12, c[0x0][0x2d8] ;  /* 0x0000b600ff0c2b82 */ /* 0x000e240000000a00 */
[----:B0-----:R-:W-:-:S06]  /*3250*/  @P2 IMAD.WIDE R12, R17, 0x2, R12 ;  /* 0x00000002110c2825 */ /* 0x001fcc00078e020c */
[----:B------:R-:W3:Y:S01]  /*3260*/  @P2 LDG.E.U16 R12, desc[UR36][R12.64] ;  /* 0x000000240c0c2981 */ /* 0x000ee2000c1e1500 */
[----:B------:R-:W0:Y:S01]  /*3270*/  S2UR UR5, SR_CgaCtaId ;  /* 0x00000000000579c3 */ /* 0x000e220000008800 */
[----:B------:R-:W-:Y:S02]  /*3280*/  UMOV UR4, 0x400 ;  /* 0x0000040000047882 */ /* 0x000fe40000000000 */
[----:B------:R-:W-:Y:S01]  /*3290*/  UIADD3 UR4, UR4, 0x110, URZ ;  /* 0x0000011004047890 */ /* 0x000fe2000fffe03f */
[----:B------:R-:W-:-:S03]  /*32a0*/  @P2 I2FP.F32.S32 R52, R52 ;  /* 0x0000003400342245 */ /* 0x000fc60000201400 */
[----:B0-----:R-:W-:Y:S01]  /*32b0*/  ULEA UR4, UR5, UR4, 0x18 ;  /* 0x0000000405047291 */ /* 0x001fe2000f8ec03f */
[----:B--2---:R-:W-:-:S05]  /*32c0*/  @P3 HADD2.F32 R14, -RZ, R14.H0_H0 ;  /* 0x2000000eff0e3230 */ /* 0x004fca0000004100 */
[----:B------:R-:W-:Y:S01]  /*32d0*/  @P3 FADD.FTZ R11, R11, R14 ;  /* 0x0000000e0b0b3221 */ /* 0x000fe20000010000 */
[----:B---3--:R-:W-:Y:S02]  /*32e0*/  @P2 HADD2.F32 R14, -RZ, R12.H0_H0 ;  /* 0x2000000cff0e2230 */ /* 0x008fe40000004100 */
[----:B------:R-:W-:-:S03]  /*32f0*/  IMAD.IADD R12, R35, 0x1, -R4 ;  /* 0x00000001230c7824 */ /* 0x000fc600078e0a04 */
[----:B------:R-:W-:Y:S02]  /*3300*/  @P2 FFMA.FTZ R11, R52, R14, R11 ;  /* 0x0000000e340b2223 */ /* 0x000fe4000001000b */
[----:B------:R-:W-:-:S05]  /*3310*/  LEA R12, R12, UR4, 0x2 ;  /* 0x000000040c0c7c11 */ /* 0x000fca000f8e10ff */
[----:B------:R1:W-:Y:S01]  /*3320*/  STS [R12], R11 ;  /* 0x0000000b0c007388 */ /* 0x0003e20000000800 */
[----:B------:R-:W-:-:S07]  /*3330*/  @!P0 FMNMX.FTZ R5, R5, R11, !PT ;  /* 0x0000000b05058209 */ /* 0x000fce0007810000 */
.L_x_309:
[----:B------:R-:W-:Y:S05]  /*3340*/  BSYNC B1 ;  /* 0x0000000000017941 */ /* 0x000fea0003800000 */
.L_x_308:
[----:B------:R-:W-:Y:S01]  /*3350*/  IADD3 R51, R51, 0x7, -R4 ;  /* 0x0000000733337810 */ /* 0x000fe20007ffe804 */
[----:B------:R-:W-:-:S03]  /*3360*/  VIADD R35, R35, 0x10 ;  /* 0x0000001023237836 */ /* 0x000fc60000000000 */
[----:B-1----:R-:W-:-:S04]  /*3370*/  SHF.R.S32.HI R12, RZ, 0x1f, R51 ;  /* 0x0000001fff0c7819 */ /* 0x002fc80000011433 */
[----:B------:R-:W-:-:S04]  /*3380*/  LEA.HI R12, R12, R51, RZ, 0x3 ;  /* 0x000000330c0c7211 */ /* 0x000fc800078f18ff */
[----:B------:R-:W-:-:S04]  /*3390*/  LOP3.LUT R11, R12, 0xfffffff8, RZ, 0xc0, !PT ;  /* 0xfffffff80c0b7812 */ /* 0x000fc800078ec0ff */
[----:B------:R-:W-:-:S04]  /*33a0*/  IADD3 R12, R11, R4, RZ ;  /* 0x000000040b0c7210 */ /* 0x000fc80007ffe0ff */
[----:B------:R-:W-:-:S13]  /*33b0*/  ISETP.GE.AND P0, PT, R35, R12, PT ;  /* 0x0000000c2300720c */ /* 0x000fda0003f06270 */
[----:B------:R-:W-:Y:S05]  /*33c0*/  @!P0 BRA `(.L_x_310) ;  /* 0xffffffec00288947 */ /* 0x000fea000383ffff */
.L_x_290:
[----:B------:R-:W-:Y:S05]  /*33d0*/  BSYNC B0 ;  /* 0x0000000000007941 */ /* 0x000fea0003800000 */
.L_x_289:
[----:B-1----:R-:W1:Y:S01]  /*33e0*/  S2R R3, SR_TID.X ;  /* 0x0000000000037919 */ /* 0x002e620000002100 */
[----:B--2---:R-:W-:Y:S01]  /*33f0*/  IMAD.U32 R0, RZ, RZ, UR38 ;  /* 0x00000026ff007e24 */ /* 0x004fe2000f8e00ff */
[----:B------:R-:W-:-:S04]  /*3400*/  UMOV UR4, 0xffffffff ;  /* 0xffffffff00047882 */ /* 0x000fc80000000000 */
[----:B------:R-:W-:Y:S02]  /*3410*/  SHF.R.S32.HI R0, RZ, 0x1f, R0 ;  /* 0x0000001fff007819 */ /* 0x000fe40000011400 */
[----:B-1----:R-:W-:Y:S01]  /*3420*/  SHF.R.S32.HI R6, RZ, 0x1f, R3 ;  /* 0x0000001fff067819 */ /* 0x002fe20000011403 */
[----:B------:R-:W-:Y:S06]  /*3430*/  BRA.DIV UR4, `(.L_x_311) ;  /* 0x0000004204b47947 */ /* 0x000fec000b800000 */
[----:B------:R-:W0:Y:S02]  /*3440*/  SHFL.BFLY PT, R14, R5, 0x10, 0x1f ;  /* 0x0e001f00050e7f89 */ /* 0x000e2400000e0000 */
[----:B0-----:R-:W-:-:S05]  /*3450*/  FMNMX.FTZ R13, R14, R5, !PT ;  /* 0x000000050e0d7209 */ /* 0x001fca0007810000 */
[----:B------:R-:W0:Y:S02]  /*3460*/  SHFL.BFLY PT, R14, R13, 0x8, 0x1f ;  /* 0x0d001f000d0e7f89 */ /* 0x000e2400000e0000 */
[----:B0-----:R-:W-:-:S05]  /*3470*/  FMNMX.FTZ R7, R13, R14, !PT ;  /* 0x0000000e0d077209 */ /* 0x001fca0007810000 */
[----:B------:R0:W1:Y:S02]  /*3480*/  SHFL.BFLY PT, R14, R7, 0x4, 0x1f ;  /* 0x0c801f00070e7f89 */ /* 0x00006400000e0000 */
.L_x_396:
[----:B------:R-:W-:Y:S01]  /*3490*/  LEA.HI R5, R6, R3, RZ, 0x5 ;  /* 0x0000000306057211 */ /* 0x000fe200078f28ff */
[----:B------:R-:W-:Y:S05]  /*34a0*/  WARPSYNC.ALL ;  /* 0x0000000000007948 */ /* 0x000fea0003800000 */
[----:B------:R-:W-:-:S05]  /*34b0*/  LOP3.LUT R6, R5, 0xffffffe0, RZ, 0xc0, !PT ;  /* 0xffffffe005067812 */ /* 0x000fca00078ec0ff */
[----:B------:R-:W-:-:S05]  /*34c0*/  IMAD.IADD R6, R3, 0x1, -R6 ;  /* 0x0000000103067824 */ /* 0x000fca00078e0a06 */
[----:B------:R-:W-:-:S13]  /*34d0*/  ISETP.NE.AND P0, PT, R6, RZ, PT ;  /* 0x000000ff0600720c */ /* 0x000fda0003f05270 */
[----:B------:R-:W2:Y:S01]  /*34e0*/  @!P0 S2R R9, SR_CgaCtaId ;  /* 0x0000000000098919 */ /* 0x000ea20000008800 */
[----:B------:R-:W-:Y:S02]  /*34f0*/  @!P0 MOV R8, 0x400 ;  /* 0x0000040000088802 */ /* 0x000fe40000000f00 */
[----:B------:R-:W-:Y:S02]  /*3500*/  @!P0 SHF.R.S32.HI R5, RZ, 0x5, R5 ;  /* 0x00000005ff058819 */ /* 0x000fe40000011405 */
[----:B-1----:R-:W-:Y:S02]  /*3510*/  @!P0 FMNMX.FTZ R14, R7, R14, !PT ;  /* 0x0000000e070e8209 */ /* 0x002fe40007810000 */
[----:B--2---:R-:W-:-:S04]  /*3520*/  @!P0 LEA R8, R9, R8, 0x18 ;  /* 0x0000000809088211 */ /* 0x004fc800078ec0ff */
[----:B------:R-:W-:-:S05]  /*3530*/  @!P0 LEA R5, R5, R8, 0x2 ;  /* 0x0000000805058211 */ /* 0x000fca00078e10ff */
[----:B------:R1:W-:Y:S01]  /*3540*/  @!P0 STS [R5], R14 ;  /* 0x0000000e05008388 */ /* 0x0003e20000000800 */
[----:B------:R-:W-:Y:S01]  /*3550*/  BAR.SYNC.DEFER_BLOCKING 0x0 ;  /* 0x0000000000007b1d */ /* 0x000fe20000010000 */
[----:B------:R-:W-:Y:S01]  /*3560*/  ISETP.GT.AND P0, PT, R6, 0x1, PT ;  /* 0x000000010600780c */ /* 0x000fe20003f04270 */
[----:B0-----:R-:W-:Y:S02]  /*3570*/  IMAD.MOV.U32 R7, RZ, RZ, -0x800001 ;  /* 0xff7fffffff077424 */ /* 0x001fe400078e00ff */
[----:B------:R-:W-:Y:S02]  /*3580*/  IMAD.MOV.U32 R10, RZ, RZ, RZ ;  /* 0x000000ffff0a7224 */ /* 0x000fe400078e00ff */
[----:B------:R-:W-:Y:S01]  /*3590*/  ULDC.64 UR6, c[0x0][0x2b0] ;  /* 0x0000ac0000067ab9 */ /* 0x000fe20000000a00 */
[----:B------:R-:W-:Y:S07]  /*35a0*/  BSSY B0, `(.L_x_312) ;  /* 0x0000081000007945 */ /* 0x000fee0003800000 */
[----:B------:R-:W0:Y:S01]  /*35b0*/  @!P0 S2R R8, SR_CgaCtaId ;  /* 0x0000000000088919 */ /* 0x000e220000008800 */
[----:B-1----:R-:W-:-:S04]  /*35c0*/  @!P0 MOV R5, 0x400 ;  /* 0x0000040000058802 */ /* 0x002fc80000000f00 */
[----:B0-----:R-:W-:-:S05]  /*35d0*/  @!P0 LEA R5, R8, R5, 0x18 ;  /* 0x0000000508058211 */ /* 0x001fca00078ec0ff */
[----:B------:R-:W-:Y:S01]  /*35e0*/  @!P0 IMAD R6, R6, 0x4, R5 ;  /* 0x0000000406068824 */ /* 0x000fe200078e0205 */
[----:B------:R-:W-:-:S04]  /*35f0*/  IADD3 R5, R3, R4, RZ ;  /* 0x0000000403057210 */ /* 0x000fc80007ffe0ff */
[----:B------:R-:W0:Y:S01]  /*3600*/  @!P0 LDS R7, [R6] ;  /* 0x0000000006078984 */ /* 0x000e220000000800 */
[----:B------:R-:W-:-:S03]  /*3610*/  ISETP.GE.AND P2, PT, R5, UR39, PT ;  /* 0x0000002705007c0c */ /* 0x000fc6000bf46270 */
[----:B0-----:R-:W0:Y:S02]  /*3620*/  SHFL.BFLY PT, R8, R7, 0x1, 0x1f ;  /* 0x0c201f0007087f89 */ /* 0x001e2400000e0000 */
[----:B0-----:R-:W-:-:S06]  /*3630*/  FMNMX.FTZ R8, R8, R7, !PT ;  /* 0x0000000708087209 */ /* 0x001fcc0007810000 */
[----:B------:R-:W0:Y:S02]  /*3640*/  SHFL.IDX PT, R8, R8, RZ, 0x1f ;  /* 0x00001fff08087589 */ /* 0x000e2400000e0000 */
[----:B------:R-:W-:Y:S05]  /*3650*/  @P2 BRA `(.L_x_313) ;  /* 0x0000000400d42947 */ /* 0x000fea0003800000 */
        /* <DEDUP_REMOVED lines=8> */
[----:B------:R-:W1:Y:S01]  /*36e0*/  S2R R10, SR_CgaCtaId ;  /* 0x00000000000a7919 */ /* 0x000e620000008800 */
[----:B------:R-:W-:Y:S01]  /*36f0*/  MOV R7, 0x400 ;  /* 0x0000040000077802 */ /* 0x000fe20000000f00 */
[----:B------:R-:W-:Y:S01]  /*3700*/  ULDC.64 UR4, c[0x0][0x2b0] ;  /* 0x0000ac0000047ab9 */ /* 0x000fe20000000a00 */
[----:B------:R-:W-:Y:S01]  /*3710*/  IMAD.MOV.U32 R12, RZ, RZ, R6 ;  /* 0x000000ffff0c7224 */ /* 0x000fe200078e0006 */
[----:B------:R-:W-:Y:S01]  /*3720*/  ISETP.NE.U32.AND P0, PT, RZ, UR4, PT ;  /* 0x00000004ff007c0c */ /* 0x000fe2000bf05070 */
[----:B------:R-:W-:Y:S02]  /*3730*/  IMAD.MOV.U32 R9, RZ, RZ, R5 ;  /* 0x000000ffff097224 */ /* 0x000fe400078e0005 */
[----:B------:R-:W-:Y:S01]  /*3740*/  VIADD R7, R7, 0x110 ;  /* 0x0000011007077836 */ /* 0x000fe20000000000 */
[----:B------:R-:W-:-:S04]  /*3750*/  ISETP.NE.AND.EX P0, PT, RZ, UR5, PT, P0 ;  /* 0x00000005ff007c0c */ /* 0x000fc8000bf05300 */
[----:B-1----:R-:W-:Y:S01]  /*3760*/  LEA R15, R10, R7, 0x18 ;  /* 0x000000070a0f7211 */ /* 0x002fe200078ec0ff */
[----:B------:R-:W-:-:S11]  /*3770*/  HFMA2.MMA R10, -RZ, RZ, 0, 0 ;  /* 0x00000000ff0a7435 */ /* 0x000fd600000001ff */
.L_x_319:
[----:B------:R-:W-:Y:S01]  /*3780*/  VIADD R12, R12, 0xffffffff ;  /* 0xffffffff0c0c7836 */ /* 0x000fe20000000000 */
[----:B------:R-:W-:Y:S01]  /*3790*/  IADD3 R6, R9, -R4, RZ ;  /* 0x8000000409067210 */ /* 0x000fe20007ffe0ff */
[----:B------:R-:W-:Y:S03]  /*37a0*/  BSSY B2, `(.L_x_316) ;  /* 0x0000010000027945 */ /* 0x000fe60003800000 */
[----:B------:R-:W-:Y:S01]  /*37b0*/  ISETP.NE.AND P3, PT, R12, RZ, PT ;  /* 0x000000ff0c00720c */ /* 0x000fe20003f65270 */
[----:B--2---:R-:W-:Y:S01]  /*37c0*/  IMAD R14, R6, 0x4, R15 ;  /* 0x00000004060e7824 */ /* 0x004fe200078e020f */
[----:B-1----:R-:W-:Y:S11]  /*37d0*/  @!P0 BRA `(.L_x_317) ;  /* 0x0000000000208947 */ /* 0x002ff60003800000 */
[----:B------:R-:W-:Y:S01]  /*37e0*/  IMAD.U32 R6, RZ, RZ, UR6 ;  /* 0x00000006ff067e24 */ /* 0x000fe2000f8e00ff */
[----:B------:R-:W-:-:S04]  /*37f0*/  SHF.R.S32.HI R7, RZ, 0x1f, R9 ;  /* 0x0000001fff077819 */ /* 0x000fc80000011409 */
[----:B------:R-:W-:-:S04]  /*3800*/  IADD3 R6, P4, P5, R9, UR38, R6 ;  /* 0x0000002609067c10 */ /* 0x000fc8000fd9e006 */
[----:B------:R-:W-:-:S05]  /*3810*/  IADD3.X R7, R7, UR7, R0, P4, P5 ;  /* 0x0000000707077c10 */ /* 0x000fca000a7ea400 */
[----:B------:R-:W2:Y:S02]  /*3820*/  LDG.E.U8 R6, desc[UR36][R6.64] ;  /* 0x0000002406067981 */ /* 0x000ea4000c1e1100 */
[----:B--2---:R-:W-:-:S13]  /*3830*/  ISETP.NE.AND P4, PT, R6, RZ, PT ;  /* 0x000000ff0600720c */ /* 0x004fda0003f85270 */
[----:B------:R-:W-:Y:S01]  /*3840*/  @P4 MOV R13, RZ ;  /* 0x000000ff000d4202 */ /* 0x000fe20000000f00 */
[----:B------:R-:W-:Y:S06]  /*3850*/  @P4 BRA `(.L_x_318) ;  /* 0x0000000000104947 */ /* 0x000fec0003800000 */
.L_x_317:
[----:B------:R-:W0:Y:S02]  /*3860*/  LDS R7, [R14] ;  /* 0x000000000e077984 */ /* 0x000e240000000800 */
[----:B0-----:R-:W-:-:S04]  /*3870*/  FADD.FTZ R7, -R8, R7 ;  /* 0x0000000708077221 */ /* 0x001fc80000010100 */
[----:B------:R-:W-:-:S04]  /*3880*/  FMUL.FTZ R7, R7, 1.4426950216293334961 ;  /* 0x3fb8aa3b07077820 */ /* 0x000fc80000410000 */
[----:B------:R1:W2:Y:S03]  /*3890*/  MUFU.EX2 R13, R7 ;  /* 0x00000007000d7308 */ /* 0x0002a60000000800 */
.L_x_318:
[----:B------:R-:W-:Y:S05]  /*38a0*/  BSYNC B2 ;  /* 0x0000000000027941 */ /* 0x000fea0003800000 */
.L_x_316:
[----:B--2---:R2:W-:Y:S01]  /*38b0*/  STS [R14], R13 ;  /* 0x0000000d0e007388 */ /* 0x0045e20000000800 */
[----:B------:R-:W-:Y:S01]  /*38c0*/  FADD.FTZ R10, R13, R10 ;  /* 0x0000000a0d0a7221 */ /* 0x000fe20000010000 */
[----:B------:R-:W-:Y:S01]  /*38d0*/  VIADD R9, R9, 0x40 ;  /* 0x0000004009097836 */ /* 0x000fe20000000000 */
[----:B------:R-:W-:Y:S06]  /*38e0*/  @P3 BRA `(.L_x_319) ;  /* 0xfffffffc00a43947 */ /* 0x000fec000383ffff */
.L_x_315:
[----:B------:R-:W-:Y:S05]  /*38f0*/  BSYNC B1 ;  /* 0x0000000000017941 */ /* 0x000fea0003800000 */
.L_x_314:
[----:B------:R-:W-:-:S13]  /*3900*/  ISETP.GE.U32.AND P0, PT, R11, 0xc0, PT ;  /* 0x000000c00b00780c */ /* 0x000fda0003f06070 */
[----:B------:R-:W-:Y:S05]  /*3910*/  @!P0 BRA `(.L_x_313) ;  /* 0x0000000400248947 */ /* 0x000fea0003800000 */
[----:B------:R-:W3:Y:S01]  /*3920*/  S2UR UR5, SR_CgaCtaId ;  /* 0x00000000000579c3 */ /* 0x000ee20000008800 */
[----:B------:R-:W-:Y:S01]  /*3930*/  UMOV UR4, 0x400 ;  /* 0x0000040000047882 */ /* 0x000fe20000000000 */
[----:B------:R-:W-:Y:S01]  /*3940*/  ULDC.64 UR8, c[0x0][0x2b0] ;  /* 0x0000ac0000087ab9 */ /* 0x000fe20000000a00 */
[C---:B-1----:R-:W-:Y:S01]  /*3950*/  LEA R7, R9.reuse, 0x200, 0x2 ;  /* 0x0000020009077811 */ /* 0x042fe200078e10ff */
[----:B------:R-:W-:Y:S01]  /*3960*/  UIADD3 UR4, UR4, 0x110, URZ ;  /* 0x0000011004047890 */ /* 0x000fe2000fffe03f */
[----:B------:R-:W-:Y:S01]  /*3970*/  IMAD.U32 R6, RZ, RZ, UR8 ;  /* 0x00000008ff067e24 */ /* 0x000fe2000f8e00ff */
[----:B------:R-:W-:Y:S02]  /*3980*/  SHF.R.S32.HI R11, RZ, 0x1f, R9 ;  /* 0x0000001fff0b7819 */ /* 0x000fe40000011409 */
[----:B------:R-:W-:Y:S01]  /*3990*/  IMAD R7, R4, -0x4, R7 ;  /* 0xfffffffc04077824 */ /* 0x000fe200078e0207 */
[----:B------:R-:W-:Y:S02]  /*39a0*/  ISETP.NE.U32.AND P0, PT, RZ, UR8, PT ;  /* 0x00000008ff007c0c */ /* 0x000fe4000bf05070 */
[----:B------:R-:W-:-:S02]  /*39b0*/  IADD3 R6, P3, P4, R9, UR38, R6 ;  /* 0x0000002609067c10 */ /* 0x000fc4000fc7e006 */
[----:B------:R-:W-:Y:S02]  /*39c0*/  ISETP.NE.AND.EX P0, PT, RZ, UR9, PT, P0 ;  /* 0x00000009ff007c0c */ /* 0x000fe4000bf05300 */
[----:B--2---:R-:W-:Y:S01]  /*39d0*/  IADD3.X R13, R11, UR9, R0, P3, P4 ;  /* 0x000000090b0d7c10 */ /* 0x004fe20009fe8400 */
[----:B---3--:R-:W-:-:S06]  /*39e0*/  ULEA UR4, UR5, UR4, 0x18 ;  /* 0x0000000405047291 */ /* 0x008fcc000f8ec03f */
[----:B------:R-:W-:-:S07]  /*39f0*/  IADD3 R11, R7, UR4, RZ ;  /* 0x00000004070b7c10 */ /* 0x000fce000fffe0ff */
.L_x_332:
[----:B------:R-:W-:Y:S01]  /*3a00*/  BSSY B1, `(.L_x_320) ;  /* 0x000000b000017945 */ /* 0x000fe20003800000 */
[----:B------:R-:W-:-:S03]  /*3a10*/  IMAD.MOV.U32 R7, RZ, RZ, R13 ;  /* 0x000000ffff077224 */ /* 0x000fc600078e000d */
[----:B------:R-:W-:Y:S05]  /*3a20*/  @!P0 BRA `(.L_x_321) ;  /* 0x0000000000108947 */ /* 0x000fea0003800000 */
[----:B------:R-:W2:Y:S02]  /*3a30*/  LDG.E.U8 R12, desc[UR36][R6.64] ;  /* 0x00000024060c7981 */ /* 0x000ea4000c1e1100 */
[----:B--2---:R-:W-:-:S13]  /*3a40*/  ISETP.NE.AND P3, PT, R12, RZ, PT ;  /* 0x000000ff0c00720c */ /* 0x004fda0003f65270 */
[----:B------:R-:W-:Y:S01]  /*3a50*/  @P3 IMAD.MOV.U32 R12, RZ, RZ, RZ ;  /* 0x000000ffff0c3224 */ /* 0x000fe200078e00ff */
[----:B------:R-:W-:Y:S06]  /*3a60*/  @P3 BRA `(.L_x_322) ;  /* 0x0000000000103947 */ /* 0x000fec0003800000 */
.L_x_321:
[----:B------:R-:W0:Y:S02]  /*3a70*/  LDS R13, [R11+-0x200] ;  /* 0xfffe00000b0d7984 */ /* 0x000e240000000800 */
[----:B0-----:R-:W-:-:S04]  /*3a80*/  FADD.FTZ R13, -R8, R13 ;  /* 0x0000000d080d7221 */ /* 0x001fc80000010100 */
[----:B------:R-:W-:-:S04]  /*3a90*/  FMUL.FTZ R13, R13, 1.4426950216293334961 ;  /* 0x3fb8aa3b0d0d7820 */ /* 0x000fc80000410000 */
[----:B------:R1:W2:Y:S03]  /*3aa0*/  MUFU.EX2 R12, R13 ;  /* 0x0000000d000c7308 */ /* 0x0002a60000000800 */
.L_x_322:
[----:B------:R-:W-:Y:S05]  /*3ab0*/  BSYNC B1 ;  /* 0x0000000000017941 */ /* 0x000fea0003800000 */
.L_x_320:
[----:B--2---:R2:W-:Y:S01]  /*3ac0*/  STS [R11+-0x200], R12 ;  /* 0xfffe000c0b007388 */ /* 0x0045e20000000800 */
[----:B------:R-:W-:Y:S01]  /*3ad0*/  BSSY B1, `(.L_x_323) ;  /* 0x000000b000017945 */ /* 0x000fe20003800000 */
[----:B------:R-:W-:-:S03]  /*3ae0*/  FADD.FTZ R15, R12, R10 ;  /* 0x0000000a0c0f7221 */ /* 0x000fc60000010000 */
[----:B------:R-:W-:Y:S05]  /*3af0*/  @!P0 BRA `(.L_x_324) ;  /* 0x0000000000108947 */ /* 0x000fea0003800000 */
[----:B------:R-:W3:Y:S02]  /*3b00*/  LDG.E.U8 R10, desc[UR36][R6.64+0x40] ;  /* 0x00004024060a7981 */ /* 0x000ee4000c1e1100 */
[----:B---3--:R-:W-:-:S13]  /*3b10*/  ISETP.NE.AND P3, PT, R10, RZ, PT ;  /* 0x000000ff0a00720c */ /* 0x008fda0003f65270 */
[----:B------:R-:W-:Y:S01]  /*3b20*/  @P3 MOV R10, RZ ;  /* 0x000000ff000a3202 */ /* 0x000fe20000000f00 */
[----:B------:R-:W-:Y:S06]  /*3b30*/  @P3 BRA `(.L_x_325) ;  /* 0x0000000000103947 */ /* 0x000fec0003800000 */
.L_x_324:
[----:B-1----:R-:W0:Y:S02]  /*3b40*/  LDS R13, [R11+-0x100] ;  /* 0xffff00000b0d7984 */ /* 0x002e240000000800 */
[----:B0-----:R-:W-:-:S04]  /*3b50*/  FADD.FTZ R13, -R8, R13 ;  /* 0x0000000d080d7221 */ /* 0x001fc80000010100 */
[----:B------:R-:W-:-:S04]  /*3b60*/  FMUL.FTZ R13, R13, 1.4426950216293334961 ;  /* 0x3fb8aa3b0d0d7820 */ /* 0x000fc80000410000 */
[----:B------:R3:W0:Y:S03]  /*3b70*/  MUFU.EX2 R10, R13 ;  /* 0x0000000d000a7308 */ /* 0x0006260000000800 */
.L_x_325:
[----:B------:R-:W-:Y:S05]  /*3b80*/  BSYNC B1 ;  /* 0x0000000000017941 */ /* 0x000fea0003800000 */
.L_x_323:
[----:B0-----:R0:W-:Y:S01]  /*3b90*/  STS [R11+-0x100], R10 ;  /* 0xffff000a0b007388 */ /* 0x0011e20000000800 */
[----:B------:R-:W-:Y:S01]  /*3ba0*/  BSSY B1, `(.L_x_326) ;  /* 0x000000b000017945 */ /* 0x000fe20003800000 */
[----:B------:R-:W-:-:S03]  /*3bb0*/  FADD.FTZ R15, R15, R10 ;  /* 0x0000000a0f0f7221 */ /* 0x000fc60000010000 */
[----:B------:R-:W-:Y:S05]  /*3bc0*/  @!P0 BRA `(.L_x_327) ;  /* 0x0000000000108947 */ /* 0x000fea0003800000 */
[----:B0-----:R-:W2:Y:S02]  /*3bd0*/  LDG.E.U8 R10, desc[UR36][R6.64+0x80] ;  /* 0x00008024060a7981 */ /* 0x001ea4000c1e1100 */
[----:B--2---:R-:W-:Y:S01]  /*3be0*/  ISETP.NE.AND P3, PT, R10, RZ, PT ;  /* 0x000000ff0a00720c */ /* 0x004fe20003f65270 */
[----:B------:R-:W-:-:S12]  /*3bf0*/  IMAD.MOV.U32 R10, RZ, RZ, RZ ;  /* 0x000000ffff0a7224 */ /* 0x000fd800078e00ff */
[----:B------:R-:W-:Y:S05]  /*3c00*/  @P3 BRA `(.L_x_328) ;  /* 0x0000000000103947 */ /* 0x000fea0003800000 */
.L_x_327:
[----:B-1-3--:R-:W1:Y:S02]  /*3c10*/  LDS R13, [R11] ;  /* 0x000000000b0d7984 */ /* 0x00ae640000000800 */
[----:B-1----:R-:W-:-:S04]  /*3c20*/  FADD.FTZ R13, -R8, R13 ;  /* 0x0000000d080d7221 */ /* 0x002fc80000010100 */
[----:B------:R-:W-:-:S04]  /*3c30*/  FMUL.FTZ R13, R13, 1.4426950216293334961 ;  /* 0x3fb8aa3b0d0d7820 */ /* 0x000fc80000410000 */
[----:B0-----:R0:W1:Y:S03]  /*3c40*/  MUFU.EX2 R10, R13 ;  /* 0x0000000d000a7308 */ /* 0x0010660000000800 */
.L_x_328:
[----:B------:R-:W-:Y:S05]  /*3c50*/  BSYNC B1 ;  /* 0x0000000000017941 */ /* 0x000fea0003800000 */
.L_x_326:
[----:B-1----:R1:W-:Y:S01]  /*3c60*/  STS [R11], R10 ;  /* 0x0000000a0b007388 */ /* 0x0023e20000000800 */
[----:B------:R-:W-:Y:S01]  /*3c70*/  BSSY B1, `(.L_x_329) ;  /* 0x000000b000017945 */ /* 0x000fe20003800000 */
[----:B------:R-:W-:-:S03]  /*3c80*/  FADD.FTZ R15, R15, R10 ;  /* 0x0000000a0f0f7221 */ /* 0x000fc60000010000 */
[----:B------:R-:W-:Y:S05]  /*3c90*/  @!P0 BRA `(.L_x_330) ;  /* 0x0000000000108947 */ /* 0x000fea0003800000 */
[----:B-1----:R-:W2:Y:S02]  /*3ca0*/  LDG.E.U8 R10, desc[UR36][R6.64+0xc0] ;  /* 0x0000c024060a7981 */ /* 0x002ea4000c1e1100 */
[----:B--2---:R-:W-:-:S13]  /*3cb0*/  ISETP.NE.AND P3, PT, R10, RZ, PT ;  /* 0x000000ff0a00720c */ /* 0x004fda0003f65270 */
[----:B------:R-:W-:Y:S01]  /*3cc0*/  @P3 IMAD.MOV.U32 R12, RZ, RZ, RZ ;  /* 0x000000ffff0c3224 */ /* 0x000fe200078e00ff */
[----:B------:R-:W-:Y:S06]  /*3cd0*/  @P3 BRA `(.L_x_331) ;  /* 0x0000000000103947 */ /* 0x000fec0003800000 */
.L_x_330:
[----:B0--3--:R-:W0:Y:S02]  /*3ce0*/  LDS R13, [R11+0x100] ;  /* 0x000100000b0d7984 */ /* 0x009e240000000800 */
[----:B0-----:R-:W-:-:S04]  /*3cf0*/  FADD.FTZ R13, -R8, R13 ;  /* 0x0000000d080d7221 */ /* 0x001fc80000010100 */
[----:B------:R-:W-:-:S04]  /*3d00*/  FMUL.FTZ R13, R13, 1.4426950216293334961 ;  /* 0x3fb8aa3b0d0d7820 */ /* 0x000fc80000410000 */
[----:B--2---:R2:W0:Y:S03]  /*3d10*/  MUFU.EX2 R12, R13 ;  /* 0x0000000d000c7308 */ /* 0x0044260000000800 */
.L_x_331:
[----:B------:R-:W-:Y:S05]  /*3d20*/  BSYNC B1 ;  /* 0x0000000000017941 */ /* 0x000fea0003800000 */
.L_x_329:
[----:B------:R-:W-:Y:S01]  /*3d30*/  IADD3 R9, R9, 0x100, RZ ;  /* 0x0000010009097810 */ /* 0x000fe20007ffe0ff */
[----:B0-----:R0:W-:Y:S01]  /*3d40*/  STS [R11+0x100], R12 ;  /* 0x0001000c0b007388 */ /* 0x0011e20000000800 */
[----:B------:R-:W-:Y:S01]  /*3d50*/  IADD3 R6, P4, R6, 0x100, RZ ;  /* 0x0000010006067810 */ /* 0x000fe20007f9e0ff */
[----:B-1----:R-:W-:Y:S01]  /*3d60*/  FADD.FTZ R10, R15, R12 ;  /* 0x0000000c0f0a7221 */ /* 0x002fe20000010000 */
[----:B------:R-:W-:-:S03]  /*3d70*/  ISETP.GE.AND P3, PT, R9, UR39, PT ;  /* 0x0000002709007c0c */ /* 0x000fc6000bf66270 */
[----:B--23--:R-:W-:Y:S02]  /*3d80*/  IMAD.X R13, RZ, RZ, R7, P4 ;  /* 0x000000ffff0d7224 */ /* 0x00cfe400020e0607 */
[----:B0-----:R-:W-:-:S08]  /*3d90*/  VIADD R11, R11, 0x400 ;  /* 0x000004000b0b7836 */ /* 0x001fd00000000000 */
[----:B------:R-:W-:Y:S05]  /*3da0*/  @!P3 BRA `(.L_x_332) ;  /* 0xfffffffc0014b947 */ /* 0x000fea000383ffff */
.L_x_313:
[----:B------:R-:W-:Y:S05]  /*3db0*/  BSYNC B0 ;  /* 0x0000000000007941 */ /* 0x000fea0003800000 */
.L_x_312:
[----:B-1----:R-:W1:Y:S01]  /*3dc0*/  SHFL.BFLY PT, R7, R10, 0x10, 0x1f ;  /* 0x0e001f000a077f89 */ /* 0x002e6200000e0000 */
[----:B------:R-:W-:Y:S01]  /*3dd0*/  LOP3.LUT P0, R12, R3, 0x1f, RZ, 0xc0, !PT ;  /* 0x0000001f030c7812 */ /* 0x000fe2000780c0ff */
[----:B------:R-:W-:Y:S01]  /*3de0*/  ULDC UR4, c[0x0][0x284] ;  /* 0x0000a10000047ab9 */ /* 0x000fe20000000800 */
[----:B------:R-:W-:Y:S01]  /*3df0*/  ULDC.U8 UR7, c[0x0][0x31c] ;  /* 0x0000c70000077ab9 */ /* 0x000fe20000000000 */
[----:B------:R-:W-:Y:S01]  /*3e00*/  UIADD3 UR4, UR4, 0x4, URZ ;  /* 0x0000000404047890 */ /* 0x000fe2000fffe03f */
[----:B------:R-:W-:-:S03]  /*3e10*/  ISETP.GT.U32.AND P3, PT, R12, 0x1, PT ;  /* 0x000000010c00780c */ /* 0x000fc60003f64070 */
[----:B------:R-:W-:-:S04]  /*3e20*/  USHF.R.S32.HI UR5, URZ, 0x1f, UR4 ;  /* 0x0000001f3f057899 */ /* 0x000fc80008011404 */
[----:B------:R-:W-:Y:S02]  /*3e30*/  ULEA.HI UR5, UR5, UR4, URZ, 0x2 ;  /* 0x0000000405057291 */ /* 0x000fe4000f8f103f */
[----:B--2---:R-:W2:Y:S02]  /*3e40*/  @!P0 S2R R13, SR_CgaCtaId ;  /* 0x00000000000d8919 */ /* 0x004ea40000008800 */
[----:B------:R-:W-:Y:S02]  /*3e50*/  USHF.L.U32 UR5, UR5, 0x2, URZ ;  /* 0x0000000205057899 */ /* 0x000fe4000800063f */
[----:B------:R-:W3:Y:S02]  /*3e60*/  @!P3 S2R R15, SR_CgaCtaId ;  /* 0x00000000000fb919 */ /* 0x000ee40000008800 */
[----:B------:R-:W-:Y:S01]  /*3e70*/  ULOP3.LUT UR5, UR5, 0xfffffff0, URZ, 0xc0, !UPT ;  /* 0xfffffff005057892 */ /* 0x000fe2000f8ec03f */
[----:B-1----:R-:W-:Y:S01]  /*3e80*/  FADD.FTZ R7, R7, R10 ;  /* 0x0000000a07077221 */ /* 0x002fe20000010000 */
[----:B------:R-:W-:-:S04]  /*3e90*/  @!P0 MOV R10, 0x400 ;  /* 0x00000400000a8802 */ /* 0x000fc80000000f00 */
[----:B------:R-:W1:Y:S02]  /*3ea0*/  SHFL.BFLY PT, R6, R7, 0x8, 0x1f ;  /* 0x0d001f0007067f89 */ /* 0x000e6400000e0000 */
[----:B-1----:R-:W-:Y:S01]  /*3eb0*/  FADD.FTZ R6, R7, R6 ;  /* 0x0000000607067221 */ /* 0x002fe20000010000 */
[----:B------:R-:W-:-:S04]  /*3ec0*/  @!P0 SHF.R.U32.HI R7, RZ, 0x3, R3 ;  /* 0x00000003ff078819 */ /* 0x000fc80000011603 */
[----:B------:R-:W1:Y:S01]  /*3ed0*/  SHFL.BFLY PT, R9, R6, 0x4, 0x1f ;  /* 0x0c801f0006097f89 */ /* 0x000e6200000e0000 */
[----:B------:R-:W-:Y:S01]  /*3ee0*/  @!P0 LOP3.LUT R7, R7, 0x1ffffffc, RZ, 0xc0, !PT ;  /* 0x1ffffffc07078812 */ /* 0x000fe200078ec0ff */
[----:B-1----:R-:W-:Y:S01]  /*3ef0*/  FADD.FTZ R9, R6, R9 ;  /* 0x0000000906097221 */ /* 0x002fe20000010000 */
[----:B--2---:R-:W-:Y:S02]  /*3f00*/  @!P0 LEA R6, R13, R10, 0x18 ;  /* 0x0000000a0d068211 */ /* 0x004fe400078ec0ff */
[----:B------:R-:W-:Y:S02]  /*3f10*/  @!P3 MOV R10, 0x400 ;  /* 0x00000400000ab802 */ /* 0x000fe40000000f00 */
[----:B0-----:R-:W0:Y:S01]  /*3f20*/  SHFL.BFLY PT, R8, R9, 0x2, 0x1f ;  /* 0x0c401f0009087f89 */ /* 0x001e2200000e0000 */
[----:B------:R-:W-:Y:S02]  /*3f30*/  @!P0 IADD3 R6, R6, R7, RZ ;  /* 0x0000000706068210 */ /* 0x000fe40007ffe0ff */
[----:B---3--:R-:W-:-:S05]  /*3f40*/  @!P3 LEA R15, R15, R10, 0x18 ;  /* 0x0000000a0f0fb211 */ /* 0x008fca00078ec0ff */
[----:B------:R-:W-:Y:S02]  /*3f50*/  @!P3 IMAD R12, R12, 0x4, R15 ;  /* 0x000000040c0cb824 */ /* 0x000fe400078e020f */
        /* <DEDUP_REMOVED lines=8> */
[----:B0-----:R-:W-:-:S06]  /*3fe0*/  FADD.FTZ R8, R8, R11 ;  /* 0x0000000b08087221 */ /* 0x001fcc0000010000 */
[----:B------:R-:W0:Y:S02]  /*3ff0*/  SHFL.IDX PT, R8, R8, RZ, 0x1f ;  /* 0x00001fff08087589 */ /* 0x000e2400000e0000 */
[----:B0-----:R-:W-:Y:S01]  /*4000*/  FADD.FTZ R7, R8, 9.9999999747524270788e-07 ;  /* 0x358637bd08077421 */ /* 0x001fe20000010000 */
[----:B------:R-:W-:-:S03]  /*4010*/  CS2R R8, SRZ ;  /* 0x0000000000087805 */ /* 0x000fc6000001ff00 */
[----:B------:R0:W1:Y:S01]  /*4020*/  MUFU.RCP R6, R7 ;  /* 0x0000000700067308 */ /* 0x0000620000001000 */
[----:B------:R-:W-:Y:S05]  /*4030*/  @!P0 BRA `(.L_x_333) ;  /* 0x0000000000248947 */ /* 0x000fea0003800000 */
[----:B------:R-:W2:Y:S01]  /*4040*/  S2R R8, SR_CTAID.Y ;  /* 0x0000000000087919 */ /* 0x000ea20000002600 */
[----:B------:R-:W2:Y:S08]  /*4050*/  LDC R9, c[0x0][0x288] ;  /* 0x0000a200ff097b82 */ /* 0x000eb00000000800 */
[----:B0-----:R-:W0:Y:S08]  /*4060*/  LDC R7, c[0x0][0x318] ;  /* 0x0000c600ff077b82 */ /* 0x001e300000000800 */
[----:B------:R-:W0:Y:S08]  /*4070*/  LDC R10, c[0x0][0x29c] ;  /* 0x0000a700ff0a7b82 */ /* 0x000e300000000800 */
[----:B------:R-:W3:Y:S01]  /*4080*/  LDC R12, c[0x0][0x284] ;  /* 0x0000a100ff0c7b82 */ /* 0x000ee20000000800 */
[----:B--2---:R-:W-:-:S04]  /*4090*/  IMAD R8, R8, R9, R17 ;  /* 0x0000000908087224 */ /* 0x004fc800078e0211 */
[----:B0-----:R-:W-:-:S04]  /*40a0*/  IMAD R7, R8, R7, R10 ;  /* 0x0000000708077224 */ /* 0x001fc800078e020a */
[----:B---3--:R-:W-:-:S05]  /*40b0*/  IMAD R8, R7, R12, RZ ;  /* 0x0000000c07087224 */ /* 0x008fca00078e02ff */
[----:B------:R-:W-:-:S07]  /*40c0*/  SHF.R.S32.HI R9, RZ, 0x1f, R8 ;  /* 0x0000001fff097819 */ /* 0x000fce0000011408 */
.L_x_333:
[----:B------:R-:W-:Y:S04]  /*40d0*/  BSSY B0, `(.L_x_334) ;  /* 0x0000058000007945 */ /* 0x000fe80003800000 */
[----:B------:R-:W-:Y:S05]  /*40e0*/  @P2 BRA `(.L_x_335) ;  /* 0x0000000400582947 */ /* 0x000fea0003800000 */
[----:B------:R-:W-:Y:S01]  /*40f0*/  LOP3.LUT R10, RZ, R4, RZ, 0x33, !PT ;  /* 0x00000004ff0a7212 */ /* 0x000fe200078e33ff */
[----:B------:R-:W-:Y:S03]  /*4100*/  BSSY B1, `(.L_x_336) ;  /* 0x0000022000017945 */ /* 0x000fe60003800000 */
[----:B------:R-:W-:-:S04]  /*4110*/  IADD3 R10, -R3, UR39, R10 ;  /* 0x00000027030a7c10 */ /* 0x000fc8000fffe10a */
[C---:B0-----:R-:W-:Y:S02]  /*4120*/  LEA.HI R7, R10.reuse, 0x1, RZ, 0x1a ;  /* 0x000000010a077811 */ /* 0x041fe400078fd0ff */
[----:B------:R-:W-:Y:S02]  /*4130*/  ISETP.GE.U32.AND P2, PT, R10, 0xc0, PT ;  /* 0x000000c00a00780c */ /* 0x000fe40003f46070 */
[----:B------:R-:W-:-:S13]  /*4140*/  LOP3.LUT P3, R7, R7, 0x3, RZ, 0xc0, !PT ;  /* 0x0000000307077812 */ /* 0x000fda000786c0ff */
[----:B------:R-:W-:Y:S05]  /*4150*/  @!P3 BRA `(.L_x_337) ;  /* 0x000000000070b947 */ /* 0x000fea0003800000 */
[----:B------:R-:W0:Y:S01]  /*4160*/  S2UR UR6, SR_CgaCtaId ;  /* 0x00000000000679c3 */ /* 0x000e220000008800 */
[----:B------:R-:W-:Y:S01]  /*4170*/  UMOV UR4, 0x400 ;  /* 0x0000040000047882 */ /* 0x000fe20000000000 */
[----:B------:R-:W-:Y:S01]  /*4180*/  IADD3 R15, P3, R5, R8, RZ ;  /* 0x00000008050f7210 */ /* 0x000fe20007f7e0ff */
[----:B------:R-:W-:Y:S01]  /*4190*/  UIADD3 UR4, UR4, 0x110, URZ ;  /* 0x0000011004047890 */ /* 0x000fe2000fffe03f */
[----:B------:R-:W-:Y:S01]  /*41a0*/  LEA R10, R3, UR5, 0x1 ;  /* 0x00000005030a7c11 */ /* 0x000fe2000f8e08ff */
[----:B------:R-:W-:Y:S01]  /*41b0*/  ULDC.64 UR8, c[0x0][0x310] ;  /* 0x0000c40000087ab9 */ /* 0x000fe20000000a00 */
[----:B------:R-:W-:Y:S02]  /*41c0*/  LEA.HI.X.SX32 R12, R5, R9, 0x1, P3 ;  /* 0x00000009050c7211 */ /* 0x000fe400018f0eff */
[----:B------:R-:W-:-:S04]  /*41d0*/  LEA R14, P3, R15, UR8, 0x2 ;  /* 0x000000080f0e7c11 */ /* 0x000fc8000f8610ff */
[----:B------:R-:W-:Y:S01]  /*41e0*/  LEA.HI.X R15, R15, UR9, R12, 0x2, P3 ;  /* 0x000000090f0f7c11 */ /* 0x000fe200098f140c */
[----:B0-----:R-:W-:-:S06]  /*41f0*/  ULEA UR4, UR6, UR4, 0x18 ;  /* 0x0000000406047291 */ /* 0x001fcc000f8ec03f */
[----:B------:R-:W-:Y:S01]  /*4200*/  VIADD R12, R10, UR4 ;  /* 0x000000040a0c7c36 */ /* 0x000fe20008000000 */
[----:B------:R-:W-:-:S07]  /*4210*/  LEA R13, R3, UR4, 0x2 ;  /* 0x00000004030d7c11 */ /* 0x000fce000f8e10ff */
.L_x_338:
[----:B--2---:R0:W1:Y:S01]  /*4220*/  LDS R11, [R13] ;  /* 0x000000000d0b7984 */ /* 0x0040620000000800 */
[----:B------:R-:W-:Y:S01]  /*4230*/  VIADD R7, R7, 0xffffffff ;  /* 0xffffffff07077836 */ /* 0x000fe20000000000 */
[----:B------:R-:W-:-:S04]  /*4240*/  IADD3 R5, R5, 0x40, RZ ;  /* 0x0000004005057810 */ /* 0x000fc80007ffe0ff */
[----:B------:R-:W-:Y:S01]  /*4250*/  ISETP.NE.AND P3, PT, R7, RZ, PT ;  /* 0x000000ff0700720c */ /* 0x000fe20003f65270 */
[----:B0-----:R-:W-:Y:S02]  /*4260*/  VIADD R13, R13, 0x100 ;  /* 0x000001000d0d7836 */ /* 0x001fe40000000000 */
[----:B-1----:R-:W-:Y:S01]  /*4270*/  FMUL.FTZ R21, R11, R6 ;  /* 0x000000060b157220 */ /* 0x002fe20000410000 */
[----:B------:R-:W-:-:S04]  /*4280*/  @P0 IMAD.MOV.U32 R11, RZ, RZ, R15 ;  /* 0x000000ffff0b0224 */ /* 0x000fc800078e000f */
[----:B------:R-:W-:-:S04]  /*4290*/  F2FP.F16.F32.PACK_AB R10, RZ, R21 ;  /* 0x00000015ff0a723e */ /* 0x000fc800000000ff */
[----:B------:R-:W-:Y:S02]  /*42a0*/  PRMT R20, R10, 0x7610, R20 ;  /* 0x000076100a147816 */ /* 0x000fe40000000014 */
[----:B------:R-:W-:Y:S02]  /*42b0*/  @P0 MOV R10, R14 ;  /* 0x0000000e000a0202 */ /* 0x000fe40000000f00 */
[----:B------:R-:W-:Y:S01]  /*42c0*/  IADD3 R14, P4, R14, 0x100, RZ ;  /* 0x000001000e0e7810 */ /* 0x000fe20007f9e0ff */
[----:B------:R0:W-:Y:S04]  /*42d0*/  STS.U16 [R12], R20 ;  /* 0x000000140c007388 */ /* 0x0001e80000000400 */
[----:B------:R2:W-:Y:S01]  /*42e0*/  @P0 STG.E desc[UR36][R10.64], R21 ;  /* 0x000000150a000986 */ /* 0x0005e2000c101924 */
[----:B------:R-:W-:Y:S01]  /*42f0*/  IMAD.X R15, RZ, RZ, R15, P4 ;  /* 0x000000ffff0f7224 */ /* 0x000fe200020e060f */
[----:B0-----:R-:W-:Y:S01]  /*4300*/  IADD3 R12, R12, 0x80, RZ ;  /* 0x000000800c0c7810 */ /* 0x001fe20007ffe0ff */
[----:B------:R-:W-:Y:S06]  /*4310*/  @P3 BRA `(.L_x_338) ;  /* 0xfffffffc00c03947 */ /* 0x000fec000383ffff */
.L_x_337:
[----:B------:R-:W-:Y:S05]  /*4320*/  BSYNC B1 ;  /* 0x0000000000017941 */ /* 0x000fea0003800000 */
.L_x_336:
[----:B------:R-:W-:Y:S05]  /*4330*/  @!P2 BRA `(.L_x_335) ;  /* 0x0000000000c4a947 */ /* 0x000fea0003800000 */
[----:B------:R-:W0:Y:S01]  /*4340*/  S2UR UR6, SR_CgaCtaId ;  /* 0x00000000000679c3 */ /* 0x000e220000008800 */
[----:B------:R-:W-:Y:S01]  /*4350*/  UMOV UR4, 0x400 ;  /* 0x0000040000047882 */ /* 0x000fe20000000000 */
[C---:B------:R-:W-:Y:S01]  /*4360*/  IADD3 R13, P0, R5.reuse, R8, RZ ;  /* 0x00000008050d7210 */ /* 0x040fe20007f1e0ff */
[----:B------:R-:W-:Y:S01]  /*4370*/  UIADD3 UR4, UR4, 0x110, URZ ;  /* 0x0000011004047890 */ /* 0x000fe2000fffe03f */
[C---:B------:R-:W-:Y:S01]  /*4380*/  LEA R7, R5.reuse, UR5, 0x1 ;  /* 0x0000000505077c11 */ /* 0x040fe2000f8e08ff */
[C---:B------:R-:W-:Y:S01]  /*4390*/  IMAD.SHL.U32 R8, R4.reuse, 0x4, RZ ;  /* 0x0000000404087824 */ /* 0x040fe200078e00ff */
[----:B------:R-:W-:Y:S01]  /*43a0*/  ULDC.64 UR8, c[0x0][0x310] ;  /* 0x0000c40000087ab9 */ /* 0x000fe20000000a00 */
[----:B--2---:R-:W-:Y:S02]  /*43b0*/  LEA.HI.X.SX32 R10, R5, R9, 0x1, P0 ;  /* 0x00000009050a7211 */ /* 0x004fe400000f0eff */
[----:B------:R-:W-:Y:S01]  /*43c0*/  IMAD R7, R4, -0x2, R7 ;  /* 0xfffffffe04077824 */ /* 0x000fe200078e0207 */
[----:B------:R-:W-:Y:S01]  /*43d0*/  LEA R12, P0, R13, UR8, 0x2 ;  /* 0x000000080d0c7c11 */ /* 0x000fe2000f8010ff */
[----:B------:R-:W-:Y:S01]  /*43e0*/  IMAD R8, R5, 0x4, -R8 ;  /* 0x0000000405087824 */ /* 0x000fe200078e0a08 */
[----:B------:R-:W-:-:S02]  /*43f0*/  ISETP.NE.AND P3, PT, RZ, UR7, PT ;  /* 0x00000007ff007c0c */ /* 0x000fc4000bf65270 */
[----:B------:R-:W-:Y:S01]  /*4400*/  LEA.HI.X R13, R13, UR9, R10, 0x2, P0 ;  /* 0x000000090d0d7c11 */ /* 0x000fe200080f140a */
[----:B0-----:R-:W-:-:S06]  /*4410*/  ULEA UR4, UR6, UR4, 0x18 ;  /* 0x0000000406047291 */ /* 0x001fcc000f8ec03f */
[----:B------:R-:W-:Y:S01]  /*4420*/  IADD3 R7, R7, UR4, RZ ;  /* 0x0000000407077c10 */ /* 0x000fe2000fffe0ff */
[----:B------:R-:W-:-:S07]  /*4430*/  VIADD R10, R8, UR4 ;  /* 0x00000004080a7c36 */ /* 0x000fce0008000000 */
.L_x_339:
[----:B------:R-:W1:Y:S01]  /*4440*/  LDS R9, [R10] ;  /* 0x000000000a097984 */ /* 0x000e620000000800 */
[----:B------:R-:W-:-:S05]  /*4450*/  VIADD R5, R5, 0x100 ;  /* 0x0000010005057836 */ /* 0x000fca0000000000 */
[----:B------:R-:W-:Y:S01]  /*4460*/  ISETP.GE.AND P0, PT, R5, UR39, PT ;  /* 0x0000002705007c0c */ /* 0x000fe2000bf06270 */
[----:B-1----:R-:W-:-:S05]  /*4470*/  FMUL.FTZ R15, R9, R6 ;  /* 0x00000006090f7220 */ /* 0x002fca0000410000 */
[----:B------:R-:W-:-:S04]  /*4480*/  F2FP.F16.F32.PACK_AB R8, RZ, R15 ;  /* 0x0000000fff08723e */ /* 0x000fc800000000ff */
[----:B------:R-:W-:-:S05]  /*4490*/  PRMT R11, R8, 0x7610, R11 ;  /* 0x00007610080b7816 */ /* 0x000fca000000000b */
[----:B------:R-:W-:Y:S04]  /*44a0*/  STS.U16 [R7], R11 ;  /* 0x0000000b07007388 */ /* 0x000fe80000000400 */
[----:B------:R-:W0:Y:S02]  /*44b0*/  LDS R9, [R10+0x100] ;  /* 0x000100000a097984 */ /* 0x000e240000000800 */
[----:B0-----:R-:W-:-:S05]  /*44c0*/  FMUL.FTZ R21, R9, R6 ;  /* 0x0000000609157220 */ /* 0x001fca0000410000 */
[----:B------:R-:W-:-:S04]  /*44d0*/  F2FP.F16.F32.PACK_AB R8, RZ, R21 ;  /* 0x00000015ff08723e */ /* 0x000fc800000000ff */
[----:B------:R-:W-:-:S05]  /*44e0*/  PRMT R14, R8, 0x7610, R14 ;  /* 0x00007610080e7816 */ /* 0x000fca000000000e */
[----:B------:R-:W-:Y:S04]  /*44f0*/  STS.U16 [R7+0x80], R14 ;  /* 0x0000800e07007388 */ /* 0x000fe80000000400 */
[----:B------:R-:W0:Y:S02]  /*4500*/  LDS R9, [R10+0x200] ;  /* 0x000200000a097984 */ /* 0x000e240000000800 */
[----:B0-----:R-:W-:-:S05]  /*4510*/  FMUL.FTZ R23, R9, R6 ;  /* 0x0000000609177220 */ /* 0x001fca0000410000 */
[----:B------:R-:W-:-:S05]  /*4520*/  F2FP.F16.F32.PACK_AB R8, RZ, R23 ;  /* 0x00000017ff08723e */ /* 0x000fca00000000ff */
[----:B------:R0:W-:Y:S04]  /*4530*/  STS.U16 [R7+0x100], R8 ;  /* 0x0001000807007388 */ /* 0x0001e80000000400 */
[----:B------:R1:W4:Y:S01]  /*4540*/  LDS R9, [R10+0x300] ;  /* 0x000300000a097984 */ /* 0x0003220000000800 */
[----:B0-----:R-:W-:Y:S02]  /*4550*/  IMAD.MOV.U32 R8, RZ, RZ, R12 ;  /* 0x000000ffff087224 */ /* 0x001fe400078e000c */
[----:B-1----:R-:W-:-:S03]  /*4560*/  VIADD R10, R10, 0x400 ;  /* 0x000004000a0a7836 */ /* 0x002fc60000000000 */
[----:B------:R-:W-:Y:S01]  /*4570*/  IADD3 R12, P2, R8, 0x400, RZ ;  /* 0x00000400080c7810 */ /* 0x000fe20007f5e0ff */
[----:B----4-:R-:W-:Y:S01]  /*4580*/  FMUL.FTZ R25, R9, R6 ;  /* 0x0000000609197220 */ /* 0x010fe20000410000 */
[----:B------:R-:W-:-:S04]  /*4590*/  MOV R9, R13 ;  /* 0x0000000d00097202 */ /* 0x000fc80000000f00 */
[----:B------:R-:W-:Y:S01]  /*45a0*/  F2FP.F16.F32.PACK_AB R11, RZ, R25 ;  /* 0x00000019ff0b723e */ /* 0x000fe200000000ff */
[----:B------:R-:W-:Y:S01]  /*45b0*/  @P3 STG.E desc[UR36][R8.64], R15 ;  /* 0x0000000f08003986 */ /* 0x000fe2000c101924 */
[----:B------:R-:W-:Y:S02]  /*45c0*/  IADD3.X R13, RZ, R9, RZ, P2, !PT ;  /* 0x00000009ff0d7210 */ /* 0x000fe400017fe4ff */
[----:B------:R-:W-:Y:S01]  /*45d0*/  PRMT R20, R11, 0x7610, R20 ;  /* 0x000076100b147816 */ /* 0x000fe20000000014 */
[----:B------:R-:W-:Y:S01]  /*45e0*/  @P3 STG.E desc[UR36][R8.64+0x100], R21 ;  /* 0x0001001508003986 */ /* 0x000fe2000c101924 */
[----:B------:R-:W-:-:S03]  /*45f0*/  VIADD R11, R7, 0x200 ;  /* 0x00000200070b7836 */ /* 0x000fc60000000000 */
[----:B------:R-:W-:Y:S04]  /*4600*/  @P3 STG.E desc[UR36][R8.64+0x200], R23 ;  /* 0x0002001708003986 */ /* 0x000fe8000c101924 */
[----:B------:R-:W-:Y:S04]  /*4610*/  @P3 STG.E desc[UR36][R8.64+0x300], R25 ;  /* 0x0003001908003986 */ /* 0x000fe8000c101924 */
[----:B------:R0:W-:Y:S02]  /*4620*/  STS.U16 [R7+0x180], R20 ;  /* 0x0001801407007388 */ /* 0x0001e40000000400 */
[----:B0-----:R-:W-:Y:S01]  /*4630*/  IMAD.MOV.U32 R7, RZ, RZ, R11 ;  /* 0x000000ffff077224 */ /* 0x001fe200078e000b */
[----:B------:R-:W-:Y:S06]  /*4640*/  @!P0 BRA `(.L_x_339) ;  /* 0xfffffffc007c8947 */ /* 0x000fec000383ffff */
.L_x_335:
[----:B------:R-:W-:Y:S05]  /*4650*/  BSYNC B0 ;  /* 0x0000000000007941 */ /* 0x000fea0003800000 */
.L_x_334:
[----:B------:R-:W-:Y:S01]  /*4660*/  UIADD3 UR18, UR39, -0x1, URZ ;  /* 0xffffffff27127890 */ /* 0x000fe2000fffe03f */
[----:B------:R-:W3:Y:S01]  /*4670*/  S2UR UR8, SR_CgaCtaId ;  /* 0x00000000000879c3 */ /* 0x000ee20000008800 */
[----:B-1----:R-:W-:Y:S01]  /*4680*/  SHF.R.S32.HI R6, RZ, 0x1f, R3 ;  /* 0x0000001fff067819 */ /* 0x002fe20000011403 */
[----:B------:R-:W-:Y:S01]  /*4690*/  ULDC UR9, c[0x0][0x29c] ;  /* 0x0000a70000097ab9 */ /* 0x000fe20000000800 */
[----:B------:R-:W-:Y:S01]  /*46a0*/  USHF.R.S32.HI UR4, URZ, 0x1f, UR18 ;  /* 0x0000001f3f047899 */ /* 0x000fe20008011412 */
[----:B------:R-:W-:Y:S01]  /*46b0*/  BSSY B0, `(.L_x_340) ;  /* 0x0000022000007945 */ /* 0x000fe20003800000 */
[-C--:B----4-:R-:W-:Y:S01]  /*46c0*/  LEA.HI R29, R6, R3.reuse, RZ, 0x3 ;  /* 0x00000003061d7211 */ /* 0x090fe200078f18ff */
[----:B------:R-:W-:Y:S01]  /*46d0*/  UMOV UR6, 0x400 ;  /* 0x0000040000067882 */ /* 0x000fe20000000000 */
[----:B------:R-:W-:Y:S01]  /*46e0*/  ULEA.HI UR4, UR4, UR18, URZ, 0x3 ;  /* 0x0000001204047291 */ /* 0x000fe2000f8f183f */
[----:B--2---:R-:W-:Y:S02]  /*46f0*/  CS2R R10, SRZ ;  /* 0x00000000000a7805 */ /* 0x004fe4000001ff00 */
[----:B------:R-:W-:Y:S01]  /*4700*/  LOP3.LUT R6, R29, 0xfffffff8, RZ, 0xc0, !PT ;  /* 0xfffffff81d067812 */ /* 0x000fe200078ec0ff */
[----:B------:R-:W-:Y:S01]  /*4710*/  UIADD3 UR7, UR6, 0x90, URZ ;  /* 0x0000009006077890 */ /* 0x000fe2000fffe03f */
[----:B------:R-:W-:Y:S01]  /*4720*/  SHF.R.S32.HI R29, RZ, 0x3, R29 ;  /* 0x00000003ff1d7819 */ /* 0x000fe2000001141d */
[----:B------:R-:W-:Y:S01]  /*4730*/  ULOP3.LUT UR4, UR4, 0xfffffff8, URZ, 0xc0, !UPT ;  /* 0xfffffff804047892 */ /* 0x000fe2000f8ec03f */
[----:B------:R-:W-:Y:S01]  /*4740*/  IADD3 R6, -R6, R3, RZ ;  /* 0x0000000306067210 */ /* 0x000fe20007ffe1ff */
[----:B------:R-:W-:Y:S01]  /*4750*/  ULDC UR10, c[0x0][0x284] ;  /* 0x0000a100000a7ab9 */ /* 0x000fe20000000800 */
[----:B------:R-:W-:Y:S01]  /*4760*/  CS2R R8, SRZ ;  /* 0x0000000000087805 */ /* 0x000fe2000001ff00 */
[----:B------:R-:W-:Y:S01]  /*4770*/  UIADD3 UR4, UR18, -UR4, URZ ;  /* 0x8000000412047290 */ /* 0x000fe2000fffe03f */
[----:B------:R-:W-:-:S02]  /*4780*/  IMAD.U32 R44, RZ, RZ, UR10 ;  /* 0x0000000aff2c7e24 */ /* 0x000fc4000f8e00ff */
[----:B------:R-:W-:-:S03]  /*4790*/  IMAD.SHL.U32 R31, R6, 0x8, RZ ;  /* 0x00000008061f7824 */ /* 0x000fc600078e00ff */
[----:B------:R-:W-:Y:S01]  /*47a0*/  ISETP.NE.AND P2, PT, R29, UR4, PT ;  /* 0x000000041d007c0c */ /* 0x000fe2000bf45270 */
[-CC-:B------:R-:W-:Y:S01]  /*47b0*/  IMAD R28, R16, R44.reuse, R31.reuse ;  /* 0x0000002c101c7224 */ /* 0x180fe200078e021f */
[----:B---3--:R-:W-:Y:S01]  /*47c0*/  ULEA UR7, UR8, UR7, 0x18 ;  /* 0x0000000708077291 */ /* 0x008fe2000f8ec03f */
[----:B------:R-:W-:Y:S01]  /*47d0*/  IMAD R32, R32, R44, R31 ;  /* 0x0000002c20207224 */ /* 0x000fe200078e021f */
[----:B------:R-:W-:Y:S02]  /*47e0*/  ISETP.NE.OR P0, PT, RZ, UR9, P2 ;  /* 0x00000009ff007c0c */ /* 0x000fe40009705670 */
[----:B0-----:R-:W-:Y:S02]  /*47f0*/  SHF.R.S32.HI R7, RZ, 0x1f, R28 ;  /* 0x0000001fff077819 */ /* 0x001fe4000001141c */
[----:B------:R-:W-:Y:S02]  /*4800*/  LEA R34, R6, UR7, 0x4 ;  /* 0x0000000706227c11 */ /* 0x000fe4000f8e20ff */
[----:B------:R-:W-:-:S07]  /*4810*/  SHF.R.S32.HI R30, RZ, 0x1f, R32 ;  /* 0x0000001fff1e7819 */ /* 0x000fce0000011420 */
        /* <DEDUP_REMOVED lines=10> */
.L_x_342:
[----:B-----5:R0:W-:Y:S02]  /*48c0*/  STS.128 [R34], R8 ;  /* 0x0000000822007388 */ /* 0x0201e40000000c00 */
.L_x_341:
[----:B------:R-:W-:Y:S05]  /*48d0*/  BSYNC B0 ;  /* 0x0000000000007941 */ /* 0x000fea0003800000 */
.L_x_340:
[----:B------:R-:W-:Y:S01]  /*48e0*/  IMAD.IADD R33, R29, 0x1, R4 ;  /* 0x000000011d217824 */ /* 0x000fe200078e0204 */
[----:B------:R-:W-:Y:S01]  /*48f0*/  ULDC.64 UR10, c[0x0][0x250] ;  /* 0x00009400000a7ab9 */ /* 0x000fe20000000a00 */
[----:B------:R-:W-:Y:S01]  /*4900*/  VIMNMX R46, R44, UR18, PT ;  /* 0x000000122c2e7c48 */ /* 0x000fe2000bfe0100 */
[----:B------:R-:W-:Y:S01]  /*4910*/  IMAD.U32 R6, RZ, RZ, UR10 ;  /* 0x0000000aff067e24 */ /* 0x000fe2000f8e00ff */
[----:B------:R-:W-:Y:S01]  /*4920*/  UIADD3 UR6, UR6, 0x110, URZ ;  /* 0x0000011006067890 */ /* 0x000fe2000fffe03f */
[----:B------:R-:W-:Y:S01]  /*4930*/  SHF.L.U32 R12, R33, 0x6, RZ ;  /* 0x00000006210c7819 */ /* 0x000fe200000006ff */
[----:B------:R-:W-:Y:S01]  /*4940*/  IMAD.U32 R5, RZ, RZ, UR11 ;  /* 0x0000000bff057e24 */ /* 0x000fe2000f8e00ff */
[----:B------:R-:W-:Y:S01]  /*4950*/  ULDC UR7, c[0x0][0x288] ;  /* 0x0000a20000077ab9 */ /* 0x000fe20000000800 */
[----:B------:R-:W-:Y:S01]  /*4960*/  ULEA UR6, UR8, UR6, 0x18 ;  /* 0x0000000608067291 */ /* 0x000fe2000f8ec03f */
[----:B------:R-:W-:Y:S01]  /*4970*/  IADD3 R13, P0, R28, R12, RZ ;  /* 0x0000000c1c0d7210 */ /* 0x000fe20007f1e0ff */
[----:B------:R-:W-:Y:S01]  /*4980*/  ULDC UR14, c[0x0][0x284] ;  /* 0x0000a100000e7ab9 */ /* 0x000fe20000000800 */
[----:B------:R-:W-:Y:S01]  /*4990*/  ULDC.64 UR12, c[0x0][0x258] ;  /* 0x00009600000c7ab9 */ /* 0x000fe20000000a00 */
[----:B------:R-:W-:Y:S01]  /*49a0*/  UIADD3 UR4, UR6, UR5, URZ ;  /* 0x0000000506047290 */ /* 0x000fe2000fffe03f */
[----:B------:R-:W-:Y:S01]  /*49b0*/  LEA.HI.X.SX32 R12, R12, R7, 0x1, P0 ;  /* 0x000000070c0c7211 */ /* 0x000fe200000f0eff */
[----:B------:R-:W-:Y:S01]  /*49c0*/  ULDC.64 UR16, c[0x0][0x250] ;  /* 0x0000940000107ab9 */ /* 0x000fe20000000a00 */
[----:B------:R-:W-:Y:S01]  /*49d0*/  LEA R48, P0, R13, R6, 0x1 ;  /* 0x000000060d307211 */ /* 0x000fe200078008ff */
[----:B------:R-:W-:Y:S01]  /*49e0*/  BSSY B0, `(.L_x_343) ;  /* 0x00000b3000007945 */ /* 0x000fe20003800000 */
[----:B------:R-:W-:-:S02]  /*49f0*/  MOV R42, RZ ;  /* 0x000000ff002a7202 */ /* 0x000fc40000000f00 */
[----:B------:R-:W-:Y:S02]  /*4a00*/  CS2R R40, SRZ ;  /* 0x0000000000287805 */ /* 0x000fe4000001ff00 */
[----:B------:R-:W-:Y:S02]  /*4a10*/  LEA.HI.X R49, R13, R5, R12, 0x1, P0 ;  /* 0x000000050d317211 */ /* 0x000fe400000f0c0c */
[----:B------:R-:W-:Y:S01]  /*4a20*/  CS2R R38, SRZ ;  /* 0x0000000000267805 */ /* 0x000fe2000001ff00 */
[----:B------:R-:W-:Y:S01]  /*4a30*/  BAR.SYNC.DEFER_BLOCKING 0x0 ;  /* 0x0000000000007b1d */ /* 0x000fe20000010000 */
[----:B------:R-:W-:Y:S02]  /*4a40*/  ISETP.GE.AND P0, PT, R33, R46, PT ;  /* 0x0000002e2100720c */ /* 0x000fe40003f06270 */
[----:B------:R-:W-:Y:S01]  /*4a50*/  CS2R R36, SRZ ;  /* 0x0000000000247805 */ /* 0x000fe2000001ff00 */
[----:B------:R-:W-:Y:S01]  /*4a60*/  IMAD.MOV.U32 R35, RZ, RZ, RZ ;  /* 0x000000ffff237224 */ /* 0x000fe200078e00ff */
[----:B------:R-:W-:-:S09]  /*4a70*/  LEA R43, R29, UR4, 0x1 ;  /* 0x000000041d2b7c11 */ /* 0x000fd2000f8e08ff */
[----:B------:R-:W-:Y:S05]  /*4a80*/  @P0 BRA `(.L_x_344) ;  /* 0x0000000800a00947 */ /* 0x000fea0003800000 */
[----:B------:R-:W1:Y:S01]  /*4a90*/  LDC R15, c[0x0][0x288] ;  /* 0x0000a200ff0f7b82 */ /* 0x000e620000000800 */
[----:B------:R-:W-:Y:S01]  /*4aa0*/  IMAD R12, RZ, RZ, -UR39 ;  /* 0x80000027ff0c7e24 */ /* 0x000fe2000f8e02ff */
[----:B------:R-:W-:Y:S01]  /*4ab0*/  LOP3.LUT R13, RZ, R44, RZ, 0x33, !PT ;  /* 0x0000002cff0d7212 */ /* 0x000fe200078e33ff */
[----:B------:R-:W-:Y:S01]  /*4ac0*/  BSSY B1, `(.L_x_345) ;  /* 0x0000040000017945 */ /* 0x000fe20003800000 */
[----:B------:R-:W-:Y:S01]  /*4ad0*/  IADD3 R47, -R4, -0x2, -R29 ;  /* 0xfffffffe042f7810 */ /* 0x000fe20007ffe91d */
[----:B------:R-:W-:Y:S01]  /*4ae0*/  IMAD.MOV.U32 R35, RZ, RZ, RZ ;  /* 0x000000ffff237224 */ /* 0x000fe200078e00ff */
[----:B------:R-:W-:Y:S02]  /*4af0*/  VIMNMX R12, R13, R12, !PT ;  /* 0x0000000c0d0c7248 */ /* 0x000fe40007fe0100 */
[----:B------:R-:W-:Y:S01]  /*4b00*/  CS2R R36, SRZ ;  /* 0x0000000000247805 */ /* 0x000fe2000001ff00 */
[----:B------:R-:W2:Y:S01]  /*4b10*/  LDC.64 R50, c[0x0][0x2e8] ;  /* 0x0000ba00ff327b82 */ /* 0x000ea20000000a00 */
[----:B------:R-:W-:-:S02]  /*4b20*/  MOV R45, R33 ;  /* 0x00000021002d7202 */ /* 0x000fc40000000f00 */
[----:B------:R-:W-:Y:S01]  /*4b30*/  CS2R R38, SRZ ;  /* 0x0000000000267805 */ /* 0x000fe2000001ff00 */
[----:B------:R-:W-:Y:S01]  /*4b40*/  IMAD.IADD R47, R47, 0x1, -R12 ;  /* 0x000000012f2f7824 */ /* 0x000fe200078e0a0c */
[----:B------:R-:W-:Y:S01]  /*4b50*/  CS2R R40, SRZ ;  /* 0x0000000000287805 */ /* 0x000fe2000001ff00 */
[----:B------:R-:W-:-:S03]  /*4b60*/  IMAD.MOV.U32 R42, RZ, RZ, RZ ;  /* 0x000000ffff2a7224 */ /* 0x000fc600078e00ff */
[----:B------:R-:W-:Y:S01]  /*4b70*/  LOP3.LUT P0, RZ, R47, 0x8, RZ, 0xc0, !PT ;  /* 0x000000082fff7812 */ /* 0x000fe2000780c0ff */
[----:B-1----:R-:W-:-:S05]  /*4b80*/  IMAD R14, R2, R15, R17 ;  /* 0x0000000f020e7224 */ /* 0x002fca00078e0211 */
[----:B------:R-:W-:-:S05]  /*4b90*/  LEA R13, R14, R31, 0x6 ;  /* 0x0000001f0e0d7211 */ /* 0x000fca00078e30ff */
[----:B--2---:R-:W-:Y:S02]  /*4ba0*/  IMAD.WIDE R50, R13, 0x2, R50 ;  /* 0x000000020d327825 */ /* 0x004fe400078e0232 */
[----:B------:R-:W-:Y:S05]  /*4bb0*/  @P0 BRA `(.L_x_346) ;  /* 0x0000000000c00947 */ /* 0x000fea0003800000 */
[C---:B------:R-:W-:Y:S01]  /*4bc0*/  IADD3 R12, P0, R33.reuse, UR38, RZ ;  /* 0x00000026210c7c10 */ /* 0x040fe2000ff1e0ff */
[----:B------:R-:W-:Y:S01]  /*4bd0*/  ULDC.64 UR10, c[0x0][0x258] ;  /* 0x00009600000a7ab9 */ /* 0x000fe20000000a00 */
[----:B------:R-:W1:Y:S02]  /*4be0*/  LDS.U16 R42, [R43] ;  /* 0x000000002b2a7984 */ /* 0x000e640000000400 */
        /* <DEDUP_REMOVED lines=13> */
[----:B-1----:R-:W-:-:S05]  /*4cc0*/  HADD2.F32 R42, -RZ, R42.H0_H0 ;  /* 0x2000002aff2a7230 */ /* 0x002fca0000004100 */
[----:B------:R-:W-:-:S13]  /*4cd0*/  PLOP3.LUT P1, PT, PT, PT, UP0, 0x80, 0x0 ;  /* 0x000000000000781c */ /* 0x000fda0003f2f008 */
[----:B------:R-:W-:Y:S05]  /*4ce0*/  @P1 BRA `(.L_x_347) ;  /* 0x0000000000301947 */ /* 0x000fea0003800000 */
[----:B------:R-:W-:Y:S01]  /*4cf0*/  ISETP.NE.AND P3, PT, R19, RZ, PT ;  /* 0x000000ff1300720c */ /* 0x000fe20003f65270 */
[----:B------:R-:W1:-:S12]  /*4d00*/  LDS.128 R24, [R34] ;  /* 0x0000000022187984 */ /* 0x000e580000000c00 */
[----:B-----5:R-:W2:Y:S01]  /*4d10*/  @P3 LDG.E.128 R20, desc[UR36][R50.64] ;  /* 0x0000002432143981 */ /* 0x020ea2000c1e1d00 */
        /* <DEDUP_REMOVED lines=9> */
.L_x_347:
[--C-:B-----5:R-:W-:Y:S01]  /*4db0*/  HADD2.F32 R37, -RZ, R13.reuse.H0_H0 ;  /* 0x2000000dff257230 */ /* 0x120fe20000004100 */
[----:B------:R-:W-:Y:S01]  /*4dc0*/  IADD3 R45, R33, 0x8, RZ ;  /* 0x00000008212d7810 */ /* 0x000fe20007ffe0ff */
[--C-:B------:R-:W-:Y:S02]  /*4dd0*/  HADD2.F32 R35, -RZ, R12.reuse.H0_H0 ;  /* 0x2000000cff237230 */ /* 0x100fe40000004100 */
[----:B------:R-:W-:Y:S02]  /*4de0*/  HADD2.F32 R21, -RZ, R12.H1_H1 ;  /* 0x3000000cff157230 */ /* 0x000fe40000004100 */
[C---:B------:R-:W-:Y:S01]  /*4df0*/  FFMA.FTZ R37, R42.reuse, R37, RZ ;  /* 0x000000252a257223 */ /* 0x040fe200000100ff */
[----:B-1----:R-:W-:Y:S02]  /*4e00*/  HADD2.F32 R13, -RZ, R13.H1_H1 ;  /* 0x3000000dff0d7230 */ /* 0x002fe40000004100 */
[----:B------:R-:W-:Y:S01]  /*4e10*/  FFMA.FTZ R35, R42, R35, RZ ;  /* 0x000000232a237223 */ /* 0x000fe200000100ff */
[----:B------:R-:W-:-:S02]  /*4e20*/  HADD2.F32 R39, -RZ, R14.H0_H0 ;  /* 0x2000000eff277230 */ /* 0x000fc40000004100 */
[C---:B------:R-:W-:Y:S01]  /*4e30*/  FFMA.FTZ R36, R42.reuse, R21, RZ ;  /* 0x000000152a247223 */ /* 0x040fe200000100ff */
[----:B------:R-:W-:Y:S02]  /*4e40*/  HADD2.F32 R23, -RZ, R14.H1_H1 ;  /* 0x3000000eff177230 */ /* 0x000fe40000004100 */
[C---:B------:R-:W-:Y:S01]  /*4e50*/  FFMA.FTZ R38, R42.reuse, R13, RZ ;  /* 0x0000000d2a267223 */ /* 0x040fe200000100ff */
[--C-:B------:R-:W-:Y:S02]  /*4e60*/  HADD2.F32 R41, -RZ, R15.reuse.H0_H0 ;  /* 0x2000000fff297230 */ /* 0x100fe40000004100 */
[C---:B------:R-:W-:Y:S01]  /*4e70*/  FFMA.FTZ R39, R42.reuse, R39, RZ ;  /* 0x000000272a277223 */ /* 0x040fe200000100ff */
[----:B------:R-:W-:Y:S02]  /*4e80*/  HADD2.F32 R15, -RZ, R15.H1_H1 ;  /* 0x3000000fff0f7230 */ /* 0x000fe40000004100 */
[C---:B------:R-:W-:Y:S01]  /*4e90*/  FFMA.FTZ R40, R42.reuse, R23, RZ ;  /* 0x000000172a287223 */ /* 0x040fe200000100ff */
[----:B------:R-:W-:-:S02]  /*4ea0*/  FFMA.FTZ R41, R42, R41, RZ ;  /* 0x000000292a297223 */ /* 0x000fc400000100ff */
[----:B------:R-:W-:-:S07]  /*4eb0*/  FFMA.FTZ R42, R42, R15, RZ ;  /* 0x0000000f2a2a7223 */ /* 0x000fce00000100ff */
.L_x_346:
[----:B------:R-:W-:Y:S05]  /*4ec0*/  BSYNC B1 ;  /* 0x0000000000017941 */ /* 0x000fea0003800000 */
.L_x_345:
[----:B------:R-:W-:-:S13]  /*4ed0*/  LOP3.LUT P0, RZ, R47, 0xfffffff8, RZ, 0xc0, !PT ;  /* 0xfffffff82fff7812 */ /* 0x000fda000780c0ff */
[----:B------:R-:W-:Y:S05]  /*4ee0*/  @!P0 BRA `(.L_x_344) ;  /* 0x0000000400888947 */ /* 0x000fea0003800000 */
[----:B------:R-:W-:-:S06]  /*4ef0*/  UISETP.NE.AND UP0, UPT, UR9, URZ, UPT ;  /* 0x0000003f0900728c */ /* 0x000fcc000bf05270 */
[----:B------:R-:W-:-:S13]  /*4f00*/  PLOP3.LUT P1, PT, PT, PT, UP0, 0x80, 0x0 ;  /* 0x000000000000781c */ /* 0x000fda0003f2f008 */
.L_x_350:
[----:B------:R-:W-:Y:S02]  /*4f10*/  IADD3 R5, P0, R45, UR38, RZ ;  /* 0x000000262d057c10 */ /* 0x000fe4000ff1e0ff */
[----:B------:R-:W-:Y:S02]  /*4f20*/  ISETP.NE.AND P4, PT, R19, RZ, PT ;  /* 0x000000ff1300720c */ /* 0x000fe40003f85270 */
[----:B------:R-:W-:Y:S02]  /*4f30*/  LEA.HI.X.SX32 R6, R45, R0, 0x1, P0 ;  /* 0x000000002d067211 */ /* 0x000fe400000f0eff */
[----:B------:R-:W-:-:S04]  /*4f40*/  LEA R54, P0, R5, UR12, 0x2 ;  /* 0x0000000c05367c11 */ /* 0x000fc8000f8010ff */
[----:B------:R-:W-:-:S05]  /*4f50*/  LEA.HI.X R55, R5, UR13, R6, 0x2, P0 ;  /* 0x0000000d05377c11 */ /* 0x000fca00080f1406 */
[----:B------:R-:W2:Y:S01]  /*4f60*/  LDG.E R5, desc[UR36][R54.64] ;  /* 0x0000002436057981 */ /* 0x000ea2000c1e1900 */
[----:B------:R-:W-:Y:S02]  /*4f70*/  IMAD.U32 R44, RZ, RZ, UR14 ;  /* 0x0000000eff2c7e24 */ /* 0x000fe4000f8e00ff */
[----:B------:R-:W-:Y:S02]  /*4f80*/  IMAD.SHL.U32 R12, R45, 0x40, RZ ;  /* 0x000000402d0c7824 */ /* 0x000fe400078e00ff */
[----:B------:R-:W-:-:S03]  /*4f90*/  IMAD.U32 R6, RZ, RZ, UR16 ;  /* 0x00000010ff067e24 */ /* 0x000fc6000f8e00ff */
[----:B------:R-:W-:-:S04]  /*4fa0*/  IADD3 R14, P3, R28, R12, RZ ;  /* 0x0000000c1c0e7210 */ /* 0x000fc80007f7e0ff */
[----:B------:R-:W-:Y:S02]  /*4fb0*/  LEA.HI.X.SX32 R15, R12, R7, 0x1, P3 ;  /* 0x000000070c0f7211 */ /* 0x000fe400018f0eff */
[----:B------:R-:W-:Y:S01]  /*4fc0*/  LEA R52, P3, R14, R6, 0x1 ;  /* 0x000000060e347211 */ /* 0x000fe200078608ff */
[----:B--2---:R-:W-:-:S04]  /*4fd0*/  IMAD R5, R5, UR7, RZ ;  /* 0x0000000705057c24 */ /* 0x004fc8000f8e02ff */
[----:B------:R-:W-:-:S05]  /*4fe0*/  IMAD R5, R5, R44, R45 ;  /* 0x0000002c05057224 */ /* 0x000fca00078e022d */
[----:B------:R-:W-:Y:S02]  /*4ff0*/  SHF.L.U32 R13, R5, 0x6, RZ ;  /* 0x00000006050d7819 */ /* 0x000fe400000006ff */
[----:B------:R-:W-:Y:S02]  /*5000*/  MOV R5, UR17 ;  /* 0x0000001100057c02 */ /* 0x000fe40008000f00 */
[----:B------:R-:W-:Y:S02]  /*5010*/  IADD3 R20, P0, R32, R13, RZ ;  /* 0x0000000d20147210 */ /* 0x000fe40007f1e0ff */
[----:B------:R-:W-:Y:S02]  /*5020*/  LEA.HI.X R53, R14, R5, R15, 0x1, P3 ;  /* 0x000000050e357211 */ /* 0x000fe400018f0c0f */
[----:B------:R-:W-:Y:S02]  /*5030*/  LEA.HI.X.SX32 R13, R13, R30, 0x1, P0 ;  /* 0x0000001e0d0d7211 */ /* 0x000fe400000f0eff */
[----:B------:R-:W-:-:S04]  /*5040*/  LEA R12, P0, R20, R6, 0x1 ;  /* 0x00000006140c7211 */ /* 0x000fc800078008ff */
[----:B------:R-:W-:-:S06]  /*5050*/  LEA.HI.X R13, R20, R5, R13, 0x1, P0 ;  /* 0x00000005140d7211 */ /* 0x000fcc00000f0c0d */
[----:B-----5:R-:W5:Y:S01]  /*5060*/  LDG.E.128 R12, desc[UR36][R12.64] ;  /* 0x000000240c0c7981 */ /* 0x020f62000c1e1d00 */
[----:B------:R-:W-:Y:S05]  /*5070*/  @P1 BRA `(.L_x_348) ;  /* 0x00000000002c1947 */ /* 0x000fea0003800000 */
[----:B------:R-:W2:Y:S04]  /*5080*/  @P4 LDG.E.128 R24, desc[UR36][R50.64] ;  /* 0x0000002432184981 */ /* 0x000ea8000c1e1d00 */
[----:B------:R-:W1:Y:S02]  /*5090*/  LDS.128 R20, [R34] ;  /* 0x0000000022147984 */ /* 0x000e640000000c00 */
[----:B-1---5:R-:W-:Y:S01]  /*50a0*/  HFMA2.MMA R12, R12, 1, 1, R20 ;  /* 0x3c003c000c0c7835 */ /* 0x022fe20000000014 */
[----:B------:R-:W-:Y:S01]  /*50b0*/  HADD2 R13, R13, R21 ;  /* 0x000000150d0d7230 */ /* 0x000fe20000000000 */
[----:B------:R-:W-:Y:S01]  /*50c0*/  HFMA2.MMA R14, R14, 1, 1, R22 ;  /* 0x3c003c000e0e7835 */ /* 0x000fe20000000016 */
[----:B------:R-:W-:-:S04]  /*50d0*/  HADD2 R15, R15, R23 ;  /* 0x000000170f0f7230 */ /* 0x000fc80000000000 */
[----:B--2---:R-:W-:Y:S02]  /*50e0*/  @P4 HFMA2.MMA R13, R13, R25, -RZ ;  /* 0x000000190d0d4235 */ /* 0x004fe400001000ff */
[----:B------:R-:W-:Y:S01]  /*50f0*/  @P4 HFMA2.MMA R15, R15, R27, -RZ ;  /* 0x0000001b0f0f4235 */ /* 0x000fe200001000ff */
[----:B------:R-:W-:Y:S02]  /*5100*/  @P4 HMUL2 R12, R12, R24 ;  /* 0x000000180c0c4232 */ /* 0x000fe40000000000 */
[----:B------:R-:W-:-:S05]  /*5110*/  @P4 HMUL2 R14, R14, R26 ;  /* 0x0000001a0e0e4232 */ /* 0x000fca0000000000 */
[----:B------:R1:W-:Y:S03]  /*5120*/  STG.E.128 desc[UR36][R52.64], R12 ;  /* 0x0000000c34007986 */ /* 0x0003e6000c101d24 */
.L_x_348:
[----:B------:R-:W2:Y:S01]  /*5130*/  LDG.E R54, desc[UR36][R54.64+0x20] ;  /* 0x0000202436367981 */ /* 0x000ea2000c1e1900 */
[----:B------:R-:W-:-:S05]  /*5140*/  IMAD.IADD R47, R45, 0x1, -R4 ;  /* 0x000000012d2f7824 */ /* 0x000fca00078e0a04 */
[----:B------:R-:W-:-:S05]  /*5150*/  LEA R47, R47, UR4, 0x1 ;  /* 0x000000042f2f7c11 */ /* 0x000fca000f8e08ff */
[----:B------:R-:W3:Y:S01]  /*5160*/  LDS.U16 R25, [R47] ;  /* 0x000000002f197984 */ /* 0x000ee20000000400 */
[----:B--2---:R-:W-:-:S04]  /*5170*/  IMAD R20, R54, UR7, RZ ;  /* 0x0000000736147c24 */ /* 0x004fc8000f8e02ff */
[----:B------:R-:W-:-:S05]  /*5180*/  IMAD R20, R20, R44, R45 ;  /* 0x0000002c14147224 */ /* 0x000fca00078e022d */
[----:B------:R-:W-:-:S04]  /*5190*/  LEA R21, R20, 0x200, 0x6 ;  /* 0x0000020014157811 */ /* 0x000fc800078e30ff */
[----:B------:R-:W-:-:S04]  /*51a0*/  IADD3 R22, P0, R32, R21, RZ ;  /* 0x0000001520167210 */ /* 0x000fc80007f1e0ff */
[----:B------:R-:W-:Y:S02]  /*51b0*/  LEA.HI.X.SX32 R21, R21, R30, 0x1, P0 ;  /* 0x0000001e15157211 */ /* 0x000fe400000f0eff */
[----:B------:R-:W-:-:S04]  /*51c0*/  LEA R20, P0, R22, R6, 0x1 ;  /* 0x0000000616147211 */ /* 0x000fc800078008ff */
[----:B------:R-:W-:-:S06]  /*51d0*/  LEA.HI.X R21, R22, R5, R21, 0x1, P0 ;  /* 0x0000000516157211 */ /* 0x000fcc00000f0c15 */
[----:B------:R-:W5:Y:S02]  /*51e0*/  LDG.E.128 R20, desc[UR36][R20.64] ;  /* 0x0000002414147981 */ /* 0x000f64000c1e1d00 */
[--C-:B-----5:R-:W-:Y:S02]  /*51f0*/  HADD2.F32 R24, -RZ, R12.reuse.H0_H0 ;  /* 0x2000000cff187230 */ /* 0x120fe40000004100 */
[----:B---3--:R-:W-:Y:S02]  /*5200*/  HADD2.F32 R25, -RZ, R25.H0_H0 ;  /* 0x20000019ff197230 */ /* 0x008fe40000004100 */
[----:B-1----:R-:W-:-:S03]  /*5210*/  HADD2.F32 R12, -RZ, R12.H1_H1 ;  /* 0x3000000cff0c7230 */ /* 0x002fc60000004100 */
[C---:B------:R-:W-:Y:S01]  /*5220*/  FFMA.FTZ R35, R25.reuse, R24, R35 ;  /* 0x0000001819237223 */ /* 0x040fe20000010023 */
[--C-:B------:R-:W-:Y:S02]  /*5230*/  HADD2.F32 R24, -RZ, R13.reuse.H0_H0 ;  /* 0x2000000dff187230 */ /* 0x100fe40000004100 */
[C---:B------:R-:W-:Y:S01]  /*5240*/  FFMA.FTZ R36, R25.reuse, R12, R36 ;  /* 0x0000000c19247223 */ /* 0x040fe20000010024 */
[--C-:B------:R-:W-:Y:S02]  /*5250*/  HADD2.F32 R12, -RZ, R14.reuse.H0_H0 ;  /* 0x2000000eff0c7230 */ /* 0x100fe40000004100 */
[----:B------:R-:W-:Y:S02]  /*5260*/  HADD2.F32 R13, -RZ, R13.H1_H1 ;  /* 0x3000000dff0d7230 */ /* 0x000fe40000004100 */
[C---:B------:R-:W-:Y:S01]  /*5270*/  FFMA.FTZ R37, R25.reuse, R24, R37 ;  /* 0x0000001819257223 */ /* 0x040fe20000010025 */
[----:B------:R-:W-:Y:S02]  /*5280*/  HADD2.F32 R14, -RZ, R14.H1_H1 ;  /* 0x3000000eff0e7230 */ /* 0x000fe40000004100 */
[----:B------:R-:W-:Y:S01]  /*5290*/  FFMA.FTZ R39, R25, R12, R39 ;  /* 0x0000000c19277223 */ /* 0x000fe20000010027 */
[----:B------:R-:W-:-:S02]  /*52a0*/  HADD2.F32 R12, -RZ, R15.H0_H0 ;  /* 0x2000000fff0c7230 */ /* 0x000fc40000004100 */
[C---:B------:R-:W-:Y:S01]  /*52b0*/  FFMA.FTZ R38, R25.reuse, R13, R38 ;  /* 0x0000000d19267223 */ /* 0x040fe20000010026 */
[----:B------:R-:W-:Y:S02]  /*52c0*/  HADD2.F32 R15, -RZ, R15.H1_H1 ;  /* 0x3000000fff0f7230 */ /* 0x000fe40000004100 */
        /* <DEDUP_REMOVED lines=15> */
.L_x_349:
[----:B------:R-:W2:Y:S01]  /*53c0*/  LDS.U16 R12, [R47+0x10] ;  /* 0x000010002f0c7984 */ /* 0x000ea20000000400 */
[----:B------:R-:W-:Y:S01]  /*53d0*/  IADD3 R45, R45, 0x10, RZ ;  /* 0x000000102d2d7810 */ /* 0x000fe20007ffe0ff */
[--C-:B------:R-:W-:Y:S02]  /*53e0*/  HADD2.F32 R13, -RZ, R20.reuse.H0_H0 ;  /* 0x20000014ff0d7230 */ /* 0x100fe40000004100 */
[----:B------:R-:W-:Y:S01]  /*53f0*/  HADD2.F32 R15, -RZ, R20.H1_H1 ;  /* 0x30000014ff0f7230 */ /* 0x000fe20000004100 */
[----:B------:R-:W-:Y:S01]  /*5400*/  ISETP.GE.AND P0, PT, R45, R46, PT ;  /* 0x0000002e2d00720c */ /* 0x000fe20003f06270 */
[----:B-1----:R-:W-:Y:S02]  /*5410*/  HADD2.F32 R20, -RZ, R21.H0_H0 ;  /* 0x20000015ff147230 */ /* 0x002fe40000004100 */
[----:B------:R-:W-:Y:S02]  /*5420*/  HADD2.F32 R14, -RZ, R23.H0_H0 ;  /* 0x20000017ff0e7230 */ /* 0x000fe40000004100 */
[----:B------:R-:W-:-:S02]  /*5430*/  HADD2.F32 R21, -RZ, R21.H1_H1 ;  /* 0x30000015ff157230 */ /* 0x000fc40000004100 */
[--C-:B------:R-:W-:Y:S02]  /*5440*/  HADD2.F32 R24, -RZ, R22.reuse.H0_H0 ;  /* 0x20000016ff187230 */ /* 0x100fe40000004100 */
[----:B------:R-:W-:Y:S02]  /*5450*/  HADD2.F32 R25, -RZ, R22.H1_H1 ;  /* 0x30000016ff197230 */ /* 0x000fe40000004100 */
        /* <DEDUP_REMOVED lines=11> */
.L_x_344:
[----:B------:R-:W-:Y:S05]  /*5510*/  BSYNC B0 ;  /* 0x0000000000007941 */ /* 0x000fea0003800000 */
.L_x_343:
[----:B------:R-:W-:Y:S01]  /*5520*/  ISETP.GE.AND P0, PT, R33, UR18, PT ;  /* 0x0000001221007c0c */ /* 0x000fe2000bf06270 */
[----:B------:R-:W-:Y:S01]  /*5530*/  ULDC UR12, c[0x0][0x29c] ;  /* 0x0000a700000c7ab9 */ /* 0x000fe20000000800 */
[----:B------:R-:W-:Y:S01]  /*5540*/  ULDC UR13, c[0x0][0x288] ;  /* 0x0000a200000d7ab9 */ /* 0x000fe20000000800 */
[----:B------:R-:W-:Y:S01]  /*5550*/  ULDC.64 UR10, c[0x0][0x258] ;  /* 0x00009600000a7ab9 */ /* 0x000fe20000000a00 */
[----:B------:R-:W-:Y:S01]  /*5560*/  ULDC.64 UR14, c[0x0][0x250] ;  /* 0x00009400000e7ab9 */ /* 0x000fe20000000a00 */
[----:B------:R-:W-:Y:S08]  /*5570*/  BSSY B0, `(.L_x_351) ;  /* 0x0000102000007945 */ /* 0x000ff00003800000 */
[----:B------:R-:W-:Y:S05]  /*5580*/  @P0 BRA `(.L_x_352) ;  /* 0x0000001000000947 */ /* 0x000fea0003800000 */
[----:B------:R-:W1:Y:S01]  /*5590*/  LDC R14, c[0x0][0x288] ;  /* 0x0000a200ff0e7b82 */ /* 0x000e620000000800 */
[----:B------:R-:W-:Y:S01]  /*55a0*/  IMAD.U32 R12, RZ, RZ, UR39 ;  /* 0x00000027ff0c7e24 */ /* 0x000fe2000f8e00ff */
[----:B------:R-:W-:Y:S04]  /*55b0*/  BSSY B1, `(.L_x_353) ;  /* 0x0000055000017945 */ /* 0x000fe80003800000 */
[----:B------:R-:W-:Y:S02]  /*55c0*/  IADD3 R45, -R29, -0x2, R12 ;  /* 0xfffffffe1d2d7810 */ /* 0x000fe40007ffe10c */
[----:B------:R-:W2:Y:S02]  /*55d0*/  LDC.64 R46, c[0x0][0x2e8] ;  /* 0x0000ba00ff2e7b82 */ /* 0x000ea40000000a00 */
[----:B------:R-:W-:-:S04]  /*55e0*/  IADD3 R45, R45, -R4, RZ ;  /* 0x800000042d2d7210 */ /* 0x000fc80007ffe0ff */
[----:B------:R-:W-:Y:S01]  /*55f0*/  LOP3.LUT P0, RZ, R45, 0x8, RZ, 0xc0, !PT ;  /* 0x000000082dff7812 */ /* 0x000fe2000780c0ff */
[----:B-1----:R-:W-:-:S04]  /*5600*/  IMAD R12, R2, R14, R17 ;  /* 0x0000000e020c7224 */ /* 0x002fc800078e0211 */
[----:B------:R-:W-:-:S04]  /*5610*/  IMAD R13, R12, 0x40, R31 ;  /* 0x000000400c0d7824 */ /* 0x000fc800078e021f */
[----:B--2---:R-:W-:-:S04]  /*5620*/  IMAD.WIDE R46, R13, 0x2, R46 ;  /* 0x000000020d2e7825 */ /* 0x004fc800078e022e */
[----:B------:R-:W-:Y:S05]  /*5630*/  @P0 BRA `(.L_x_354) ;  /* 0x0000000400300947 */ /* 0x000fea0003800000 */
[----:B------:R-:W-:Y:S01]  /*5640*/  ISETP.GE.AND P0, PT, R33, R44, PT ;  /* 0x0000002c2100720c */ /* 0x000fe20003f06270 */
[----:B------:R-:W-:-:S12]  /*5650*/  BSSY B2, `(.L_x_355) ;  /* 0x0000049000027945 */ /* 0x000fd80003800000 */
[----:B------:R-:W-:Y:S05]  /*5660*/  @!P0 BRA `(.L_x_356) ;  /* 0x00000004001c8947 */ /* 0x000fea0003800000 */
[----:B------:R-:W-:Y:S01]  /*5670*/  IABS R15, R44 ;  /* 0x0000002c000f7213 */ /* 0x000fe20000000000 */
[----:B------:R-:W-:Y:S01]  /*5680*/  ULDC.64 UR8, c[0x0][0x258] ;  /* 0x0000960000087ab9 */ /* 0x000fe20000000a00 */
[----:B-----5:R-:W-:Y:S01]  /*5690*/  IABS R22, R33 ;  /* 0x0000002100167213 */ /* 0x020fe20000000000 */
[----:B------:R-:W-:Y:S01]  /*56a0*/  ULDC UR7, c[0x0][0x29c] ;  /* 0x0000a70000077ab9 */ /* 0x000fe20000000800 */
[----:B------:R-:W1:Y:S01]  /*56b0*/  I2F.RP R20, R15 ;  /* 0x0000000f00147306 */ /* 0x000e620000209400 */
[----:B------:R-:W-:Y:S02]  /*56c0*/  ISETP.GE.AND P1, PT, R33, RZ, PT ;  /* 0x000000ff2100720c */ /* 0x000fe40003f26270 */
[----:B------:R-:W-:-:S05]  /*56d0*/  ISETP.NE.AND P3, PT, R44, RZ, PT ;  /* 0x000000ff2c00720c */ /* 0x000fca0003f65270 */
[----:B-1----:R-:W1:Y:S02]  /*56e0*/  MUFU.RCP R20, R20 ;  /* 0x0000001400147308 */ /* 0x002e640000001000 */
[----:B-1----:R-:W-:-:S06]  /*56f0*/  IADD3 R21, R20, 0xffffffe, RZ ;  /* 0x0ffffffe14157810 */ /* 0x002fcc0007ffe0ff */
[----:B------:R-:W1:Y:S02]  /*5700*/  F2I.FTZ.U32.TRUNC.NTZ R13, R21 ;  /* 0x00000015000d7305 */ /* 0x000e64000021f000 */
[----:B-1----:R-:W-:-:S04]  /*5710*/  IMAD.MOV R12, RZ, RZ, -R13 ;  /* 0x000000ffff0c7224 */ /* 0x002fc800078e0a0d */
[----:B------:R-:W-:Y:S01]  /*5720*/  IMAD R23, R12, R15, RZ ;  /* 0x0000000f0c177224 */ /* 0x000fe200078e02ff */
        /* <DEDUP_REMOVED lines=13> */
[----:B------:R-:W-:-:S04]  /*5800*/  IADD3 R15, P0, R12, UR38, RZ ;  /* 0x000000260c0f7c10 */ /* 0x000fc8000ff1e0ff */
[----:B------:R-:W-:Y:S02]  /*5810*/  IADD3.X R22, R0, R13, RZ, P0, !PT ;  /* 0x0000000d00167210 */ /* 0x000fe400007fe4ff */
[----:B------:R-:W-:-:S04]  /*5820*/  LEA R20, P0, R15, UR8, 0x2 ;  /* 0x000000080f147c11 */ /* 0x000fc8000f8010ff */
[----:B------:R-:W-:-:S06]  /*5830*/  LEA.HI.X R21, R15, UR9, R22, 0x2, P0 ;  /* 0x000000090f157c11 */ /* 0x000fcc00080f1416 */
[----:B------:R-:W2:Y:S02]  /*5840*/  LDG.E R21, desc[UR36][R20.64] ;  /* 0x0000002414157981 */ /* 0x000ea4000c1e1900 */
[----:B--2---:R-:W-:-:S04]  /*5850*/  IMAD R13, R21, R14, RZ ;  /* 0x0000000e150d7224 */ /* 0x004fc800078e02ff */
[----:B------:R-:W-:Y:S02]  /*5860*/  IMAD R13, R13, R44, R12 ;  /* 0x0000002c0d0d7224 */ /* 0x000fe400078e020c */
[----:B------:R-:W1:Y:S02]  /*5870*/  LDS.U16 R44, [R43] ;  /* 0x000000002b2c7984 */ /* 0x000e640000000400 */
[----:B------:R-:W-:-:S05]  /*5880*/  IMAD.SHL.U32 R13, R13, 0x40, RZ ;  /* 0x000000400d0d7824 */ /* 0x000fca00078e00ff */
[----:B------:R-:W-:-:S04]  /*5890*/  IADD3 R14, P0, R32, R13, RZ ;  /* 0x0000000d200e7210 */ /* 0x000fc80007f1e0ff */
[----:B------:R-:W-:Y:S02]  /*58a0*/  LEA.HI.X.SX32 R13, R13, R30, 0x1, P0 ;  /* 0x0000001e0d0d7211 */ /* 0x000fe400000f0eff */
[----:B------:R-:W-:-:S04]  /*58b0*/  LEA R12, P0, R14, R6, 0x1 ;  /* 0x000000060e0c7211 */ /* 0x000fc800078008ff */
[----:B------:R-:W-:-:S06]  /*58c0*/  LEA.HI.X R13, R14, R5, R13, 0x1, P0 ;  /* 0x000000050e0d7211 */ /* 0x000fcc00000f0c0d */
        /* <DEDUP_REMOVED lines=17> */
.L_x_357:
[--C-:B-----5:R-:W-:Y:S02]  /*59e0*/  HADD2.F32 R20, -RZ, R12.reuse.H0_H0 ;  /* 0x2000000cff147230 */ /* 0x120fe40000004100 */
[----:B------:R-:W-:Y:S02]  /*59f0*/  HADD2.F32 R21, -RZ, R12.H1_H1 ;  /* 0x3000000cff157230 */ /* 0x000fe40000004100 */
[--C-:B------:R-:W-:Y:S02]  /*5a00*/  HADD2.F32 R22, -RZ, R14.reuse.H0_H0 ;  /* 0x2000000eff167230 */ /* 0x100fe40000004100 */
[C---:B------:R-:W-:Y:S01]  /*5a10*/  FFMA.FTZ R35, R44.reuse, R20, R35 ;  /* 0x000000142c237223 */ /* 0x040fe20000010023 */
[----:B------:R-:W-:Y:S02]  /*5a20*/  HADD2.F32 R23, -RZ, R14.H1_H1 ;  /* 0x3000000eff177230 */ /* 0x000fe40000004100 */
[----:B------:R-:W-:Y:S01]  /*5a30*/  FFMA.FTZ R36, R44, R21, R36 ;  /* 0x000000152c247223 */ /* 0x000fe20000010024 */
[----:B-1----:R-:W-:-:S02]  /*5a40*/  HADD2.F32 R12, -RZ, R13.H0_H0 ;  /* 0x2000000dff0c7230 */ /* 0x002fc40000004100 */
        /* <DEDUP_REMOVED lines=9> */
.L_x_356:
[----:B------:R-:W-:Y:S05]  /*5ae0*/  BSYNC B2 ;  /* 0x0000000000027941 */ /* 0x000fea0003800000 */
.L_x_355:
[----:B------:R-:W-:-:S07]  /*5af0*/  IADD3 R33, R33, 0x8, RZ ;  /* 0x0000000821217810 */ /* 0x000fce0007ffe0ff */
.L_x_354:
[----:B------:R-:W-:Y:S05]  /*5b00*/  BSYNC B1 ;  /* 0x0000000000017941 */ /* 0x000fea0003800000 */
.L_x_353:
[----:B------:R-:W-:-:S13]  /*5b10*/  LOP3.LUT P0, RZ, R45, 0xfffffff8, RZ, 0xc0, !PT ;  /* 0xfffffff82dff7812 */ /* 0x000fda000780c0ff */
[----:B------:R-:W-:Y:S05]  /*5b20*/  @!P0 BRA `(.L_x_352) ;  /* 0x0000000800988947 */ /* 0x000fea0003800000 */
[C---:B------:R-:W-:Y:S01]  /*5b30*/  LEA R5, R33.reuse, UR5, 0x1 ;  /* 0x0000000521057c11 */ /* 0x040fe2000f8e08ff */
[----:B------:R-:W-:Y:S01]  /*5b40*/  IMAD.MOV.U32 R44, RZ, RZ, RZ ;  /* 0x000000ffff2c7224 */ /* 0x000fe200078e00ff */
[----:B------:R-:W-:-:S03]  /*5b50*/  LEA R45, R33, 0x200, 0x6 ;  /* 0x00000200212d7811 */ /* 0x000fc600078e30ff */
[----:B------:R-:W-:-:S05]  /*5b60*/  IMAD R5, R4, -0x2, R5 ;  /* 0xfffffffe04057824 */ /* 0x000fca00078e0205 */
[----:B------:R-:W-:-:S07]  /*5b70*/  IADD3 R43, R5, UR6, RZ ;  /* 0x00000006052b7c10 */ /* 0x000fce000fffe0ff */
.L_x_364:
[----:B------:R-:W1:Y:S01]  /*5b80*/  LDC R52, c[0x0][0x284] ;  /* 0x0000a100ff347b82 */ /* 0x000e620000000800 */
[----:B------:R-:W-:Y:S01]  /*5b90*/  VIADD R12, R45, 0xfffffe00 ;  /* 0xfffffe002d0c7836 */ /* 0x000fe20000000000 */
[----:B------:R-:W-:Y:S01]  /*5ba0*/  MOV R6, UR14 ;  /* 0x0000000e00067c02 */ /* 0x000fe20008000f00 */
[----:B------:R-:W-:Y:S01]  /*5bb0*/  IMAD.U32 R5, RZ, RZ, UR15 ;  /* 0x0000000fff057e24 */ /* 0x000fe2000f8e00ff */
[----:B------:R-:W-:Y:S01]  /*5bc0*/  BSSY B1, `(.L_x_358) ;  /* 0x000004d000017945 */ /* 0x000fe20003800000 */
[----:B------:R-:W-:Y:S02]  /*5bd0*/  IADD3 R48, R43, R44, RZ ;  /* 0x0000002c2b307210 */ /* 0x000fe40007ffe0ff */
[----:B------:R-:W-:-:S04]  /*5be0*/  IADD3 R13, P0, R28, R12, RZ ;  /* 0x0000000c1c0d7210 */ /* 0x000fc80007f1e0ff */
[----:B------:R-:W-:Y:S02]  /*5bf0*/  LEA.HI.X.SX32 R12, R12, R7, 0x1, P0 ;  /* 0x000000070c0c7211 */ /* 0x000fe400000f0eff */
[----:B------:R-:W-:-:S04]  /*5c00*/  LEA R50, P3, R13, R6, 0x1 ;  /* 0x000000060d327211 */ /* 0x000fc800078608ff */
[----:B------:R-:W-:Y:S02]  /*5c10*/  LEA.HI.X R51, R13, R5, R12, 0x1, P3 ;  /* 0x000000050d337211 */ /* 0x000fe400018f0c0c */
[----:B-1----:R-:W-:-:S13]  /*5c20*/  ISETP.GE.AND P0, PT, R33, R52, PT ;  /* 0x000000342100720c */ /* 0x002fda0003f06270 */
[----:B------:R-:W-:Y:S05]  /*5c30*/  @!P0 BRA `(.L_x_359) ;  /* 0x0000000400148947 */ /* 0x000fea0003800000 */
[----:B------:R-:W-:Y:S01]  /*5c40*/  IABS R14, R52 ;  /* 0x00000034000e7213 */ /* 0x000fe20000000000 */
[----:B------:R-:W-:Y:S01]  /*5c50*/  IMAD.MOV.U32 R12, RZ, RZ, RZ ;  /* 0x000000ffff0c7224 */ /* 0x000fe200078e00ff */
[----:B-----5:R-:W-:Y:S02]  /*5c60*/  IABS R22, R33 ;  /* 0x0000002100167213 */ /* 0x020fe40000000000 */
[----:B------:R-:W1:Y:S01]  /*5c70*/  I2F.RP R15, R14 ;  /* 0x0000000e000f7306 */ /* 0x000e620000209400 */
[----:B------:R-:W-:Y:S02]  /*5c80*/  ISETP.GE.AND P1, PT, R33, RZ, PT ;  /* 0x000000ff2100720c */ /* 0x000fe40003f26270 */
[----:B------:R-:W-:-:S05]  /*5c90*/  ISETP.NE.AND P3, PT, R52, RZ, PT ;  /* 0x000000ff3400720c */ /* 0x000fca0003f65270 */
[----:B-1----:R-:W1:Y:S02]  /*5ca0*/  MUFU.RCP R15, R15 ;  /* 0x0000000f000f7308 */ /* 0x002e640000001000 */
[----:B-1----:R-:W-:-:S06]  /*5cb0*/  VIADD R20, R15, 0xffffffe ;  /* 0x0ffffffe0f147836 */ /* 0x002fcc0000000000 */
[----:B------:R-:W1:Y:S02]  /*5cc0*/  F2I.FTZ.U32.TRUNC.NTZ R13, R20 ;  /* 0x00000014000d7305 */ /* 0x000e64000021f000 */
[----:B-1----:R-:W-:-:S05]  /*5cd0*/  IADD3 R21, RZ, -R13, RZ ;  /* 0x8000000dff157210 */ /* 0x002fca0007ffe0ff */
[----:B------:R-:W-:-:S04]  /*5ce0*/  IMAD R21, R21, R14, RZ ;  /* 0x0000000e15157224 */ /* 0x000fc800078e02ff */
        /* <DEDUP_REMOVED lines=8> */
[----:B------:R-:W-:-:S05]  /*5d70*/  @!P0 IMAD.IADD R13, R13, 0x1, -R14 ;  /* 0x000000010d0d8824 */ /* 0x000fca00078e0a0e */
[----:B------:R-:W-:Y:S02]  /*5d80*/  @!P1 IADD3 R13, -R13, RZ, RZ ;  /* 0x000000ff0d0d9210 */ /* 0x000fe40007ffe1ff */
[----:B------:R-:W-:-:S04]  /*5d90*/  @!P3 LOP3.LUT R13, RZ, R52, RZ, 0x33, !PT ;  /* 0x00000034ff0db212 */ /* 0x000fc800078e33ff */
[----:B------:R-:W-:Y:S02]  /*5da0*/  SHF.R.S32.HI R15, RZ, 0x1f, R13 ;  /* 0x0000001fff0f7819 */ /* 0x000fe4000001140d */
[----:B------:R-:W-:-:S05]  /*5db0*/  IADD3 R12, P0, R13, UR38, RZ ;  /* 0x000000260d0c7c10 */ /* 0x000fca000ff1e0ff */
[----:B------:R-:W-:Y:S01]  /*5dc0*/  IMAD.X R15, R0, 0x1, R15, P0 ;  /* 0x00000001000f7824 */ /* 0x000fe200000e060f */
[----:B------:R-:W-:-:S04]  /*5dd0*/  LEA R20, P0, R12, UR10, 0x2 ;  /* 0x0000000a0c147c11 */ /* 0x000fc8000f8010ff */
[----:B------:R-:W-:-:S05]  /*5de0*/  LEA.HI.X R21, R12, UR11, R15, 0x2, P0 ;  /* 0x0000000b0c157c11 */ /* 0x000fca00080f140f */
[----:B------:R-:W2:Y:S02]  /*5df0*/  LDG.E R20, desc[UR36][R20.64] ;  /* 0x0000002414147981 */ /* 0x000ea4000c1e1900 */
        /* <DEDUP_REMOVED lines=8> */
[----:B------:R-:W-:-:S06]  /*5e80*/  UISETP.NE.AND UP0, UPT, UR12, URZ, UPT ;  /* 0x0000003f0c00728c */ /* 0x000fcc000bf05270 */
[----:B------:R-:W-:-:S13]  /*5e90*/  PLOP3.LUT P1, PT, PT, PT, UP0, 0x80, 0x0 ;  /* 0x000000000000781c */ /* 0x000fda0003f2f008 */
        /* <DEDUP_REMOVED lines=13> */
.L_x_360:
[----:B------:R-:W2:Y:S01]  /*5f70*/  LDS.U16 R20, [R48] ;  /* 0x0000000030147984 */ /* 0x000ea20000000400 */
[--C-:B-----5:R-:W-:Y:S02]  /*5f80*/  HADD2.F32 R21, -RZ, R12.reuse.H0_H0 ;  /* 0x2000000cff157230 */ /* 0x120fe40000004100 */
[----:B------:R-:W-:Y:S02]  /*5f90*/  HADD2.F32 R23, -RZ, R12.H1_H1 ;  /* 0x3000000cff177230 */ /* 0x000fe40000004100 */
[----:B------:R-:W-:Y:S02]  /*5fa0*/  HADD2.F32 R22, -RZ, R14.H0_H0 ;  /* 0x2000000eff167230 */ /* 0x000fe40000004100 */
[--C-:B-1----:R-:W-:Y:S02]  /*5fb0*/  HADD2.F32 R12, -RZ, R13.reuse.H0_H0 ;  /* 0x2000000dff0c7230 */ /* 0x102fe40000004100 */
[----:B------:R-:W-:Y:S02]  /*5fc0*/  HADD2.F32 R13, -RZ, R13.H1_H1 ;  /* 0x3000000dff0d7230 */ /* 0x000fe40000004100 */
[----:B--2---:R-:W-:-:S05]  /*5fd0*/  HADD2.F32 R20, -RZ, R20.H0_H0 ;  /* 0x20000014ff147230 */ /* 0x004fca0000004100 */
[C---:B------:R-:W-:Y:S01]  /*5fe0*/  FFMA.FTZ R35, R20.reuse, R21, R35 ;  /* 0x0000001514237223 */ /* 0x040fe20000010023 */
[----:B------:R-:W-:Y:S02]  /*5ff0*/  HADD2.F32 R21, -RZ, R14.H1_H1 ;  /* 0x3000000eff157230 */ /* 0x000fe40000004100 */
[C---:B------:R-:W-:Y:S01]  /*6000*/  FFMA.FTZ R36, R20.reuse, R23, R36 ;  /* 0x0000001714247223 */ /* 0x040fe20000010024 */
[--C-:B------:R-:W-:Y:S02]  /*6010*/  HADD2.F32 R14, -RZ, R15.reuse.H0_H0 ;  /* 0x2000000fff0e7230 */ /* 0x100fe40000004100 */
[C---:B------:R-:W-:Y:S01]  /*6020*/  FFMA.FTZ R37, R20.reuse, R12, R37 ;  /* 0x0000000c14257223 */ /* 0x040fe20000010025 */
[----:B------:R-:W-:Y:S02]  /*6030*/  HADD2.F32 R15, -RZ, R15.H1_H1 ;  /* 0x3000000fff0f7230 */ /* 0x000fe40000004100 */
[C---:B------:R-:W-:Y:S01]  /*6040*/  FFMA.FTZ R38, R20.reuse, R13, R38 ;  /* 0x0000000d14267223 */ /* 0x040fe20000010026 */
[C---:B------:R-:W-:Y:S01]  /*6050*/  FFMA.FTZ R39, R20.reuse, R22, R39 ;  /* 0x0000001614277223 */ /* 0x040fe20000010027 */
[C---:B------:R-:W-:Y:S01]  /*6060*/  FFMA.FTZ R40, R20.reuse, R21, R40 ;  /* 0x0000001514287223 */ /* 0x040fe20000010028 */
[C---:B------:R-:W-:Y:S01]  /*6070*/  FFMA.FTZ R41, R20.reuse, R14, R41 ;  /* 0x0000000e14297223 */ /* 0x040fe20000010029 */
[----:B------:R-:W-:-:S07]  /*6080*/  FFMA.FTZ R42, R20, R15, R42 ;  /* 0x0000000f142a7223 */ /* 0x000fce000001002a */
.L_x_359:
[----:B------:R-:W-:Y:S05]  /*6090*/  BSYNC B1 ;  /* 0x0000000000017941 */ /* 0x000fea0003800000 */
.L_x_358:
[----:B------:R-:W-:Y:S01]  /*60a0*/  VIADD R15, R33, 0x8 ;  /* 0x00000008210f7836 */ /* 0x000fe20000000000 */
[----:B------:R-:W-:Y:S04]  /*60b0*/  BSSY B1, `(.L_x_361) ;  /* 0x0000048000017945 */ /* 0x000fe80003800000 */
[----:B------:R-:W-:-:S13]  /*60c0*/  ISETP.GE.AND P0, PT, R15, R52, PT ;  /* 0x000000340f00720c */ /* 0x000fda0003f06270 */
[----:B------:R-:W-:Y:S05]  /*60d0*/  @!P0 BRA `(.L_x_362) ;  /* 0x0000000400148947 */ /* 0x000fea0003800000 */
[----:B------:R-:W-:Y:S02]  /*60e0*/  IABS R14, R52 ;  /* 0x00000034000e7213 */ /* 0x000fe40000000000 */
[----:B------:R-:W-:Y:S02]  /*60f0*/  MOV R12, RZ ;  /* 0x000000ff000c7202 */ /* 0x000fe40000000f00 */
[----:B------:R-:W1:Y:S01]  /*6100*/  I2F.RP R20, R14 ;  /* 0x0000000e00147306 */ /* 0x000e620000209400 */
[----:B-----5:R-:W-:Y:S02]  /*6110*/  IABS R22, R15 ;  /* 0x0000000f00167213 */ /* 0x020fe40000000000 */
[----:B------:R-:W-:Y:S02]  /*6120*/  ISETP.GE.AND P1, PT, R15, RZ, PT ;  /* 0x000000ff0f00720c */ /* 0x000fe40003f26270 */
[----:B------:R-:W-:-:S03]  /*6130*/  ISETP.NE.AND P3, PT, R52, RZ, PT ;  /* 0x000000ff3400720c */ /* 0x000fc60003f65270 */
[----:B-1----:R-:W1:Y:S02]  /*6140*/  MUFU.RCP R20, R20 ;  /* 0x0000001400147308 */ /* 0x002e640000001000 */
[----:B-1----:R-:W-:-:S06]  /*6150*/  IADD3 R21, R20, 0xffffffe, RZ ;  /* 0x0ffffffe14157810 */ /* 0x002fcc0007ffe0ff */
[----:B------:R-:W1:Y:S02]  /*6160*/  F2I.FTZ.U32.TRUNC.NTZ R13, R21 ;  /* 0x00000015000d7305 */ /* 0x000e64000021f000 */
[----:B-1----:R-:W-:-:S04]  /*6170*/  IMAD.MOV R23, RZ, RZ, -R13 ;  /* 0x000000ffff177224 */ /* 0x002fc800078e0a0d */
[----:B------:R-:W-:-:S04]  /*6180*/  IMAD R23, R23, R14, RZ ;  /* 0x0000000e17177224 */ /* 0x000fc800078e02ff */
        /* <DEDUP_REMOVED lines=15> */
[----:B------:R-:W-:-:S05]  /*6280*/  LEA.HI.X R21, R12, UR11, R15, 0x2, P0 ;  /* 0x0000000b0c157c11 */ /* 0x000fca00080f140f */
[----:B------:R-:W2:Y:S02]  /*6290*/  LDG.E R20, desc[UR36][R20.64] ;  /* 0x0000002414147981 */ /* 0x000ea4000c1e1900 */
[----:B--2---:R-:W-:-:S04]  /*62a0*/  IMAD R12, R20, UR13, RZ ;  /* 0x0000000d140c7c24 */ /* 0x004fc8000f8e02ff */
[----:B------:R-:W-:Y:S02]  /*62b0*/  IMAD R12, R12, R52, R13 ;  /* 0x000000340c0c7224 */ /* 0x000fe400078e020d */
[----:B------:R-:W1:Y:S02]  /*62c0*/  LDS.U16 R52, [R48+0x10] ;  /* 0x0000100030347984 */ /* 0x000e640000000400 */
        /* <DEDUP_REMOVED lines=22> */
.L_x_363:
        /* <DEDUP_REMOVED lines=16> */
.L_x_362:
[----:B------:R-:W-:Y:S05]  /*6530*/  BSYNC B1 ;  /* 0x0000000000017941 */ /* 0x000fea0003800000 */
.L_x_361:
[----:B------:R-:W-:Y:S01]  /*6540*/  IADD3 R33, R33, 0x10, RZ ;  /* 0x0000001021217810 */ /* 0x000fe20007ffe0ff */
[----:B------:R-:W-:Y:S01]  /*6550*/  VIADD R44, R44, 0x20 ;  /* 0x000000202c2c7836 */ /* 0x000fe20000000000 */
[----:B------:R-:W-:Y:S02]  /*6560*/  IADD3 R45, R45, 0x400, RZ ;  /* 0x000004002d2d7810 */ /* 0x000fe40007ffe0ff */
[----:B------:R-:W-:-:S13]  /*6570*/  ISETP.GE.AND P0, PT, R33, UR18, PT ;  /* 0x0000001221007c0c */ /* 0x000fda000bf06270 */
[----:B------:R-:W-:Y:S05]  /*6580*/  @!P0 BRA `(.L_x_364) ;  /* 0xfffffff4007c8947 */ /* 0x000fea000383ffff */
.L_x_352:
[----:B------:R-:W-:Y:S05]  /*6590*/  BSYNC B0 ;  /* 0x0000000000007941 */ /* 0x000fea0003800000 */
.L_x_351:
[----:B------:R-:W-:Y:S04]  /*65a0*/  BSSY B0, `(.L_x_365) ;  /* 0x0000035000007945 */ /* 0x000fe80003800000 */
[----:B------:R-:W-:Y:S05]  /*65b0*/  @P2 BRA `(.L_x_366) ;  /* 0x0000000000cc2947 */ /* 0x000fea0003800000 */
[----:B------:R-:W-:-:S06]  /*65c0*/  USHF.L.U32 UR5, UR18, 0x6, URZ ;  /* 0x0000000612057899 */ /* 0x000fcc000800063f */
[----:B------:R-:W-:Y:S01]  /*65d0*/  IMAD.U32 R12, RZ, RZ, UR5 ;  /* 0x00000005ff0c7e24 */ /* 0x000fe2000f8e00ff */
[----:B------:R-:W-:-:S04]  /*65e0*/  IADD3 R0, P0, R28, UR5, RZ ;  /* 0x000000051c007c10 */ /* 0x000fc8000ff1e0ff */
[----:B------:R-:W-:Y:S02]  /*65f0*/  LEA.HI.X.SX32 R13, R12, R7, 0x1, P0 ;  /* 0x000000070c0d7211 */ /* 0x000fe400000f0eff */
[----:B------:R-:W-:-:S04]  /*6600*/  LEA R12, P0, R0, R6, 0x1 ;  /* 0x00000006000c7211 */ /* 0x000fc800078008ff */
[----:B------:R-:W-:-:S06]  /*6610*/  LEA.HI.X R13, R0, R5, R13, 0x1, P0 ;  /* 0x00000005000d7211 */ /* 0x000fcc00000f0c0d */
[----:B------:R-:W5:Y:S01]  /*6620*/  LDG.E.128 R12, desc[UR36][R12.64] ;  /* 0x000000240c0c7981 */ /* 0x000f62000c1e1d00 */
[----:B------:R-:W-:Y:S01]  /*6630*/  IADD3 R0, -R4, UR18, RZ ;  /* 0x0000001204007c10 */ /* 0x000fe2000fffe1ff */
        /* <DEDUP_REMOVED lines=8> */
[----:B-1----:R-:W-:-:S05]  /*66c0*/  @P3 IMAD R0, R2, R0, R17 ;  /* 0x0000000002003224 */ /* 0x002fca00078e0211 */
[----:B------:R-:W-:-:S05]  /*66d0*/  @P3 LEA R17, R0, R31, 0x6 ;  /* 0x0000001f00113211 */ /* 0x000fca00078e30ff */
[----:B--2---:R-:W-:-:S06]  /*66e0*/  @P3 IMAD.WIDE R20, R17, 0x2, R20 ;  /* 0x0000000211143825 */ /* 0x004fcc00078e0214 */
[----:B-----5:R-:W2:Y:S01]  /*66f0*/  @P3 LDG.E.128 R20, desc[UR36][R20.64] ;  /* 0x0000002414143981 */ /* 0x020ea2000c1e1d00 */
[----:B------:R-:W-:Y:S01]  /*6700*/  IMAD.SHL.U32 R18, R18, 0x40, RZ ;  /* 0x0000004012127824 */ /* 0x000fe200078e00ff */
[----:B------:R-:W-:Y:S01]  /*6710*/  HFMA2.MMA R12, R12, 1, 1, R8 ;  /* 0x3c003c000c0c7835 */ /* 0x000fe20000000008 */
[----:B------:R-:W-:Y:S01]  /*6720*/  HADD2 R13, R13, R9 ;  /* 0x000000090d0d7230 */ /* 0x000fe20000000000 */
[----:B------:R-:W-:Y:S01]  /*6730*/  HFMA2.MMA R14, R14, 1, 1, R10 ;  /* 0x3c003c000e0e7835 */ /* 0x000fe2000000000a */
[----:B------:R-:W-:Y:S01]  /*6740*/  HADD2 R15, R15, R11 ;  /* 0x0000000b0f0f7230 */ /* 0x000fe20000000000 */
[----:B------:R-:W-:-:S04]  /*6750*/  IADD3 R28, P0, R28, R18, RZ ;  /* 0x000000121c1c7210 */ /* 0x000fc80007f1e0ff */
        /* <DEDUP_REMOVED lines=8> */
.L_x_368:
[----:B------:R-:W-:Y:S05]  /*67e0*/  BSYNC B1 ;  /* 0x0000000000017941 */ /* 0x000fea0003800000 */
.L_x_367:
[----:B-----5:R-:W-:Y:S02]  /*67f0*/  HADD2.F32 R2, -RZ, R13.H0_H0 ;  /* 0x2000000dff027230 */ /* 0x020fe40000004100 */
[----:B0-----:R-:W-:Y:S02]  /*6800*/  HADD2.F32 R8, -RZ, R15.H0_H0 ;  /* 0x2000000fff087230 */ /* 0x001fe40000004100 */
[--C-:B------:R-:W-:Y:S02]  /*6810*/  HADD2.F32 R0, -RZ, R12.reuse.H0_H0 ;  /* 0x2000000cff007230 */ /* 0x100fe40000004100 */
[C---:B------:R-:W-:Y:S01]  /*6820*/  FFMA.FTZ R37, R4.reuse, R2, R37 ;  /* 0x0000000204257223 */ /* 0x040fe20000010025 */
[----:B------:R-:W-:Y:S02]  /*6830*/  HADD2.F32 R5, -RZ, R12.H1_H1 ;  /* 0x3000000cff057230 */ /* 0x000fe40000004100 */
[----:B------:R-:W-:Y:S01]  /*6840*/  FFMA.FTZ R41, R4, R8, R41 ;  /* 0x0000000804297223 */ /* 0x000fe20000010029 */
[----:B-1----:R-:W-:-:S02]  /*6850*/  HADD2.F32 R13, -RZ, R13.H1_H1 ;  /* 0x3000000dff0d7230 */ /* 0x002fc40000004100 */
[C---:B------:R-:W-:Y:S01]  /*6860*/  FFMA.FTZ R35, R4.reuse, R0, R35 ;  /* 0x0000000004237223 */ /* 0x040fe20000010023 */
[--C-:B------:R-:W-:Y:S02]  /*6870*/  HADD2.F32 R6, -RZ, R14.reuse.H0_H0 ;  /* 0x2000000eff067230 */ /* 0x100fe40000004100 */
[C---:B------:R-:W-:Y:S01]  /*6880*/  FFMA.FTZ R36, R4.reuse, R5, R36 ;  /* 0x0000000504247223 */ /* 0x040fe20000010024 */
[----:B------:R-:W-:Y:S02]  /*6890*/  HADD2.F32 R7, -RZ, R14.H1_H1 ;  /* 0x3000000eff077230 */ /* 0x000fe40000004100 */
[C---:B------:R-:W-:Y:S01]  /*68a0*/  FFMA.FTZ R38, R4.reuse, R13, R38 ;  /* 0x0000000d04267223 */ /* 0x040fe20000010026 */
[----:B------:R-:W-:Y:S02]  /*68b0*/  HADD2.F32 R15, -RZ, R15.H1_H1 ;  /* 0x3000000fff0f7230 */ /* 0x000fe40000004100 */
[C---:B------:R-:W-:Y:S01]  /*68c0*/  FFMA.FTZ R39, R4.reuse, R6, R39 ;  /* 0x0000000604277223 */ /* 0x040fe20000010027 */
[----:B------:R-:W-:-:S02]  /*68d0*/  FFMA.FTZ R40, R4, R7, R40 ;  /* 0x0000000704287223 */ /* 0x000fc40000010028 */
[----:B------:R-:W-:-:S07]  /*68e0*/  FFMA.FTZ R42, R4, R15, R42 ;  /* 0x0000000f042a7223 */ /* 0x000fce000001002a */
.L_x_366:
[----:B------:R-:W-:Y:S05]  /*68f0*/  BSYNC B0 ;  /* 0x0000000000007941 */ /* 0x000fea0003800000 */
.L_x_365:
[----:B------:R-:W-:Y:S01]  /*6900*/  LOP3.LUT R0, R3, 0xffffffe0, RZ, 0xc0, !PT ;  /* 0xffffffe003007812 */ /* 0x000fe200078ec0ff */
[----:B------:R-:W-:Y:S01]  /*6910*/  IMAD R29, R29, 0x40, R31 ;  /* 0x000000401d1d7824 */ /* 0x000fe200078e021f */
[C---:B------:R-:W-:Y:S01]  /*6920*/  ISETP.GT.AND P6, PT, R3.reuse, 0x1f, PT ;  /* 0x0000001f0300780c */ /* 0x040fe20003fc4270 */
[----:B------:R-:W-:Y:S01]  /*6930*/  BAR.SYNC.DEFER_BLOCKING 0x0 ;  /* 0x0000000000007b1d */ /* 0x000fe20000010000 */
[----:B------:R-:W-:Y:S02]  /*6940*/  ISETP.NE.AND P0, PT, R0, 0x20, PT ;  /* 0x000000200000780c */ /* 0x000fe40003f05270 */
[C---:B------:R-:W-:Y:S02]  /*6950*/  ISETP.GT.AND P2, PT, R3.reuse, 0xf, PT ;  /* 0x0000000f0300780c */ /* 0x040fe40003f44270 */
[C---:B------:R-:W-:Y:S01]  /*6960*/  ISETP.GT.AND P4, PT, R3.reuse, 0x7, PT ;  /* 0x000000070300780c */ /* 0x040fe20003f84270 */
[----:B------:R-:W-:Y:S01]  /*6970*/  BSSY B0, `(.L_x_369) ;  /* 0x000000e000007945 */ /* 0x000fe20003800000 */
[----:B------:R-:W-:-:S02]  /*6980*/  LOP3.LUT R2, R3, 0xfffffff0, RZ, 0xc0, !PT ;  /* 0xfffffff003027812 */ /* 0x000fc400078ec0ff */
[C---:B------:R-:W-:Y:S02]  /*6990*/  LOP3.LUT R4, R3.reuse, 0xfffffff8, RZ, 0xc0, !PT ;  /* 0xfffffff803047812 */ /* 0x040fe400078ec0ff */
[----:B------:R-:W-:Y:S02]  /*69a0*/  IADD3 R3, R3, 0x7, RZ ;  /* 0x0000000703037810 */ /* 0x000fe40007ffe0ff */
[----:B------:R-:W-:Y:S02]  /*69b0*/  ISETP.NE.AND P1, PT, R2, 0x10, PT ;  /* 0x000000100200780c */ /* 0x000fe40003f25270 */
[----:B------:R-:W-:Y:S02]  /*69c0*/  ISETP.NE.AND P3, PT, R4, 0x8, PT ;  /* 0x000000080400780c */ /* 0x000fe40003f65270 */
[----:B------:R-:W-:Y:S02]  /*69d0*/  ISETP.GT.U32.AND P5, PT, R3, 0xe, PT ;  /* 0x0000000e0300780c */ /* 0x000fe40003fa4070 */
[----:B------:R-:W-:Y:S01]  /*69e0*/  LEA R29, R29, UR6, 0x1 ;  /* 0x000000061d1d7c11 */ /* 0x000fe2000f8e08ff */
[----:B------:R-:W-:Y:S10]  /*69f0*/  @P0 BRA `(.L_x_370) ;  /* 0x0000000000140947 */ /* 0x000ff40003800000 */
[----:B------:R-:W-:Y:S02]  /*6a00*/  F2FP.F16.F32.PACK_AB R4, R36, R35 ;  /* 0x000000232404723e */ /* 0x000fe400000000ff */
[----:B------:R-:W-:Y:S02]  /*6a10*/  F2FP.F16.F32.PACK_AB R5, R38, R37 ;  /* 0x000000252605723e */ /* 0x000fe400000000ff */
[----:B------:R-:W-:Y:S02]  /*6a20*/  F2FP.F16.F32.PACK_AB R6, R40, R39 ;  /* 0x000000272806723e */ /* 0x000fe400000000ff */
[----:B------:R-:W-:-:S05]  /*6a30*/  F2FP.F16.F32.PACK_AB R7, R42, R41 ;  /* 0x000000292a07723e */ /* 0x000fca00000000ff */
[----:B------:R1:W-:Y:S02]  /*6a40*/  STS.128 [R29+-0x200], R4 ;  /* 0xfffe00041d007388 */ /* 0x0003e40000000c00 */
.L_x_370:
[----:B------:R-:W-:Y:S05]  /*6a50*/  BSYNC B0 ;  /* 0x0000000000007941 */ /* 0x000fea0003800000 */
.L_x_369:
[----:B------:R-:W-:Y:S06]  /*6a60*/  BAR.SYNC.DEFER_BLOCKING 0x0 ;  /* 0x0000000000007b1d */ /* 0x000fec0000010000 */
[----:B------:R-:W-:Y:S04]  /*6a70*/  BSSY B0, `(.L_x_371) ;  /* 0x0000013000007945 */ /* 0x000fe80003800000 */
[----:B------:R-:W-:Y:S05]  /*6a80*/  @P6 BRA `(.L_x_372) ;  /* 0x0000000000446947 */ /* 0x000fea0003800000 */
[----:B-1----:R-:W1:Y:S02]  /*6a90*/  LDS.128 R4, [R29] ;  /* 0x000000001d047984 */ /* 0x002e640000000c00 */
[--C-:B-1----:R-:W-:Y:S02]  /*6aa0*/  HADD2.F32 R0, -RZ, R4.reuse.H0_H0 ;  /* 0x20000004ff007230 */ /* 0x102fe40000004100 */
[----:B------:R-:W-:Y:S02]  /*6ab0*/  HADD2.F32 R3, -RZ, R4.H1_H1 ;  /* 0x30000004ff037230 */ /* 0x000fe40000004100 */
[--C-:B------:R-:W-:Y:S02]  /*6ac0*/  HADD2.F32 R4, -RZ, R6.reuse.H0_H0 ;  /* 0x20000006ff047230 */ /* 0x100fe40000004100 */
[----:B------:R-:W-:Y:S01]  /*6ad0*/  FADD.FTZ R35, R35, R0 ;  /* 0x0000000023237221 */ /* 0x000fe20000010000 */
[----:B0-----:R-:W-:Y:S02]  /*6ae0*/  HADD2.F32 R9, -RZ, R6.H1_H1 ;  /* 0x30000006ff097230 */ /* 0x001fe40000004100 */
        /* <DEDUP_REMOVED lines=11> */
.L_x_372:
[----:B------:R-:W-:Y:S05]  /*6ba0*/  BSYNC B0 ;  /* 0x0000000000007941 */ /* 0x000fea0003800000 */
.L_x_371:
[----:B------:R-:W-:Y:S06]  /*6bb0*/  BAR.SYNC.DEFER_BLOCKING 0x0 ;  /* 0x0000000000007b1d */ /* 0x000fec0000010000 */
[----:B------:R-:W-:Y:S04]  /*6bc0*/  BSSY B0, `(.L_x_373) ;  /* 0x0000007000007945 */ /* 0x000fe80003800000 */
[----:B------:R-:W-:Y:S05]  /*6bd0*/  @P1 BRA `(.L_x_374) ;  /* 0x0000000000141947 */ /* 0x000fea0003800000 */
[----:B-1----:R-:W-:Y:S02]  /*6be0*/  F2FP.F16.F32.PACK_AB R4, R36, R35 ;  /* 0x000000232404723e */ /* 0x002fe400000000ff */
[----:B------:R-:W-:Y:S02]  /*6bf0*/  F2FP.F16.F32.PACK_AB R5, R38, R37 ;  /* 0x000000252605723e */ /* 0x000fe400000000ff */
[----:B------:R-:W-:Y:S02]  /*6c00*/  F2FP.F16.F32.PACK_AB R6, R40, R39 ;  /* 0x000000272806723e */ /* 0x000fe400000000ff */
[----:B------:R-:W-:-:S05]  /*6c10*/  F2FP.F16.F32.PACK_AB R7, R42, R41 ;  /* 0x000000292a07723e */ /* 0x000fca00000000ff */
[----:B------:R2:W-:Y:S02]  /*6c20*/  STS.128 [R29+-0x100], R4 ;  /* 0xffff00041d007388 */ /* 0x0005e40000000c00 */
.L_x_374:
[----:B------:R-:W-:Y:S05]  /*6c30*/  BSYNC B0 ;  /* 0x0000000000007941 */ /* 0x000fea0003800000 */
.L_x_373:
[----:B------:R-:W-:Y:S06]  /*6c40*/  BAR.SYNC.DEFER_BLOCKING 0x0 ;  /* 0x0000000000007b1d */ /* 0x000fec0000010000 */
[----:B------:R-:W-:Y:S04]  /*6c50*/  BSSY B0, `(.L_x_375) ;  /* 0x0000013000007945 */ /* 0x000fe80003800000 */
[----:B------:R-:W-:Y:S05]  /*6c60*/  @P2 BRA `(.L_x_376) ;  /* 0x0000000000442947 */ /* 0x000fea0003800000 */
[----:B-12---:R-:W1:Y:S02]  /*6c70*/  LDS.128 R4, [R29] ;  /* 0x000000001d047984 */ /* 0x006e640000000c00 */
        /* <DEDUP_REMOVED lines=16> */
.L_x_376:
[----:B------:R-:W-:Y:S05]  /*6d80*/  BSYNC B0 ;  /* 0x0000000000007941 */ /* 0x000fea0003800000 */
.L_x_375:
[----:B------:R-:W-:Y:S06]  /*6d90*/  BAR.SYNC.DEFER_BLOCKING 0x0 ;  /* 0x0000000000007b1d */ /* 0x000fec0000010000 */
[----:B------:R-:W-:Y:S04]  /*6da0*/  BSSY B0, `(.L_x_377) ;  /* 0x0000007000007945 */ /* 0x000fe80003800000 */
[----:B------:R-:W-:Y:S05]  /*6db0*/  @P3 BRA `(.L_x_378) ;  /* 0x0000000000143947 */ /* 0x000fea0003800000 */
[----:B-12---:R-:W-:Y:S02]  /*6dc0*/  F2FP.F16.F32.PACK_AB R4, R36, R35 ;  /* 0x000000232404723e */ /* 0x006fe400000000ff */
[----:B------:R-:W-:Y:S02]  /*6dd0*/  F2FP.F16.F32.PACK_AB R5, R38, R37 ;  /* 0x000000252605723e */ /* 0x000fe400000000ff */
[----:B------:R-:W-:Y:S02]  /*6de0*/  F2FP.F16.F32.PACK_AB R6, R40, R39 ;  /* 0x000000272806723e */ /* 0x000fe400000000ff */
[----:B------:R-:W-:-:S05]  /*6df0*/  F2FP.F16.F32.PACK_AB R7, R42, R41 ;  /* 0x000000292a07723e */ /* 0x000fca00000000ff */
[----:B------:R3:W-:Y:S02]  /*6e00*/  STS.128 [R29+-0x80], R4 ;  /* 0xffff80041d007388 */ /* 0x0007e40000000c00 */
.L_x_378:
[----:B------:R-:W-:Y:S05]  /*6e10*/  BSYNC B0 ;  /* 0x0000000000007941 */ /* 0x000fea0003800000 */
.L_x_377:
[----:B------:R-:W-:Y:S06]  /*6e20*/  BAR.SYNC.DEFER_BLOCKING 0x0 ;  /* 0x0000000000007b1d */ /* 0x000fec0000010000 */
[----:B------:R-:W-:Y:S04]  /*6e30*/  BSSY B0, `(.L_x_379) ;  /* 0x0000013000007945 */ /* 0x000fe80003800000 */
[----:B------:R-:W-:Y:S05]  /*6e40*/  @P4 BRA `(.L_x_380) ;  /* 0x0000000000444947 */ /* 0x000fea0003800000 */
[----:B-123--:R-:W1:Y:S02]  /*6e50*/  LDS.128 R4, [R29] ;  /* 0x000000001d047984 */ /* 0x00ee640000000c00 */
        /* <DEDUP_REMOVED lines=16> */
.L_x_380:
[----:B------:R-:W-:Y:S05]  /*6f60*/  BSYNC B0 ;  /* 0x0000000000007941 */ /* 0x000fea0003800000 */
.L_x_379:
[----:B------:R-:W-:Y:S06]  /*6f70*/  BAR.SYNC.DEFER_BLOCKING 0x0 ;  /* 0x0000000000007b1d */ /* 0x000fec0000010000 */
[----:B------:R-:W-:Y:S05]  /*6f80*/  @P5 EXIT ;  /* 0x000000000000594d */ /* 0x000fea0003800000 */
[----:B------:R-:W4:Y:S02]  /*6f90*/  LDC R0, c[0x0][0x308] ;  /* 0x0000c200ff007b82 */ /* 0x000f240000000800 */
[----:B----4-:R-:W-:-:S13]  /*6fa0*/  ISETP.NE.AND P0, PT, R0, 0x2, PT ;  /* 0x000000020000780c */ /* 0x010fda0003f05270 */
[----:B------:R-:W-:Y:S05]  /*6fb0*/  @!P0 BRA `(.L_x_381) ;  /* 0x0000000000308947 */ /* 0x000fea0003800000 */
[----:B------:R-:W4:Y:S01]  /*6fc0*/  LDC.64 R2, c[0x0][0x210] ;  /* 0x00008400ff027b82 */ /* 0x000f220000000a00 */
[----:B------:R-:W-:Y:S02]  /*6fd0*/  IADD3 R31, R16, R31, RZ ;  /* 0x0000001f101f7210 */ /* 0x000fe40007ffe0ff */
[----:B------:R-:W-:Y:S02]  /*6fe0*/  F2FP.F16.F32.PACK_AB R35, R36, R35 ;  /* 0x000000232423723e */ /* 0x000fe400000000ff */
[----:B------:R-:W-:Y:S02]  /*6ff0*/  F2FP.F16.F32.PACK_AB R37, R38, R37 ;  /* 0x000000252625723e */ /* 0x000fe400000000ff */
[----:B------:R-:W-:Y:S02]  /*7000*/  F2FP.F16.F32.PACK_AB R39, R40, R39 ;  /* 0x000000272827723e */ /* 0x000fe400000000ff */
[----:B------:R-:W-:Y:S01]  /*7010*/  F2FP.F16.F32.PACK_AB R41, R42, R41 ;  /* 0x000000292a29723e */ /* 0x000fe200000000ff */
[----:B----4-:R-:W-:-:S05]  /*7020*/  IMAD.WIDE R2, R31, 0x2, R2 ;  /* 0x000000021f027825 */ /* 0x010fca00078e0202 */
[----:B------:R-:W-:Y:S04]  /*7030*/  STG.E desc[UR36][R2.64], R35 ;  /* 0x0000002302007986 */ /* 0x000fe8000c101924 */
[----:B------:R-:W-:Y:S04]  /*7040*/  STG.E desc[UR36][R2.64+0x4], R37 ;  /* 0x0000042502007986 */ /* 0x000fe8000c101924 */
[----:B------:R-:W-:Y:S04]  /*7050*/  STG.E desc[UR36][R2.64+0x8], R39 ;  /* 0x0000082702007986 */ /* 0x000fe8000c101924 */
[----:B------:R-:W-:Y:S01]  /*7060*/  STG.E desc[UR36][R2.64+0xc], R41 ;  /* 0x00000c2902007986 */ /* 0x000fe2000c101924 */
[----:B------:R-:W-:Y:S05]  /*7070*/  EXIT ;  /* 0x000000000000794d */ /* 0x000fea0003800000 */
.L_x_381:
[----:B------:R-:W4:Y:S01]  /*7080*/  LDC.64 R2, c[0x0][0x300] ;  /* 0x0000c000ff027b82 */ /* 0x000f220000000a00 */
[----:B------:R-:W-:Y:S01]  /*7090*/  IADD3 R16, R16, R31, RZ ;  /* 0x0000001f10107210 */ /* 0x000fe20007ffe0ff */
[----:B------:R-:W-:Y:S01]  /*70a0*/  ULDC.64 UR4, c[0x0][0x210] ;  /* 0x0000840000047ab9 */ /* 0x000fe20000000a00 */
[----:B----4-:R-:W4:Y:S02]  /*70b0*/  LDG.E R2, desc[UR36][R2.64] ;  /* 0x0000002402027981 */ /* 0x010f24000c1e1900 */
[C---:B----4-:R-:W-:Y:S01]  /*70c0*/  FMUL.FTZ R36, R2.reuse, R36 ;  /* 0x0000002402247220 */ /* 0x050fe20000410000 */
[C---:B------:R-:W-:Y:S01]  /*70d0*/  FMUL.FTZ R37, R2.reuse, R37 ;  /* 0x0000002502257220 */ /* 0x040fe20000410000 */
[C---:B------:R-:W-:Y:S01]  /*70e0*/  FMUL.FTZ R38, R2.reuse, R38 ;  /* 0x0000002602267220 */ /* 0x040fe20000410000 */
[C---:B------:R-:W-:Y:S01]  /*70f0*/  FMUL.FTZ R39, R2.reuse, R39 ;  /* 0x0000002702277220 */ /* 0x040fe20000410000 */
[C---:B------:R-:W-:Y:S01]  /*7100*/  FMUL.FTZ R35, R2.reuse, R35 ;  /* 0x0000002302237220 */ /* 0x040fe20000410000 */
[C---:B------:R-:W-:Y:S01]  /*7110*/  FMUL.FTZ R40, R2.reuse, R40 ;  /* 0x0000002802287220 */ /* 0x040fe20000410000 */
[----:B------:R-:W4:Y:S01]  /*7120*/  F2I.S8.NTZ R36, R36 ;  /* 0x0000002400247305 */ /* 0x000f220000202100 */
[C---:B------:R-:W-:Y:S01]  /*7130*/  FMUL.FTZ R41, R2.reuse, R41 ;  /* 0x0000002902297220 */ /* 0x040fe20000410000 */
[----:B------:R-:W-:-:S06]  /*7140*/  FMUL.FTZ R2, R2, R42 ;  /* 0x0000002a02027220 */ /* 0x000fcc0000410000 */
[----:B------:R-:W0:Y:S01]  /*7150*/  F2I.S8.NTZ R37, R37 ;  /* 0x0000002500257305 */ /* 0x000e220000202100 */
[----:B----4-:R-:W-:-:S07]  /*7160*/  PRMT R0, R36, 0x8880, RZ ;  /* 0x0000888024007816 */ /* 0x010fce00000000ff */
[----:B------:R-:W1:Y:S01]  /*7170*/  F2I.S8.NTZ R38, R38 ;  /* 0x0000002600267305 */ /* 0x000e620000202100 */
[----:B------:R-:W-:Y:S02]  /*7180*/  PRMT R0, R0, 0x7710, RZ ;  /* 0x0000771000007816 */ /* 0x000fe400000000ff */
[----:B0-----:R-:W-:-:S05]  /*7190*/  PRMT R3, R37, 0x8880, RZ ;  /* 0x0000888025037816 */ /* 0x001fca00000000ff */
[----:B------:R-:W0:Y:S01]  /*71a0*/  F2I.S8.NTZ R39, R39 ;  /* 0x0000002700277305 */ /* 0x000e220000202100 */
[----:B------:R-:W-:Y:S02]  /*71b0*/  LOP3.LUT R9, R0, 0xff, RZ, 0xc0, !PT ;  /* 0x000000ff00097812 */ /* 0x000fe400078ec0ff */
[----:B------:R-:W-:Y:S02]  /*71c0*/  PRMT R3, R3, 0x7710, RZ ;  /* 0x0000771003037816 */ /* 0x000fe400000000ff */
[----:B------:R-:W-:Y:S02]  /*71d0*/  SHF.L.U64.HI R0, R9, 0x8, RZ ;  /* 0x0000000809007819 */ /* 0x000fe400000102ff */
[----:B-123--:R-:W-:Y:S01]  /*71e0*/  PRMT R4, R38, 0x8880, RZ ;  /* 0x0000888026047816 */ /* 0x00efe200000000ff */
[----:B------:R-:W1:Y:S01]  /*71f0*/  F2I.S8.NTZ R35, R35 ;  /* 0x0000002300237305 */ /* 0x000e620000202100 */
[----:B------:R-:W-:Y:S02]  /*7200*/  LOP3.LUT R8, R3, 0xff, RZ, 0xc0, !PT ;  /* 0x000000ff03087812 */ /* 0x000fe400078ec0ff */
[----:B------:R-:W-:-:S02]  /*7210*/  PRMT R4, R4, 0x7710, RZ ;  /* 0x0000771004047816 */ /* 0x000fc400000000ff */
[----:B------:R-:W-:Y:S02]  /*7220*/  SHF.L.U64.HI R7, R8, 0x10, RZ ;  /* 0x0000001008077819 */ /* 0x000fe400000102ff */
[----:B------:R-:W-:Y:S01]  /*7230*/  LOP3.LUT R6, R4, 0xff, RZ, 0xc0, !PT ;  /* 0x000000ff04067812 */ /* 0x000fe200078ec0ff */
[----:B------:R-:W2:Y:S01]  /*7240*/  F2I.S8.NTZ R40, R40 ;  /* 0x0000002800287305 */ /* 0x000ea20000202100 */
[----:B0-----:R-:W-:Y:S02]  /*7250*/  PRMT R3, R39, 0x8880, RZ ;  /* 0x0000888027037816 */ /* 0x001fe400000000ff */
[----:B------:R-:W-:Y:S02]  /*7260*/  SHF.L.U64.HI R4, R6, 0x18, RZ ;  /* 0x0000001806047819 */ /* 0x000fe400000102ff */
[----:B------:R-:W-:Y:S02]  /*7270*/  PRMT R3, R3, 0x7710, RZ ;  /* 0x0000771003037816 */ /* 0x000fe400000000ff */
[----:B-1----:R-:W-:Y:S01]  /*7280*/  PRMT R35, R35, 0x8880, RZ ;  /* 0x0000888023237816 */ /* 0x002fe200000000ff */
[----:B------:R-:W0:Y:S01]  /*7290*/  F2I.S8.NTZ R41, R41 ;  /* 0x0000002900297305 */ /* 0x000e220000202100 */
[----:B------:R-:W-:Y:S01]  /*72a0*/  LOP3.LUT R4, R4, R7, R0, 0xfe, !PT ;  /* 0x0000000704047212 */ /* 0x000fe200078efe00 */
[----:B------:R-:W-:Y:S01]  /*72b0*/  IMAD.U32 R7, R8, 0x10000, RZ ;  /* 0x0001000008077824 */ /* 0x000fe200078e00ff */
[----:B------:R-:W-:-:S02]  /*72c0*/  PRMT R0, R35, 0x7710, RZ ;  /* 0x0000771023007816 */ /* 0x000fc400000000ff */
[----:B------:R-:W-:Y:S02]  /*72d0*/  LOP3.LUT R3, R3, 0xff, RZ, 0xc0, !PT ;  /* 0x000000ff03037812 */ /* 0x000fe400078ec0ff */
[----:B--2---:R-:W-:Y:S01]  /*72e0*/  PRMT R40, R40, 0x8880, RZ ;  /* 0x0000888028287816 */ /* 0x004fe200000000ff */
[----:B------:R1:W2:Y:S01]  /*72f0*/  F2I.S8.NTZ R5, R2 ;  /* 0x0000000200057305 */ /* 0x0002a20000202100 */
[----:B------:R-:W-:Y:S02]  /*7300*/  PRMT R10, R0, 0x6540, R9 ;  /* 0x00006540000a7816 */ /* 0x000fe40000000009 */
[----:B------:R-:W-:Y:S02]  /*7310*/  LOP3.LUT R3, R3, 0xffffff00, R4, 0xf8, !PT ;  /* 0xffffff0003037812 */ /* 0x000fe400078ef804 */
[----:B------:R-:W-:Y:S02]  /*7320*/  LOP3.LUT R7, R7, 0xff00ffff, R10, 0xf8, !PT ;  /* 0xff00ffff07077812 */ /* 0x000fe400078ef80a */
[----:B0-----:R-:W-:-:S02]  /*7330*/  PRMT R41, R41, 0x8880, RZ ;  /* 0x0000888029297816 */ /* 0x001fc400000000ff */
[----:B-1----:R-:W-:Y:S02]  /*7340*/  PRMT R2, R40, 0x7710, RZ ;  /* 0x0000771028027816 */ /* 0x002fe400000000ff */
[----:B------:R-:W-:Y:S02]  /*7350*/  PRMT R0, R41, 0x7710, RZ ;  /* 0x0000771029007816 */ /* 0x000fe400000000ff */
[----:B------:R-:W-:Y:S02]  /*7360*/  PRMT R2, R2, 0x7604, RZ ;  /* 0x0000760402027816 */ /* 0x000fe400000000ff */
[----:B------:R-:W-:Y:S02]  /*7370*/  PRMT R0, R0, 0x7054, RZ ;  /* 0x0000705400007816 */ /* 0x000fe400000000ff */
[----:B------:R-:W-:Y:S02]  /*7380*/  LOP3.LUT R3, R2, 0xffff00ff, R3, 0xf8, !PT ;  /* 0xffff00ff02037812 */ /* 0x000fe400078ef803 */
[----:B--2---:R-:W-:-:S02]  /*7390*/  PRMT R5, R5, 0x8880, RZ ;  /* 0x0000888005057816 */ /* 0x004fc400000000ff */
[----:B------:R-:W-:Y:S02]  /*73a0*/  LOP3.LUT R3, R0, 0xff00ffff, R3, 0xf8, !PT ;  /* 0xff00ffff00037812 */ /* 0x000fe400078ef803 */
[C---:B------:R-:W-:Y:S02]  /*73b0*/  IADD3 R4, P0, R16.reuse, UR4, RZ ;  /* 0x0000000410047c10 */ /* 0x040fe4000ff1e0ff */
[----:B------:R-:W-:Y:S02]  /*73c0*/  PRMT R0, R5, 0x7710, RZ ;  /* 0x0000771005007816 */ /* 0x000fe400000000ff */
[----:B------:R-:W-:Y:S02]  /*73d0*/  PRMT R2, R7, 0x4210, R6 ;  /* 0x0000421007027816 */ /* 0x000fe40000000006 */
[----:B------:R-:W-:Y:S02]  /*73e0*/  LEA.HI.X.SX32 R5, R16, UR5, 0x1, P0 ;  /* 0x0000000510057c11 */ /* 0x000fe400080f0eff */
[----:B------:R-:W-:-:S05]  /*73f0*/  PRMT R3, R3, 0x4210, R0 ;  /* 0x0000421003037816 */ /* 0x000fca0000000000 */
[----:B------:R-:W-:Y:S01]  /*7400*/  STG.E.64 desc[UR36][R4.64], R2 ;  /* 0x0000000204007986 */ /* 0x000fe2000c101b24 */
[----:B------:R-:W-:Y:S05]  /*7410*/  EXIT ;  /* 0x000000000000794d */ /* 0x000fea0003800000 */
.L_x_286:
[----:B------:R-:W-:Y:S01]  /*7420*/  HFMA2.MMA R11, -RZ, RZ, 0, 1.847743988037109375e-06 ;  /* 0x0000001fff0b7435 */ /* 0x000fe200000001ff */
[----:B------:R-:W-:Y:S02]  /*7430*/  IMAD.MOV.U32 R12, RZ, RZ, 0x10 ;  /* 0x00000010ff0c7424 */ /* 0x000fe400078e00ff */
[----:B------:R-:W-:-:S08]  /*7440*/  IMAD.MOV.U32 R15, RZ, RZ, -0x1 ;  /* 0xffffffffff0f7424 */ /* 0x000fd000078e00ff */
[----:B-1---5:R-:W-:Y:S05]  /*7450*/  WARPSYNC.COLLECTIVE R15, `(.L_x_382) ;  /* 0x000000000f087348 */ /* 0x022fea0003c00000 */
[----:B------:R0:W2:Y:S02]  /*7460*/  SHFL.BFLY P6, R14, R13, R12, R11 ;  /* 0x0c00000c0d0e7389 */ /* 0x0000a400000c000b */
[----:B012--5:R-:W-:Y:S01]  /*7470*/  ENDCOLLECTIVE ;  /* 0x000000000000791b */ /* 0x027fe20003800000 */
.L_x_382:
[----:B------:R-:W-:Y:S02]  /*7480*/  IMAD.MOV.U32 R12, RZ, RZ, 0x8 ;  /* 0x00000008ff0c7424 */ /* 0x000fe400078e00ff */
[----:B------:R-:W-:-:S05]  /*7490*/  FADD.FTZ R0, R13, R14 ;  /* 0x0000000e0d007221 */ /* 0x000fca0000010000 */
[----:B------:R-:W-:-:S07]  /*74a0*/  MOV R13, R0 ;  /* 0x00000000000d7202 */ /* 0x000fce0000000f00 */
[----:B------:R-:W-:Y:S05]  /*74b0*/  WARPSYNC.COLLECTIVE R15, `(.L_x_383) ;  /* 0x000000000f087348 */ /* 0x000fea0003c00000 */
[----:B------:R0:W1:Y:S02]  /*74c0*/  SHFL.BFLY P6, R14, R13, R12, R11 ;  /* 0x0c00000c0d0e7389 */ /* 0x00006400000c000b */
[----:B01----:R-:W-:Y:S01]  /*74d0*/  ENDCOLLECTIVE ;  /* 0x000000000000791b */ /* 0x003fe20003800000 */
.L_x_383:
[----:B------:R-:W-:Y:S02]  /*74e0*/  IMAD.MOV.U32 R12, RZ, RZ, 0x4 ;  /* 0x00000004ff0c7424 */ /* 0x000fe400078e00ff */
[----:B------:R-:W-:-:S05]  /*74f0*/  FADD.FTZ R3, R0, R14 ;  /* 0x0000000e00037221 */ /* 0x000fca0000010000 */
[----:B------:R-:W-:-:S07]  /*7500*/  MOV R13, R3 ;  /* 0x00000003000d7202 */ /* 0x000fce0000000f00 */
[----:B------:R-:W-:Y:S05]  /*7510*/  WARPSYNC.COLLECTIVE R15, `(.L_x_384) ;  /* 0x000000000f087348 */ /* 0x000fea0003c00000 */
[----:B------:R0:W1:Y:S02]  /*7520*/  SHFL.BFLY P6, R14, R13, R12, R11 ;  /* 0x0c00000c0d0e7389 */ /* 0x00006400000c000b */
[----:B01----:R-:W-:Y:S01]  /*7530*/  ENDCOLLECTIVE ;  /* 0x000000000000791b */ /* 0x003fe20003800000 */
.L_x_384:
[----:B------:R-:W-:Y:S02]  /*7540*/  IMAD.MOV.U32 R12, RZ, RZ, 0x2 ;  /* 0x00000002ff0c7424 */ /* 0x000fe400078e00ff */
[----:B------:R-:W-:-:S05]  /*7550*/  FADD.FTZ R4, R3, R14 ;  /* 0x0000000e03047221 */ /* 0x000fca0000010000 */
[----:B------:R-:W-:-:S07]  /*7560*/  MOV R13, R4 ;  /* 0x00000004000d7202 */ /* 0x000fce0000000f00 */
[----:B------:R-:W-:Y:S05]  /*7570*/  WARPSYNC.COLLECTIVE R15, `(.L_x_385) ;  /* 0x000000000f087348 */ /* 0x000fea0003c00000 */
[----:B------:R0:W1:Y:S02]  /*7580*/  SHFL.BFLY P6, R14, R13, R12, R11 ;  /* 0x0c00000c0d0e7389 */ /* 0x00006400000c000b */
[----:B01----:R-:W-:Y:S01]  /*7590*/  ENDCOLLECTIVE ;  /* 0x000000000000791b */ /* 0x003fe20003800000 */
.L_x_385:
[----:B------:R-:W-:Y:S02]  /*75a0*/  IMAD.MOV.U32 R12, RZ, RZ, 0x1 ;  /* 0x00000001ff0c7424 */ /* 0x000fe400078e00ff */
[----:B------:R-:W-:-:S05]  /*75b0*/  FADD.FTZ R5, R4, R14 ;  /* 0x0000000e04057221 */ /* 0x000fca0000010000 */
[----:B------:R-:W-:-:S07]  /*75c0*/  MOV R13, R5 ;  /* 0x00000005000d7202 */ /* 0x000fce0000000f00 */
[----:B------:R-:W-:Y:S05]  /*75d0*/  WARPSYNC.COLLECTIVE R15, `(.L_x_386) ;  /* 0x000000000f087348 */ /* 0x000fea0003c00000 */
[----:B------:R0:W1:Y:S02]  /*75e0*/  SHFL.BFLY P6, R14, R13, R12, R11 ;  /* 0x0c00000c0d0e7389 */ /* 0x00006400000c000b */
[----:B01----:R-:W-:Y:S01]  /*75f0*/  ENDCOLLECTIVE ;  /* 0x000000000000791b */ /* 0x003fe20003800000 */
.L_x_386:
[----:B------:R-:W-:Y:S05]  /*7600*/  BRA `(.L_x_387) ;  /* 0xffffffa400147947 */ /* 0x000fea000383ffff */
.L_x_307:
[----:B------:R-:W-:Y:S01]  /*7610*/  BSSY B1, `(.L_x_388) ;  /* 0x0000007000017945 */ /* 0x000fe20003800000 */
[----:B------:R-:W-:Y:S01]  /*7620*/  MOV R12, 0x2 ;  /* 0x00000002000c7802 */ /* 0x000fe20000000f00 */
[----:B------:R-:W-:Y:S01]  /*7630*/  IMAD.MOV.U32 R11, RZ, RZ, 0x1f ;  /* 0x0000001fff0b7424 */ /* 0x000fe200078e00ff */
[----:B-1-34-:R-:W-:-:S07]  /*7640*/  MOV R15, 0xffffffff ;  /* 0xffffffff000f7802 */ /* 0x01afce0000000f00 */
[----:B------:R-:W-:Y:S05]  /*7650*/  WARPSYNC.COLLECTIVE R15, `(.L_x_389) ;  /* 0x000000000f087348 */ /* 0x000fea0003c00000 */
[----:B------:R0:W1:Y:S02]  /*7660*/  SHFL.BFLY P6, R14, R13, R12, R11 ;  /* 0x0c00000c0d0e7389 */ /* 0x00006400000c000b */
[----:B01----:R-:W-:Y:S01]  /*7670*/  ENDCOLLECTIVE ;  /* 0x000000000000791b */ /* 0x003fe20003800000 */
.L_x_389:
[----:B------:R-:W-:Y:S05]  /*7680*/  BSYNC B1 ;  /* 0x0000000000017941 */ /* 0x000fea0003800000 */
.L_x_388:
[----:B------:R-:W-:Y:S01]  /*7690*/  HFMA2.MMA R11, -RZ, RZ, 0, 1.847743988037109375e-06 ;  /* 0x0000001fff0b7435 */ /* 0x000fe200000001ff */
[----:B------:R-:W-:Y:S01]  /*76a0*/  FADD.FTZ R13, R13, R14 ;  /* 0x0000000e0d0d7221 */ /* 0x000fe20000010000 */
[----:B------:R-:W-:Y:S02]  /*76b0*/  IMAD.MOV.U32 R12, RZ, RZ, 0x1 ;  /* 0x00000001ff0c7424 */ /* 0x000fe400078e00ff */
[----:B------:R-:W-:-:S07]  /*76c0*/  IMAD.MOV.U32 R15, RZ, RZ, -0x1 ;  /* 0xffffffffff0f7424 */ /* 0x000fce00078e00ff */
[----:B------:R-:W-:Y:S05]  /*76d0*/  WARPSYNC.COLLECTIVE R15, `(.L_x_390) ;  /* 0x000000000f087348 */ /* 0x000fea0003c00000 */
[----:B------:R0:W1:Y:S02]  /*76e0*/  SHFL.BFLY P6, R14, R13, R12, R11 ;  /* 0x0c00000c0d0e7389 */ /* 0x00006400000c000b */
[----:B01----:R-:W-:Y:S01]  /*76f0*/  ENDCOLLECTIVE ;  /* 0x000000000000791b */ /* 0x003fe20003800000 */
.L_x_390:
[----:B------:R-:W-:Y:S05]  /*7700*/  BRA `(.L_x_391) ;  /* 0xffffffb8007c7947 */ /* 0x000fea000383ffff */
.L_x_311:
[----:B------:R-:W-:Y:S01]  /*7710*/  HFMA2.MMA R11, -RZ, RZ, 0, 1.847743988037109375e-06 ;  /* 0x0000001fff0b7435 */ /* 0x000fe200000001ff */
[----:B------:R-:W-:Y:S01]  /*7720*/  BSSY B0, `(.L_x_392) ;  /* 0x0000007000007945 */ /* 0x000fe20003800000 */
[----:B0-----:R-:W-:Y:S01]  /*7730*/  MOV R13, R5 ;  /* 0x00000005000d7202 */ /* 0x001fe20000000f00 */
[----:B------:R-:W-:Y:S02]  /*7740*/  IMAD.MOV.U32 R12, RZ, RZ, 0x10 ;  /* 0x00000010ff0c7424 */ /* 0x000fe400078e00ff */
[----:B------:R-:W-:-:S07]  /*7750*/  IMAD.MOV.U32 R15, RZ, RZ, -0x1 ;  /* 0xffffffffff0f7424 */ /* 0x000fce00078e00ff */
[----:B----45:R-:W-:Y:S05]  /*7760*/  WARPSYNC.COLLECTIVE R15, `(.L_x_393) ;  /* 0x000000000f087348 */ /* 0x030fea0003c00000 */
[----:B------:R0:W1:Y:S02]  /*7770*/  SHFL.BFLY P6, R14, R13, R12, R11 ;  /* 0x0c00000c0d0e7389 */ /* 0x00006400000c000b */
[----:B01--45:R-:W-:Y:S01]  /*7780*/  ENDCOLLECTIVE ;  /* 0x000000000000791b */ /* 0x033fe20003800000 */
.L_x_393:
[----:B------:R-:W-:Y:S05]  /*7790*/  BSYNC B0 ;  /* 0x0000000000007941 */ /* 0x000fea0003800000 */
.L_x_392:
[----:B------:R-:W-:Y:S01]  /*77a0*/  FMNMX.FTZ R13, R14, R5, !PT ;  /* 0x000000050e0d7209 */ /* 0x000fe20007810000 */
[----:B------:R-:W-:Y:S01]  /*77b0*/  IMAD.MOV.U32 R11, RZ, RZ, 0x1f ;  /* 0x0000001fff0b7424 */ /* 0x000fe200078e00ff */
[----:B------:R-:W-:Y:S02]  /*77c0*/  MOV R12, 0x8 ;  /* 0x00000008000c7802 */ /* 0x000fe40000000f00 */
[----:B------:R-:W-:-:S07]  /*77d0*/  MOV R15, 0xffffffff ;  /* 0xffffffff000f7802 */ /* 0x000fce0000000f00 */
[----:B------:R-:W-:Y:S05]  /*77e0*/  WARPSYNC.COLLECTIVE R15, `(.L_x_394) ;  /* 0x000000000f087348 */ /* 0x000fea0003c00000 */
[----:B------:R0:W1:Y:S02]  /*77f0*/  SHFL.BFLY P6, R14, R13, R12, R11 ;  /* 0x0c00000c0d0e7389 */ /* 0x00006400000c000b */
[----:B01----:R-:W-:Y:S01]  /*7800*/  ENDCOLLECTIVE ;  /* 0x000000000000791b */ /* 0x003fe20003800000 */
.L_x_394:
[----:B------:R-:W-:Y:S01]  /*7810*/  HFMA2.MMA R12, -RZ, RZ, 0, 2.384185791015625e-07 ;  /* 0x00000004ff0c7435 */ /* 0x000fe200000001ff */
[----:B------:R-:W-:-:S05]  /*7820*/  FMNMX.FTZ R7, R13, R14, !PT ;  /* 0x0000000e0d077209 */ /* 0x000fca0007810000 */
[----:B------:R-:W-:-:S07]  /*7830*/  IMAD.MOV.U32 R13, RZ, RZ, R7 ;  /* 0x000000ffff0d7224 */ /* 0x000fce00078e0007 */
[----:B------:R-:W-:Y:S05]  /*7840*/  WARPSYNC.COLLECTIVE R15, `(.L_x_395) ;  /* 0x000000000f087348 */ /* 0x000fea0003c00000 */
[----:B------:R0:W1:Y:S02]  /*7850*/  SHFL.BFLY P6, R14, R13, R12, R11 ;  /* 0x0c00000c0d0e7389 */ /* 0x00006400000c000b */
[----:B01----:R-:W-:Y:S01]  /*7860*/  ENDCOLLECTIVE ;  /* 0x000000000000791b */ /* 0x003fe20003800000 */
.L_x_395:
[----:B------:R-:W-:Y:S05]  /*7870*/  BRA `(.L_x_396) ;  /* 0xffffffbc00047947 */ /* 0x000fea000383ffff */
.L_x_397:
        /* <DEDUP_REMOVED lines=16> */
.L_x_2577:


//--------------------- .text._ZN4mmha33masked_multihead_attention_kernelItLi64ELi64ELi1ELi8ELi256ELb1ELb0EEEv26Multihead_attention_paramsIT_XT5_EE --------------------------
	.section	.text._ZN4mmha33masked_multihead_attention_kernelItLi64ELi64ELi1ELi8ELi256ELb1ELb0EEEv26Multihead_attention_paramsIT_XT5_EE,"ax",@progbits
	.align	128
        .global         _ZN4mmha33masked_multihead_attention_kernelItLi64ELi64ELi1ELi8ELi256ELb1ELb0EEEv26Multihead_attention_paramsIT_XT5_EE
        .type           _ZN4mmha33masked_multihead_attention_kernelItLi64ELi64ELi1ELi8ELi256ELb1ELb0EEEv26Multihead_attention_paramsIT_XT5_EE,@function
        .size           _ZN4mmha33masked_multihead_attention_kernelItLi64ELi64ELi1ELi8ELi256ELb1ELb0EEEv26Multihead_attention_paramsIT_XT5_EE,(.L_x_2578 - _ZN4mmha33masked_multihead_attention_kernelItLi64ELi64ELi1ELi8ELi256ELb1ELb0EEEv26Multihead_attention_paramsIT_XT5_EE)
        .other          _ZN4mmha33masked_multihead_attention_kernelItLi64ELi64ELi1ELi8ELi256ELb1ELb0EEEv26Multihead_attention_paramsIT_XT5_EE,@"STO_CUDA_ENTRY STV_DEFAULT"
_ZN4mmha33masked_multihead_attention_kernelItLi64ELi64ELi1ELi8ELi256ELb1ELb0EEEv26Multihead_attention_paramsIT_XT5_EE:
.text._ZN4mmha33masked_multihead_attention_kernelItLi64ELi64ELi1ELi8ELi256ELb1ELb0EEEv26Multihead_attention_paramsIT_XT5_EE:
        /* <DEDUP_REMOVED lines=12> */
.L_x_398:
        /* <DEDUP_REMOVED lines=76> */
.L_x_400:
[----:B------:R-:W-:Y:S05]  /*0580*/  BSYNC B0 ;  /* 0x0000000000007941 */ /* 0x000fea0003800000 */
.L_x_399:
        /* <DEDUP_REMOVED lines=73> */
[----:B------:R-:W-:-:S04]  /*0a20*/  IMAD R4, R21, UR5, RZ ;  /* 0x0000000515047c24 */ /* 0x000fc8000f8e02ff */
[----:B------:R-:W-:-:S04]  /*0a30*/  IMAD R45, R4, R45, R17 ;  /* 0x0000002d042d7224 */ /* 0x000fc800078e0211 */
        /* <DEDUP_REMOVED lines=59> */
.L_x_403:
        /* <DEDUP_REMOVED lines=9> */
.L_x_404:
        /* <DEDUP_REMOVED lines=42> */
.L_x_408:
        /* <DEDUP_REMOVED lines=35> */
.L_x_411:
[----:B------:R-:W-:Y:S05]  /*1350*/  BSYNC B2 ;  /* 0x0000000000027941 */ /* 0x000fea0003800000 */
.L_x_410:
[----:B------:R-:W-:Y:S01]  /*1360*/  PRMT R0, R26, 0x7632, R0 ;  /* 0x000076321a007816 */ /* 0x000fe20000000000 */
[----:B------:R0:W-:Y:S04]  /*1370*/  STS.U16 [R11], R26 ;  /* 0x0000001a0b007388 */ /* 0x0001e80000000400 */
[----:B------:R0:W-:Y:S02]  /*1380*/  STS.U16 [R13], R0 ;  /* 0x000000000d007388 */ /* 0x0001e40000000400 */
.L_x_409:
[----:B------:R-:W-:Y:S05]  /*1390*/  BSYNC B1 ;  /* 0x0000000000017941 */ /* 0x000fea0003800000 */
.L_x_407:
[----:B0-----:R-:W-:Y:S01]  /*13a0*/  PRMT R0, R27, 0x7632, R0 ;  /* 0x000076321b007816 */ /* 0x001fe20000000000 */
[----:B------:R1:W-:Y:S04]  /*13b0*/  STS.U16 [R12+UR38], R27 ;  /* 0x0000001b0c007988 */ /* 0x0003e80008000426 */
[----:B------:R1:W-:Y:S02]  /*13c0*/  STS.U16 [R29], R0 ;  /* 0x000000001d007388 */ /* 0x0003e40000000400 */
.L_x_406:
[----:B------:R-:W-:Y:S05]  /*13d0*/  BSYNC B0 ;  /* 0x0000000000007941 */ /* 0x000fea0003800000 */
.L_x_405:
[----:B------:R-:W-:Y:S06]  /*13e0*/  BAR.SYNC.DEFER_BLOCKING 0x0 ;  /* 0x0000000000007b1d */ /* 0x000fec0000010000 */
[----:B------:R-:W-:Y:S04]  /*13f0*/  BSSY B0, `(.L_x_412) ;  /* 0x0000005000007945 */ /* 0x000fe80003800000 */
[----:B------:R-:W-:Y:S05]  /*1400*/  @!P6 BRA `(.L_x_413) ;  /* 0x00000000000ce947 */ /* 0x000fea0003800000 */
[----:B------:R-:W-:Y:S01]  /*1410*/  ISETP.NE.AND P0, PT, R23, RZ, PT ;  /* 0x000000ff1700720c */ /* 0x000fe20003f05270 */
[----:B01----:R2:W3:-:S12]  /*1420*/  LDS R27, [R10] ;  /* 0x000000000a1b7984 */ /* 0x0034d80000000800 */
[----:B------:R2:W4:Y:S02]  /*1430*/  @!P0 LDS R26, [R9] ;  /* 0x00000000091a8984 */ /* 0x0005240000000800 */
.L_x_413:
[----:B------:R-:W-:Y:S05]  /*1440*/  BSYNC B0 ;  /* 0x0000000000007941 */ /* 0x000fea0003800000 */
.L_x_412:
[----:B------:R-:W-:Y:S06]  /*1450*/  BAR.SYNC.DEFER_BLOCKING 0x0 ;  /* 0x0000000000007b1d */ /* 0x000fec0000010000 */
[----:B------:R-:W-:Y:S05]  /*1460*/  BRA `(.L_x_402) ;  /* 0x0000000000d47947 */ /* 0x000fea0003800000 */
.L_x_401:
        /* <DEDUP_REMOVED lines=25> */
.L_x_414:
        /* <DEDUP_REMOVED lines=27> */
.L_x_415:
[----:B------:R-:W-:Y:S05]  /*17b0*/  BSYNC B0 ;  /* 0x0000000000007941 */ /* 0x000fea0003800000 */
.L_x_402:
        /* <DEDUP_REMOVED lines=37> */
.L_x_525:
[----:B-1----:R-:W-:-:S07]  /*1a10*/  FADD.FTZ R14, R5, R14 ;  /* 0x0000000e050e7221 */ /* 0x002fce0000010000 */
.L_x_417:
[----:B------:R-:W-:Y:S05]  /*1a20*/  BSYNC B0 ;  /* 0x0000000000007941 */ /* 0x000fea0003800000 */
.L_x_416:
        /* <DEDUP_REMOVED lines=22> */
.L_x_419:
[----:B------:R-:W-:Y:S05]  /*1b90*/  WARPSYNC.ALL ;  /* 0x0000000000007948 */ /* 0x000fea0003800000 */
[----:B------:R-:W2:Y:S08]  /*1ba0*/  S2UR UR5, SR_CgaCtaId ;  /* 0x00000000000579c3 */ /* 0x000eb00000008800 */
[----:B------:R-:W-:Y:S01]  /*1bb0*/  BAR.SYNC.DEFER_BLOCKING 0x0 ;  /* 0x0000000000007b1d */ /* 0x000fe20000010000 */
[----:B------:R-:W-:-:S02]  /*1bc0*/  IADD3 R46, R46, 0x1f, -R111 ;  /* 0x0000001f2e2e7810 */ /* 0x000fc40007ffe86f */
[----:B------:R-:W-:Y:S02]  /*1bd0*/  IADD3 R112, R44, R111, RZ ;  /* 0x0000006f2c707210 */ /* 0x000fe40007ffe0ff */
[----:B------:R-:W-:Y:S01]  /*1be0*/  SHF.R.S32.HI R3, RZ, 0x1f, R46 ;  /* 0x0000001fff037819 */ /* 0x000fe2000001142e */
[----:B------:R-:W-:-:S03]  /*1bf0*/  UMOV UR4, 0x400 ;  /* 0x0000040000047882 */ /* 0x000fc60000000000 */
[----:B------:R-:W-:-:S04]  /*1c00*/  LEA.HI R3, R3, R46, RZ, 0x5 ;  /* 0x0000002e03037211 */ /* 0x000fc800078f28ff */
[----:B-1----:R-:W-:Y:S02]  /*1c10*/  LOP3.LUT R0, R3, 0xffffffe0, RZ, 0xc0, !PT ;  /* 0xffffffe003007812 */ /* 0x002fe400078ec0ff */
[----:B------:R-:W-:-:S03]  /*1c20*/  SHF.L.U32 R3, R45, 0x6, RZ ;  /* 0x000000062d037819 */ /* 0x000fc600000006ff */
[----:B------:R-:W-:Y:S01]  /*1c30*/  IMAD.IADD R0, R0, 0x1, R111 ;  /* 0x0000000100007824 */ /* 0x000fe200078e026f */
[----:B--2---:R-:W-:-:S04]  /*1c40*/  ULEA UR4, UR5, UR4, 0x18 ;  /* 0x0000000405047291 */ /* 0x004fc8000f8ec03f */
[----:B------:R-:W-:Y:S01]  /*1c50*/  ISETP.GE.AND P0, PT, R112, R0, PT ;  /* 0x000000007000720c */ /* 0x000fe20003f06270 */
[----:B------:R-:W-:Y:S02]  /*1c60*/  ULDC UR5, c[0x0][0x29c] ;  /* 0x0000a70000057ab9 */ /* 0x000fe40000000800 */
[----:B------:R-:W-:-:S03]  /*1c70*/  UISETP.NE.AND UP0, UPT, UR5, URZ, UPT ;  /* 0x0000003f0500728c */ /* 0x000fc6000bf05270 */
[----:B------:R-:W-:Y:S01]  /*1c80*/  ULDC UR5, c[0x0][0x29c] ;  /* 0x0000a70000057ab9 */ /* 0x000fe20000000800 */
[----:B------:R-:W1:Y:S02]  /*1c90*/  LDS.128 R8, [UR4+0x40] ;  /* 0x00004004ff087984 */ /* 0x000e640008000c00 */
        /* <DEDUP_REMOVED lines=17> */
.L_x_420:
[----:B------:R-:W-:Y:S01]  /*1db0*/  ULDC UR10, c[0x0][0x2a0] ;  /* 0x0000a800000a7ab9 */ /* 0x000fe20000000800 */
[----:B------:R-:W-:Y:S01]  /*1dc0*/  ULDC.64 UR8, c[0x0][0x248] ;  /* 0x0000920000087ab9 */ /* 0x000fe20000000a00 */
[----:B------:R-:W-:Y:S01]  /*1dd0*/  ULDC.64 UR6, c[0x0][0x2b0] ;  /* 0x0000ac0000067ab9 */ /* 0x000fe20000000a00 */
[----:B------:R-:W-:Y:S01]  /*1de0*/  ULDC.64 UR12, c[0x0][0x2c8] ;  /* 0x0000b200000c7ab9 */ /* 0x000fe20000000a00 */
[----:B------:R-:W-:Y:S04]  /*1df0*/  BSSY B0, `(.L_x_421) ;  /* 0x000019d000007945 */ /* 0x000fe80003800000 */
[----:B------:R-:W-:Y:S05]  /*1e00*/  @P0 BRA `(.L_x_422) ;  /* 0x00000018006c0947 */ /* 0x000fea0003800000 */
[----:B------:R-:W1:Y:S01]  /*1e10*/  LDC R113, c[0x0][0x2c0] ;  /* 0x0000b000ff717b82 */ /* 0x000e620000000800 */
[----:B------:R-:W-:Y:S01]  /*1e20*/  ULDC UR4, c[0x0][0x298] ;  /* 0x0000a60000047ab9 */ /* 0x000fe20000000800 */
[----:B------:R-:W-:Y:S01]  /*1e30*/  IABS R0, R77 ;  /* 0x0000004d00007213 */ /* 0x000fe20000000000 */
[----:B-1----:R-:W-:-:S07]  /*1e40*/  VIADD R113, R113, UR4 ;  /* 0x0000000471717c36 */ /* 0x002fce0008000000 */
.L_x_441:
[----:B------:R-:W1:Y:S01]  /*1e50*/  LDC R116, c[0x0][0x284] ;  /* 0x0000a100ff747b82 */ /* 0x000e620000000800 */
[----:B------:R-:W-:-:S04]  /*1e60*/  ISETP.NE.U32.AND P0, PT, RZ, UR6, PT ;  /* 0x00000006ff007c0c */ /* 0x000fc8000bf05070 */
[----:B------:R-:W-:-:S13]  /*1e70*/  ISETP.NE.AND.EX P0, PT, RZ, UR7, PT, P0 ;  /* 0x00000007ff007c0c */ /* 0x000fda000bf05300 */
[----:B------:R-:W-:Y:S01]  /*1e80*/  @P0 SHF.R.S32.HI R104, RZ, 0x1f, R112 ;  /* 0x0000001fff680819 */ /* 0x000fe20000011470 */
[----:B-1----:R-:W-:-:S05]  /*1e90*/  @P0 IMAD R107, R2, R116, RZ ;  /* 0x00000074026b0224 */ /* 0x002fca00078e02ff */
[--C-:B------:R-:W-:Y:S02]  /*1ea0*/  @P0 SHF.R.S32.HI R105, RZ, 0x1f, R107.reuse ;  /* 0x0000001fff690819 */ /* 0x100fe4000001146b */
[----:B------:R-:W-:-:S04]  /*1eb0*/  @P0 IADD3 R106, P1, P3, R112, UR6, R107 ;  /* 0x00000006706a0c10 */ /* 0x000fc8000fb3e06b */
[----:B------:R-:W-:-:S05]  /*1ec0*/  @P0 IADD3.X R107, R104, UR7, R105, P1, P3 ;  /* 0x00000007686b0c10 */ /* 0x000fca0008fe6469 */
[----:B------:R-:W2:Y:S01]  /*1ed0*/  @P0 LDG.E.U8 R106, desc[UR36][R106.64] ;  /* 0x000000246a6a0981 */ /* 0x000ea2000c1e1100 */
[----:B------:R-:W1:Y:S01]  /*1ee0*/  I2F.RP R117, R0 ;  /* 0x0000000000757306 */ /* 0x000e620000209400 */
[----:B------:R-:W-:Y:S01]  /*1ef0*/  HFMA2.MMA R104, -RZ, RZ, 0, 0 ;  /* 0x00000000ff687435 */ /* 0x000fe200000001ff */
[----:B------:R-:W-:Y:S01]  /*1f00*/  IABS R118, R116 ;  /* 0x0000007400767213 */ /* 0x000fe20000000000 */
[----:B------:R-:W-:Y:S01]  /*1f10*/  BSSY B1, `(.L_x_423) ;  /* 0x0000038000017945 */ /* 0x000fe20003800000 */
[----:B------:R-:W-:Y:S02]  /*1f20*/  ISETP.GE.AND P3, PT, R112, RZ, PT ;  /* 0x000000ff7000720c */ /* 0x000fe40003f66270 */
[----:B------:R-:W-:Y:S02]  /*1f30*/  ISETP.NE.AND P4, PT, R116, RZ, PT ;  /* 0x000000ff7400720c */ /* 0x000fe40003f85270 */
[----:B-1----:R-:W1:Y:S02]  /*1f40*/  MUFU.RCP R117, R117 ;  /* 0x0000007500757308 */ /* 0x002e640000001000 */
[----:B-1----:R-:W-:-:S06]  /*1f50*/  IADD3 R105, R117, 0xffffffe, RZ ;  /* 0x0ffffffe75697810 */ /* 0x002fcc0007ffe0ff */
[----:B------:R-:W1:Y:S02]  /*1f60*/  F2I.FTZ.U32.TRUNC.NTZ R105, R105 ;  /* 0x0000006900697305 */ /* 0x000e64000021f000 */
[----:B-1----:R-:W-:-:S04]  /*1f70*/  IMAD.MOV R115, RZ, RZ, -R105 ;  /* 0x000000ffff737224 */ /* 0x002fc800078e0a69 */
[----:B------:R-:W-:-:S04]  /*1f80*/  IMAD R115, R115, R0, RZ ;  /* 0x0000000073737224 */ /* 0x000fc800078e02ff */
[----:B------:R-:W-:Y:S01]  /*1f90*/  IMAD.HI.U32 R104, R105, R115, R104 ;  /* 0x0000007369687227 */ /* 0x000fe200078e0068 */
[----:B------:R-:W-:Y:S02]  /*1fa0*/  IABS R115, R112 ;  /* 0x0000007000737213 */ /* 0x000fe40000000000 */
[----:B------:R-:W-:-:S03]  /*1fb0*/  IADD3 R105, R108, -0x1, RZ ;  /* 0xffffffff6c697810 */ /* 0x000fc60007ffe0ff */
[----:B------:R-:W-:-:S04]  /*1fc0*/  IMAD.HI.U32 R104, R104, R115, RZ ;  /* 0x0000007368687227 */ /* 0x000fc800078e00ff */
[----:B------:R-:W-:-:S04]  /*1fd0*/  IMAD.MOV R104, RZ, RZ, -R104 ;  /* 0x000000ffff687224 */ /* 0x000fc800078e0a68 */
[----:B------:R-:W-:-:S05]  /*1fe0*/  IMAD R115, R118, R104, R115 ;  /* 0x0000006876737224 */ /* 0x000fca00078e0273 */
[----:B------:R-:W-:-:S13]  /*1ff0*/  ISETP.GT.U32.AND P1, PT, R0, R115, PT ;  /* 0x000000730000720c */ /* 0x000fda0003f24070 */
[----:B------:R-:W-:-:S04]  /*2000*/  @!P1 IADD3 R115, R115, -R118, RZ ;  /* 0x8000007673739210 */ /* 0x000fc80007ffe0ff */
[----:B------:R-:W-:-:S13]  /*2010*/  ISETP.GT.U32.AND P1, PT, R0, R115, PT ;  /* 0x000000730000720c */ /* 0x000fda0003f24070 */
[----:B------:R-:W-:Y:S01]  /*2020*/  @!P1 IMAD.IADD R115, R115, 0x1, -R118 ;  /* 0x0000000173739824 */ /* 0x000fe200078e0a76 */
[----:B------:R-:W-:-:S03]  /*2030*/  ISETP.GE.AND P1, PT, R112, R105, PT ;  /* 0x000000697000720c */ /* 0x000fc60003f26270 */
[----:B------:R-:W-:Y:S01]  /*2040*/  @!P3 IMAD.MOV R115, RZ, RZ, -R115 ;  /* 0x000000ffff73b224 */ /* 0x000fe200078e0a73 */
[----:B------:R-:W-:Y:S02]  /*2050*/  @!P4 LOP3.LUT R115, RZ, R116, RZ, 0x33, !PT ;  /* 0x00000074ff73c212 */ /* 0x000fe400078e33ff */
[----:B--2---:R-:W-:-:S07]  /*2060*/  ISETP.NE.AND P0, PT, R106, RZ, P0 ;  /* 0x000000ff6a00720c */ /* 0x004fce0000705270 */
[----:B-----5:R-:W-:Y:S06]  /*2070*/  @P1 BRA `(.L_x_424) ;  /* 0x0000000000841947 */ /* 0x020fec0003800000 */
[----:B------:R-:W-:Y:S01]  /*2080*/  IMAD R76, R3, R116, RZ ;  /* 0x00000074034c7224 */ /* 0x000fe200078e02ff */
[----:B------:R-:W-:-:S04]  /*2090*/  SHF.L.U32 R117, R115, 0x3, RZ ;  /* 0x0000000373757819 */ /* 0x000fc800000006ff */
        /* <DEDUP_REMOVED lines=10> */
[----:B------:R-:W1:Y:S08]  /*2140*/  @P5 LDC R106, c[0x0][0x288] ;  /* 0x0000a200ff6a5b82 */ /* 0x000e700000000800 */
[----:B------:R-:W2:Y:S01]  /*2150*/  @P5 LDC.64 R104, c[0x0][0x2e0] ;  /* 0x0000b800ff685b82 */ /* 0x000ea20000000a00 */
[----:B-1----:R-:W-:-:S04]  /*2160*/  @P5 IMAD R106, R16, R106, R17 ;  /* 0x0000006a106a5224 */ /* 0x002fc800078e0211 */
[----:B------:R-:W-:-:S04]  /*2170*/  @P5 IMAD.SHL.U32 R107, R106, 0x40, RZ ;  /* 0x000000406a6b5824 */ /* 0x000fc800078e00ff */
[----:B--2---:R-:W-:-:S06]  /*2180*/  @P5 IMAD.WIDE R104, R107, 0x2, R104 ;  /* 0x000000026b685825 */ /* 0x004fcc00078e0268 */
[----:B------:R-:W2:Y:S01]  /*2190*/  @P5 LDG.E.128 R104, desc[UR36][R104.64] ;  /* 0x0000002468685981 */ /* 0x000ea2000c1e1d00 */
[----:B------:R-:W-:Y:S01]  /*21a0*/  IMAD R119, R109, R116, RZ ;  /* 0x000000746d777224 */ /* 0x000fe200078e02ff */
[----:B0----5:R-:W-:Y:S01]  /*21b0*/  HFMA2.MMA R77, R77, 1, 1, R45 ;  /* 0x3c003c004d4d7835 */ /* 0x021fe2000000002d */
[----:B------:R-:W-:Y:S02]  /*21c0*/  HADD2 R76, R76, R44 ;  /* 0x0000002c4c4c7230 */ /* 0x000fe40000000000 */
[----:B------:R-:W-:Y:S01]  /*21d0*/  HADD2 R79, R79, R47 ;  /* 0x0000002f4f4f7230 */ /* 0x000fe20000000000 */
[----:B------:R-:W-:Y:S01]  /*21e0*/  SHF.L.U32 R119, R119, 0x6, RZ ;  /* 0x0000000677777819 */ /* 0x000fe200000006ff */
[----:B------:R-:W-:-:S03]  /*21f0*/  HADD2 R78, R78, R46 ;  /* 0x0000002e4e4e7230 */ /* 0x000fc60000000000 */
        /* <DEDUP_REMOVED lines=9> */
.L_x_424:
[----:B------:R-:W-:Y:S05]  /*2290*/  BSYNC B1 ;  /* 0x0000000000017941 */ /* 0x000fea0003800000 */
.L_x_423:
[----:B------:R-:W-:Y:S04]  /*22a0*/  BSSY B1, `(.L_x_425) ;  /* 0x0000024000017945 */ /* 0x000fe80003800000 */
[----:B------:R-:W-:Y:S05]  /*22b0*/  @P1 BRA `(.L_x_426) ;  /* 0x0000000000881947 */ /* 0x000fea0003800000 */
[----:B------:R-:W-:Y:S02]  /*22c0*/  IMAD.IADD R118, R115, 0x1, R116 ;  /* 0x0000000173767824 */ /* 0x000fe400078e0274 */
[----:B------:R-:W-:-:S03]  /*22d0*/  IMAD R6, R3, R116, RZ ;  /* 0x0000007403067224 */ /* 0x000fc600078e02ff */
[----:B------:R-:W-:-:S04]  /*22e0*/  SHF.L.U32 R118, R118, 0x3, RZ ;  /* 0x0000000376767819 */ /* 0x000fc800000006ff */
[----:B------:R-:W-:Y:S02]  /*22f0*/  SHF.R.S32.HI R117, RZ, 0x1f, R118 ;  /* 0x0000001fff757819 */ /* 0x000fe40000011476 */
[----:B------:R-:W-:-:S04]  /*2300*/  IADD3 R5, P2, R6, R118, RZ ;  /* 0x0000007606057210 */ /* 0x000fc80007f5e0ff */
[----:B------:R-:W-:Y:S02]  /*2310*/  LEA.HI.X.SX32 R6, R6, R117, 0x1, P2 ;  /* 0x0000007506067211 */ /* 0x000fe400010f0eff */
[----:B------:R-:W-:-:S04]  /*2320*/  LEA R4, P2, R5, UR8, 0x1 ;  /* 0x0000000805047c11 */ /* 0x000fc8000f8408ff */
[----:B------:R-:W-:-:S06]  /*2330*/  LEA.HI.X R5, R5, UR9, R6, 0x1, P2 ;  /* 0x0000000905057c11 */ /* 0x000fcc00090f0c06 */
[----:B0-----:R-:W5:Y:S01]  /*2340*/  LDG.E.128 R4, desc[UR36][R4.64] ;  /* 0x0000002404047981 */ /* 0x001f62000c1e1d00 */
[----:B------:R-:W-:-:S06]  /*2350*/  UISETP.NE.AND UP0, UPT, UR5, URZ, UPT ;  /* 0x0000003f0500728c */ /* 0x000fcc000bf05270 */
[----:B------:R-:W-:-:S13]  /*2360*/  PLOP3.LUT P2, PT, PT, PT, UP0, 0x80, 0x0 ;  /* 0x000000000000781c */ /* 0x000fda0003f4f008 */
[----:B------:R-:W-:Y:S05]  /*2370*/  @P2 BRA `(.L_x_426) ;  /* 0x0000000000582947 */ /* 0x000fea0003800000 */
[----:B------:R-:W-:-:S13]  /*2380*/  ISETP.NE.AND P4, PT, R110, RZ, PT ;  /* 0x000000ff6e00720c */ /* 0x000fda0003f85270 */
[----:B------:R-:W0:Y:S08]  /*2390*/  @P4 LDC R106, c[0x0][0x288] ;  /* 0x0000a200ff6a4b82 */ /* 0x000e300000000800 */
[----:B-1----:R-:W1:Y:S01]  /*23a0*/  @P4 LDC.64 R104, c[0x0][0x2e0] ;  /* 0x0000b800ff684b82 */ /* 0x002e620000000a00 */
[----:B0-----:R-:W-:-:S05]  /*23b0*/  @P4 IMAD R106, R16, R106, R17 ;  /* 0x0000006a106a4224 */ /* 0x001fca00078e0211 */
[----:B------:R-:W-:-:S05]  /*23c0*/  @P4 LEA R107, R106, 0x8, 0x6 ;  /* 0x000000086a6b4811 */ /* 0x000fca00078e30ff */
[----:B-1----:R-:W-:-:S06]  /*23d0*/  @P4 IMAD.WIDE R104, R107, 0x2, R104 ;  /* 0x000000026b684825 */ /* 0x002fcc00078e0268 */
[----:B------:R-:W2:Y:S01]  /*23e0*/  @P4 LDG.E.128 R104, desc[UR36][R104.64] ;  /* 0x0000002468684981 */ /* 0x000ea2000c1e1d00 */
[----:B------:R-:W-:Y:S01]  /*23f0*/  IMAD R119, R109, R116, RZ ;  /* 0x000000746d777224 */ /* 0x000fe200078e02ff */
[----:B-----5:R-:W-:Y:S01]  /*2400*/  HFMA2.MMA R5, R5, 1, 1, R49 ;  /* 0x3c003c0005057835 */ /* 0x020fe20000000031 */
[----:B------:R-:W-:Y:S02]  /*2410*/  HADD2 R4, R4, R48 ;  /* 0x0000003004047230 */ /* 0x000fe40000000000 */
        /* <DEDUP_REMOVED lines=12> */
.L_x_426:
[----:B------:R-:W-:Y:S05]  /*24e0*/  BSYNC B1 ;  /* 0x0000000000017941 */ /* 0x000fea0003800000 */
.L_x_425:
[----:B------:R-:W-:Y:S04]  /*24f0*/  BSSY B1, `(.L_x_427) ;  /* 0x0000024000017945 */ /* 0x000fe80003800000 */
[----:B------:R-:W-:Y:S05]  /*2500*/  @P1 BRA `(.L_x_428) ;  /* 0x0000000000881947 */ /* 0x000fea0003800000 */
[----:B------:R-:W-:Y:S01]  /*2510*/  LEA R118, R116, R115, 0x1 ;  /* 0x0000007374767211 */ /* 0x000fe200078e08ff */
[----:B------:R-:W-:-:S04]  /*2520*/  IMAD R82, R3, R116, RZ ;  /* 0x0000007403527224 */ /* 0x000fc800078e02ff */
[----:B------:R-:W-:-:S05]  /*2530*/  IMAD.SHL.U32 R118, R118, 0x8, RZ ;  /* 0x0000000876767824 */ /* 0x000fca00078e00ff */
        /* <DEDUP_REMOVED lines=10> */
[----:B------:R-:W0:Y:S08]  /*25e0*/  @P4 LDC R106, c[0x0][0x288] ;  /* 0x0000a200ff6a4b82 */ /* 0x000e300000000800 */
[----:B-12---:R-:W1:Y:S01]  /*25f0*/  @P4 LDC.64 R104, c[0x0][0x2e0] ;  /* 0x0000b800ff684b82 */ /* 0x006e620000000a00 */
[----:B0-----:R-:W-:-:S05]  /*2600*/  @P4 IMAD R106, R16, R106, R17 ;  /* 0x0000006a106a4224 */ /* 0x001fca00078e0211 */
[----:B------:R-:W-:-:S05]  /*2610*/  @P4 LEA R107, R106, 0x8, 0x6 ;  /* 0x000000086a6b4811 */ /* 0x000fca00078e30ff */
[----:B-1----:R-:W-:-:S06]  /*2620*/  @P4 IMAD.WIDE R104, R107, 0x2, R104 ;  /* 0x000000026b684825 */ /* 0x002fcc00078e0268 */
[----:B------:R-:W2:Y:S01]  /*2630*/  @P4 LDG.E.128 R104, desc[UR36][R104.64+0x10] ;  /* 0x0000102468684981 */ /* 0x000ea2000c1e1d00 */
[----:B------:R-:W-:Y:S01]  /*2640*/  IMAD R119, R109, R116, RZ ;  /* 0x000000746d777224 */ /* 0x000fe200078e02ff */
[----:B-----5:R-:W-:Y:S01]  /*2650*/  HFMA2.MMA R81, R81, 1, 1, R53 ;  /* 0x3c003c0051517835 */ /* 0x020fe20000000035 */
        /* <DEDUP_REMOVED lines=13> */
.L_x_428:
[----:B------:R-:W-:Y:S05]  /*2730*/  BSYNC B1 ;  /* 0x0000000000017941 */ /* 0x000fea0003800000 */
.L_x_427:
[----:B------:R-:W-:Y:S04]  /*2740*/  BSSY B1, `(.L_x_429) ;  /* 0x0000024000017945 */ /* 0x000fe80003800000 */
[----:B------:R-:W-:Y:S05]  /*2750*/  @P1 BRA `(.L_x_430) ;  /* 0x0000000000881947 */ /* 0x000fea0003800000 */
[----:B------:R-:W-:Y:S02]  /*2760*/  IMAD R118, R116, 0x3, R115 ;  /* 0x0000000374767824 */ /* 0x000fe400078e0273 */
[----:B------:R-:W-:Y:S02]  /*2770*/  IMAD R86, R3, R116, RZ ;  /* 0x0000007403567224 */ /* 0x000fe400078e02ff */
        /* <DEDUP_REMOVED lines=11> */
[----:B------:R-:W3:Y:S08]  /*2830*/  @P4 LDC R106, c[0x0][0x288] ;  /* 0x0000a200ff6a4b82 */ /* 0x000ef00000000800 */
[----:B012---:R-:W0:Y:S01]  /*2840*/  @P4 LDC.64 R104, c[0x0][0x2e0] ;  /* 0x0000b800ff684b82 */ /* 0x007e220000000a00 */
[----:B---3--:R-:W-:-:S05]  /*2850*/  @P4 IMAD R106, R16, R106, R17 ;  /* 0x0000006a106a4224 */ /* 0x008fca00078e0211 */
        /* <DEDUP_REMOVED lines=18> */
.L_x_430:
[----:B------:R-:W-:Y:S05]  /*2980*/  BSYNC B1 ;  /* 0x0000000000017941 */ /* 0x000fea0003800000 */
.L_x_429:
[----:B------:R-:W-:Y:S04]  /*2990*/  BSSY B1, `(.L_x_431) ;  /* 0x0000024000017945 */ /* 0x000fe80003800000 */
[----:B------:R-:W-:Y:S05]  /*29a0*/  @P1 BRA `(.L_x_432) ;  /* 0x0000000000881947 */ /* 0x000fea0003800000 */
[----:B------:R-:W-:Y:S02]  /*29b0*/  IMAD R118, R116, 0x4, R115 ;  /* 0x0000000474767824 */ /* 0x000fe400078e0273 */
[----:B------:R-:W-:-:S03]  /*29c0*/  IMAD R90, R3, R116, RZ ;  /* 0x00000074035a7224 */ /* 0x000fc600078e02ff */
        /* <DEDUP_REMOVED lines=32> */
.L_x_432:
[----:B------:R-:W-:Y:S05]  /*2bd0*/  BSYNC B1 ;  /* 0x0000000000017941 */ /* 0x000fea0003800000 */
.L_x_431:
        /* <DEDUP_REMOVED lines=36> */
.L_x_434:
[----:B------:R-:W-:Y:S05]  /*2e20*/  BSYNC B1 ;  /* 0x0000000000017941 */ /* 0x000fea0003800000 */
.L_x_433:
        /* <DEDUP_REMOVED lines=36> */
.L_x_436:
[----:B------:R-:W-:Y:S05]  /*3070*/  BSYNC B1 ;  /* 0x0000000000017941 */ /* 0x000fea0003800000 */
.L_x_435:
        /* <DEDUP_REMOVED lines=23> */
[----:B------:R-:W-:Y:S01]  /*31f0*/  HADD2 R100, R100, R72 ;  /* 0x0000004864647230 */ /* 0x000fe20000000000 */
[----:B------:R-:W-:Y:S01]  /*3200*/  HFMA2.MMA R103, R103, 1, 1, R75 ;  /* 0x3c003c0067677835 */ /* 0x000fe2000000004b */
[----:B------:R-:W-:Y:S01]  /*3210*/  HADD2 R102, R102, R74 ;  /* 0x0000004a66667230 */ /* 0x000fe20000000000 */
[----:B------:R-:W-:-:S04]  /*3220*/  SHF.L.U32 R116, R116, 0x6, RZ ;  /* 0x0000000674747819 */ /* 0x000fc800000006ff */
        /* <DEDUP_REMOVED lines=9> */
.L_x_438:
[----:B------:R-:W-:Y:S05]  /*32c0*/  BSYNC B1 ;  /* 0x0000000000017941 */ /* 0x000fea0003800000 */
.L_x_437:
        /* <DEDUP_REMOVED lines=69> */
.L_x_440:
[----:B------:R-:W-:Y:S05]  /*3720*/  BSYNC B1 ;  /* 0x0000000000017941 */ /* 0x000fea0003800000 */
.L_x_439:
[----:B012---:R-:W-:Y:S01]  /*3730*/  IADD3 R104, R108, -0x1, RZ ;  /* 0xffffffff6c687810 */ /* 0x007fe20007ffe0ff */
[----:B------:R-:W-:-:S03]  /*3740*/  VIADD R112, R112, 0x100 ;  /* 0x0000010070707836 */ /* 0x000fc60000000000 */
[----:B------:R-:W-:-:S04]  /*3750*/  IADD3 R104, R104, 0x1f, -R111 ;  /* 0x0000001f68687810 */ /* 0x000fc80007ffe86f */
[----:B------:R-:W-:-:S04]  /*3760*/  SHF.R.S32.HI R105, RZ, 0x1f, R104 ;  /* 0x0000001fff697819 */ /* 0x000fc80000011468 */
[----:B------:R-:W-:-:S04]  /*3770*/  LEA.HI R105, R105, R104, RZ, 0x5 ;  /* 0x0000006869697211 */ /* 0x000fc800078f28ff */
[----:B------:R-:W-:-:S04]  /*3780*/  LOP3.LUT R104, R105, 0xffffffe0, RZ, 0xc0, !PT ;  /* 0xffffffe069687812 */ /* 0x000fc800078ec0ff */
[----:B------:R-:W-:-:S04]  /*3790*/  IADD3 R105, R104, R111, RZ ;  /* 0x0000006f68697210 */ /* 0x000fc80007ffe0ff */
[----:B------:R-:W-:-:S13]  /*37a0*/  ISETP.GE.AND P0, PT, R112, R105, PT ;  /* 0x000000697000720c */ /* 0x000fda0003f06270 */
[----:B------:R-:W-:Y:S05]  /*37b0*/  @!P0 BRA `(.L_x_441) ;  /* 0xffffffe400a48947 */ /* 0x000fea000383ffff */
.L_x_422:
[----:B------:R-:W-:Y:S05]  /*37c0*/  BSYNC B0 ;  /* 0x0000000000007941 */ /* 0x000fea0003800000 */
.L_x_421:
[----:B-----5:R-:W1:Y:S01]  /*37d0*/  SHFL.BFLY PT, R5, R114, 0x10, 0x1f ;  /* 0x0e001f0072057f89 */ /* 0x020e6200000e0000 */
[----:B------:R-:W-:Y:S01]  /*37e0*/  ULDC UR6, c[0x0][0x284] ;  /* 0x0000a10000067ab9 */ /* 0x000fe20000000800 */
[----:B------:R-:W-:Y:S01]  /*37f0*/  ULDC.64 UR8, c[0x0][0x2b0] ;  /* 0x0000ac0000087ab9 */ /* 0x000fe20000000a00 */
[----:B------:R-:W-:Y:S01]  /*3800*/  BSSY B0, `(.L_x_442) ;  /* 0x0000097000007945 */ /* 0x000fe20003800000 */
[----:B------:R-:W2:Y:S01]  /*3810*/  S2R R18, SR_TID.X ;  /* 0x0000000000127919 */ /* 0x000ea20000002100 */
[----:B-1----:R-:W-:-:S05]  /*3820*/  FMNMX.FTZ R5, R5, R114, !PT ;  /* 0x0000007205057209 */ /* 0x002fca0007810000 */
[----:B------:R-:W1:Y:S01]  /*3830*/  SHFL.BFLY PT, R0, R5, 0x8, 0x1f ;  /* 0x0d001f0005007f89 */ /* 0x000e6200000e0000 */
[----:B--2---:R-:W-:-:S04]  /*3840*/  SHF.R.S32.HI R9, RZ, 0x1f, R18 ;  /* 0x0000001fff097819 */ /* 0x004fc80000011412 */
[----:B------:R-:W-:-:S04]  /*3850*/  LEA.HI R6, R9, R18, RZ, 0x5 ;  /* 0x0000001209067211 */ /* 0x000fc800078f28ff */
[----:B------:R-:W-:-:S04]  /*3860*/  LOP3.LUT R9, R6, 0xffffffe0, RZ, 0xc0, !PT ;  /* 0xffffffe006097812 */ /* 0x000fc800078ec0ff */
[----:B------:R-:W-:-:S04]  /*3870*/  IADD3 R9, -R9, R18, RZ ;  /* 0x0000001209097210 */ /* 0x000fc80007ffe1ff */
[----:B------:R-:W-:Y:S02]  /*3880*/  ISETP.NE.AND P0, PT, R9, RZ, PT ;  /* 0x000000ff0900720c */ /* 0x000fe40003f05270 */
[----:B-1----:R-:W-:Y:S02]  /*3890*/  FMNMX.FTZ R0, R5, R0, !PT ;  /* 0x0000000005007209 */ /* 0x002fe40007810000 */
[----:B------:R-:W-:-:S03]  /*38a0*/  ISETP.GT.AND P1, PT, R9, 0x7, PT ;  /* 0x000000070900780c */ /* 0x000fc60003f24270 */
[----:B0-----:R-:W0:Y:S06]  /*38b0*/  SHFL.BFLY PT, R7, R0, 0x4, 0x1f ;  /* 0x0c801f0000077f89 */ /* 0x001e2c00000e0000 */
[----:B------:R-:W1:Y:S01]  /*38c0*/  @!P0 S2R R11, SR_CgaCtaId ;  /* 0x00000000000b8919 */ /* 0x000e620000008800 */
[----:B------:R-:W-:-:S03]  /*38d0*/  @!P0 SHF.R.S32.HI R6, RZ, 0x5, R6 ;  /* 0x00000005ff068819 */ /* 0x000fc60000011406 */
[----:B------:R-:W2:Y:S01]  /*38e0*/  @!P1 S2R R13, SR_CgaCtaId ;  /* 0x00000000000d9919 */ /* 0x000ea20000008800 */
[----:B------:R-:W-:Y:S02]  /*38f0*/  @!P1 MOV R8, 0x400 ;  /* 0x0000040000089802 */ /* 0x000fe40000000f00 */
[----:B0-----:R-:W-:Y:S02]  /*3900*/  FMNMX.FTZ R7, R0, R7, !PT ;  /* 0x0000000700077209 */ /* 0x001fe40007810000 */
[----:B------:R-:W-:-:S03]  /*3910*/  @!P0 MOV R0, 0x400 ;  /* 0x0000040000008802 */ /* 0x000fc60000000f00 */
[----:B------:R-:W0:Y:S01]  /*3920*/  SHFL.BFLY PT, R4, R7, 0x2, 0x1f ;  /* 0x0c401f0007047f89 */ /* 0x000e2200000e0000 */
[----:B-1----:R-:W-:Y:S02]  /*3930*/  @!P0 LEA R11, R11, R0, 0x18 ;  /* 0x000000000b0b8211 */ /* 0x002fe400078ec0ff */
[----:B------:R-:W-:Y:S02]  /*3940*/  MOV R0, 0xff7fffff ;  /* 0xff7fffff00007802 */ /* 0x000fe40000000f00 */
[----:B--2---:R-:W-:Y:S01]  /*3950*/  @!P1 LEA R8, R13, R8, 0x18 ;  /* 0x000000080d089211 */ /* 0x004fe200078ec0ff */
[----:B------:R-:W-:-:S03]  /*3960*/  @!P0 IMAD R6, R6, 0x4, R11 ;  /* 0x0000000406068824 */ /* 0x000fc600078e020b */
[----:B------:R-:W-:Y:S01]  /*3970*/  @!P1 LEA R9, R9, R8, 0x2 ;  /* 0x0000000809099211 */ /* 0x000fe200078e10ff */
[----:B------:R-:W-:Y:S01]  /*3980*/  IMAD.IADD R8, R18, 0x1, R111 ;  /* 0x0000000112087824 */ /* 0x000fe200078e026f */
[----:B0-----:R-:W-:-:S05]  /*3990*/  FMNMX.FTZ R4, R7, R4, !PT ;  /* 0x0000000407047209 */ /* 0x001fca0007810000 */
[----:B------:R-:W0:Y:S02]  /*39a0*/  SHFL.BFLY PT, R5, R4, 0x1, 0x1f ;  /* 0x0c201f0004057f89 */ /* 0x000e2400000e0000 */
[----:B0-----:R-:W-:-:S05]  /*39b0*/  FMNMX.FTZ R11, R4, R5, !PT ;  /* 0x00000005040b7209 */ /* 0x001fca0007810000 */
[----:B------:R0:W-:Y:S01]  /*39c0*/  @!P0 STS [R6], R11 ;  /* 0x0000000b06008388 */ /* 0x0001e20000000800 */
[----:B------:R-:W-:Y:S01]  /*39d0*/  BAR.SYNC.DEFER_BLOCKING 0x0 ;  /* 0x0000000000007b1d */ /* 0x000fe20000010000 */
[----:B0-----:R-:W-:-:S05]  /*39e0*/  HFMA2.MMA R6, -RZ, RZ, 0, 0 ;  /* 0x00000000ff067435 */ /* 0x001fca00000001ff */
[----:B------:R-:W0:Y:S01]  /*39f0*/  @!P1 LDS R0, [R9] ;  /* 0x0000000009009984 */ /* 0x000e220000000800 */
[----:B------:R-:W-:-:S03]  /*3a00*/  ISETP.GE.AND P1, PT, R8, R108, PT ;  /* 0x0000006c0800720c */ /* 0x000fc60003f26270 */
[----:B0-----:R-:W0:Y:S02]  /*3a10*/  SHFL.BFLY PT, R5, R0, 0x4, 0x1f ;  /* 0x0c801f0000057f89 */ /* 0x001e2400000e0000 */
        /* <DEDUP_REMOVED lines=15> */
[----:B0-----:R-:W-:Y:S01]  /*3b10*/  IMAD.MOV.U32 R7, RZ, RZ, R4 ;  /* 0x000000ffff077224 */ /* 0x001fe200078e0004 */
[----:B------:R-:W-:Y:S02]  /*3b20*/  ISETP.NE.U32.AND P0, PT, RZ, UR4, PT ;  /* 0x00000004ff007c0c */ /* 0x000fe4000bf05070 */
[----:B------:R-:W-:Y:S02]  /*3b30*/  MOV R6, RZ ;  /* 0x000000ff00067202 */ /* 0x000fe40000000f00 */
[----:B------:R-:W-:-:S13]  /*3b40*/  ISETP.NE.AND.EX P0, PT, RZ, UR5, PT, P0 ;  /* 0x00000005ff007c0c */ /* 0x000fda000bf05300 */
.L_x_449:
        /* <DEDUP_REMOVED lines=15> */
.L_x_447:
[----:B------:R-:W1:Y:S02]  /*3c40*/  LDS R4, [R10] ;  /* 0x000000000a047984 */ /* 0x000e640000000800 */
[----:B-1----:R-:W-:-:S04]  /*3c50*/  FADD.FTZ R4, -R13, R4 ;  /* 0x000000040d047221 */ /* 0x002fc80000010100 */
[----:B------:R-:W-:-:S04]  /*3c60*/  FMUL.FTZ R4, R4, 1.4426950216293334961 ;  /* 0x3fb8aa3b04047820 */ /* 0x000fc80000410000 */
[----:B------:R0:W2:Y:S03]  /*3c70*/  MUFU.EX2 R9, R4 ;  /* 0x0000000400097308 */ /* 0x0000a60000000800 */
.L_x_448:
[----:B------:R-:W-:Y:S05]  /*3c80*/  BSYNC B2 ;  /* 0x0000000000027941 */ /* 0x000fea0003800000 */
.L_x_446:
[----:B--2---:R2:W-:Y:S01]  /*3c90*/  STS [R10], R9 ;  /* 0x000000090a007388 */ /* 0x0045e20000000800 */
[----:B------:R-:W-:Y:S01]  /*3ca0*/  FADD.FTZ R6, R9, R6 ;  /* 0x0000000609067221 */ /* 0x000fe20000010000 */
[----:B------:R-:W-:Y:S01]  /*3cb0*/  IADD3 R8, R8, 0x100, RZ ;  /* 0x0000010008087810 */ /* 0x000fe20007ffe0ff */
[----:B------:R-:W-:Y:S06]  /*3cc0*/  @P3 BRA `(.L_x_449) ;  /* 0xfffffffc00a03947 */ /* 0x000fec000383ffff */
.L_x_445:
[----:B------:R-:W-:Y:S05]  /*3cd0*/  BSYNC B1 ;  /* 0x0000000000017941 */ /* 0x000fea0003800000 */
.L_x_444:
        /* <DEDUP_REMOVED lines=9> */
[--C-:B--2---:R-:W-:Y:S02]  /*3d70*/  IADD3 R9, P3, P4, R8, UR10, R5.reuse ;  /* 0x0000000a08097c10 */ /* 0x104fe4000fc7e005 */
[----:B------:R-:W-:Y:S01]  /*3d80*/  SHF.R.S32.HI R5, RZ, 0x1f, R5 ;  /* 0x0000001fff057819 */ /* 0x000fe20000011405 */
[----:B------:R-:W-:Y:S01]  /*3d90*/  VIADD R0, R0, UR38 ;  /* 0x0000002600007c36 */ /* 0x000fe20008000000 */
[----:B------:R-:W-:-:S02]  /*3da0*/  ISETP.NE.AND.EX P0, PT, RZ, UR11, PT, P0 ;  /* 0x0000000bff007c0c */ /* 0x000fc4000bf05300 */
[----:B------:R-:W-:-:S11]  /*3db0*/  IADD3.X R5, R4, UR11, R5, P3, P4 ;  /* 0x0000000b04057c10 */ /* 0x000fd60009fe8405 */
.L_x_462:
[----:B------:R-:W-:Y:S01]  /*3dc0*/  BSSY B1, `(.L_x_450) ;  /* 0x000000b000017945 */ /* 0x000fe20003800000 */
[----:B------:R-:W-:-:S03]  /*3dd0*/  MOV R4, R9 ;  /* 0x0000000900047202 */ /* 0x000fc60000000f00 */
[----:B------:R-:W-:Y:S05]  /*3de0*/  @!P0 BRA `(.L_x_451) ;  /* 0x0000000000108947 */ /* 0x000fea0003800000 */
[----:B------:R-:W2:Y:S02]  /*3df0*/  LDG.E.U8 R7, desc[UR36][R4.64] ;  /* 0x0000002404077981 */ /* 0x000ea4000c1e1100 */
[----:B--2---:R-:W-:-:S13]  /*3e00*/  ISETP.NE.AND P3, PT, R7, RZ, PT ;  /* 0x000000ff0700720c */ /* 0x004fda0003f65270 */
[----:B------:R-:W-:Y:S01]  /*3e10*/  @P3 MOV R7, RZ ;  /* 0x000000ff00073202 */ /* 0x000fe20000000f00 */
[----:B------:R-:W-:Y:S06]  /*3e20*/  @P3 BRA `(.L_x_452) ;  /* 0x0000000000103947 */ /* 0x000fec0003800000 */
.L_x_451:
[----:B------:R-:W1:Y:S02]  /*3e30*/  LDS R7, [R0+-0x800] ;  /* 0xfff8000000077984 */ /* 0x000e640000000800 */
[----:B-1----:R-:W-:-:S04]  /*3e40*/  FADD.FTZ R7, -R13, R7 ;  /* 0x000000070d077221 */ /* 0x002fc80000010100 */
[----:B------:R-:W-:-:S06]  /*3e50*/  FMUL.FTZ R7, R7, 1.4426950216293334961 ;  /* 0x3fb8aa3b07077820 */ /* 0x000fcc0000410000 */
[----:B------:R-:W0:Y:S02]  /*3e60*/  MUFU.EX2 R7, R7 ;  /* 0x0000000700077308 */ /* 0x000e240000000800 */
.L_x_452:
[----:B------:R-:W-:Y:S05]  /*3e70*/  BSYNC B1 ;  /* 0x0000000000017941 */ /* 0x000fea0003800000 */
.L_x_450:
[----:B0-----:R0:W-:Y:S01]  /*3e80*/  STS [R0+-0x800], R7 ;  /* 0xfff8000700007388 */ /* 0x0011e20000000800 */
[----:B------:R-:W-:Y:S01]  /*3e90*/  BSSY B1, `(.L_x_453) ;  /* 0x000000b000017945 */ /* 0x000fe20003800000 */
[----:B------:R-:W-:-:S03]  /*3ea0*/  FADD.FTZ R10, R7, R6 ;  /* 0x00000006070a7221 */ /* 0x000fc60000010000 */
[----:B------:R-:W-:Y:S05]  /*3eb0*/  @!P0 BRA `(.L_x_454) ;  /* 0x0000000000108947 */ /* 0x000fea0003800000 */
[----:B------:R-:W2:Y:S02]  /*3ec0*/  LDG.E.U8 R6, desc[UR36][R4.64+0x100] ;  /* 0x0001002404067981 */ /* 0x000ea4000c1e1100 */
[----:B--2---:R-:W-:-:S13]  /*3ed0*/  ISETP.NE.AND P3, PT, R6, RZ, PT ;  /* 0x000000ff0600720c */ /* 0x004fda0003f65270 */
[----:B0-----:R-:W-:Y:S01]  /*3ee0*/  @P3 IMAD.MOV.U32 R7, RZ, RZ, RZ ;  /* 0x000000ffff073224 */ /* 0x001fe200078e00ff */
[----:B------:R-:W-:Y:S06]  /*3ef0*/  @P3 BRA `(.L_x_455) ;  /* 0x0000000000103947 */ /* 0x000fec0003800000 */
.L_x_454:
[----:B------:R-:W1:Y:S02]  /*3f00*/  LDS R6, [R0+-0x400] ;  /* 0xfffc000000067984 */ /* 0x000e640000000800 */
[----:B-1----:R-:W-:-:S04]  /*3f10*/  FADD.FTZ R6, -R13, R6 ;  /* 0x000000060d067221 */ /* 0x002fc80000010100 */
[----:B------:R-:W-:-:S04]  /*3f20*/  FMUL.FTZ R6, R6, 1.4426950216293334961 ;  /* 0x3fb8aa3b06067820 */ /* 0x000fc80000410000 */
[----:B0-----:R0:W2:Y:S03]  /*3f30*/  MUFU.EX2 R7, R6 ;  /* 0x0000000600077308 */ /* 0x0010a60000000800 */
.L_x_455:
[----:B------:R-:W-:Y:S05]  /*3f40*/  BSYNC B1 ;  /* 0x0000000000017941 */ /* 0x000fea0003800000 */
.L_x_453:
[----:B--2---:R2:W-:Y:S01]  /*3f50*/  STS [R0+-0x400], R7 ;  /* 0xfffc000700007388 */ /* 0x0045e20000000800 */
[----:B------:R-:W-:Y:S01]  /*3f60*/  BSSY B1, `(.L_x_456) ;  /* 0x000000b000017945 */ /* 0x000fe20003800000 */
[----:B------:R-:W-:-:S03]  /*3f70*/  FADD.FTZ R10, R10, R7 ;  /* 0x000000070a0a7221 */ /* 0x000fc60000010000 */
[----:B------:R-:W-:Y:S05]  /*3f80*/  @!P0 BRA `(.L_x_457) ;  /* 0x0000000000108947 */ /* 0x000fea0003800000 */
[----:B0-----:R-:W5:Y:S01]  /*3f90*/  LDG.E.U8 R6, desc[UR36][R4.64+0x200] ;  /* 0x0002002404067981 */ /* 0x001f62000c1e1100 */
[----:B--2---:R-:W-:Y:S01]  /*3fa0*/  HFMA2.MMA R7, -RZ, RZ, 0, 0 ;  /* 0x00000000ff077435 */ /* 0x004fe200000001ff */
[----:B-----5:R-:W-:-:S13]  /*3fb0*/  ISETP.NE.AND P3, PT, R6, RZ, PT ;  /* 0x000000ff0600720c */ /* 0x020fda0003f65270 */
[----:B------:R-:W-:Y:S05]  /*3fc0*/  @P3 BRA `(.L_x_458) ;  /* 0x0000000000103947 */ /* 0x000fea0003800000 */
.L_x_457:
[----:B0-----:R-:W1:Y:S02]  /*3fd0*/  LDS R6, [R0] ;  /* 0x0000000000067984 */ /* 0x001e640000000800 */
[----:B-1----:R-:W-:-:S04]  /*3fe0*/  FADD.FTZ R6, -R13, R6 ;  /* 0x000000060d067221 */ /* 0x002fc80000010100 */
[----:B------:R-:W-:-:S04]  /*3ff0*/  FMUL.FTZ R6, R6, 1.4426950216293334961 ;  /* 0x3fb8aa3b06067820 */ /* 0x000fc80000410000 */
[----:B--2---:R0:W2:Y:S03]  /*4000*/  MUFU.EX2 R7, R6 ;  /* 0x0000000600077308 */ /* 0x0040a60000000800 */
.L_x_458:
[----:B------:R-:W-:Y:S05]  /*4010*/  BSYNC B1 ;  /* 0x0000000000017941 */ /* 0x000fea0003800000 */
.L_x_456:
[----:B--2---:R2:W-:Y:S01]  /*4020*/  STS [R0], R7 ;  /* 0x0000000700007388 */ /* 0x0045e20000000800 */
[----:B------:R-:W-:Y:S01]  /*4030*/  BSSY B1, `(.L_x_459) ;  /* 0x000000b000017945 */ /* 0x000fe20003800000 */
[----:B------:R-:W-:-:S03]  /*4040*/  FADD.FTZ R10, R10, R7 ;  /* 0x000000070a0a7221 */ /* 0x000fc60000010000 */
[----:B------:R-:W-:Y:S05]  /*4050*/  @!P0 BRA `(.L_x_460) ;  /* 0x0000000000108947 */ /* 0x000fea0003800000 */
[----:B0-----:R-:W5:Y:S02]  /*4060*/  LDG.E.U8 R6, desc[UR36][R4.64+0x300] ;  /* 0x0003002404067981 */ /* 0x001f64000c1e1100 */
[----:B-----5:R-:W-:-:S13]  /*4070*/  ISETP.NE.AND P3, PT, R6, RZ, PT ;  /* 0x000000ff0600720c */ /* 0x020fda0003f65270 */
[----:B--2---:R-:W-:Y:S01]  /*4080*/  @P3 MOV R7, RZ ;  /* 0x000000ff00073202 */ /* 0x004fe20000000f00 */
[----:B------:R-:W-:Y:S06]  /*4090*/  @P3 BRA `(.L_x_461) ;  /* 0x0000000000103947 */ /* 0x000fec0003800000 */
.L_x_460:
[----:B0-----:R-:W1:Y:S02]  /*40a0*/  LDS R6, [R0+0x400] ;  /* 0x0004000000067984 */ /* 0x001e640000000800 */
[----:B-1----:R-:W-:-:S04]  /*40b0*/  FADD.FTZ R6, -R13, R6 ;  /* 0x000000060d067221 */ /* 0x002fc80000010100 */
[----:B------:R-:W-:-:S04]  /*40c0*/  FMUL.FTZ R6, R6, 1.4426950216293334961 ;  /* 0x3fb8aa3b06067820 */ /* 0x000fc80000410000 */
[----:B--2---:R0:W2:Y:S03]  /*40d0*/  MUFU.EX2 R7, R6 ;  /* 0x0000000600077308 */ /* 0x0040a60000000800 */
.L_x_461:
[----:B------:R-:W-:Y:S05]  /*40e0*/  BSYNC B1 ;  /* 0x0000000000017941 */ /* 0x000fea0003800000 */
.L_x_459:
[----:B------:R-:W-:Y:S01]  /*40f0*/  VIADD R8, R8, 0x400 ;  /* 0x0000040008087836 */ /* 0x000fe20000000000 */
[----:B------:R-:W-:Y:S01]  /*4100*/  IADD3 R9, P4, R4, 0x400, RZ ;  /* 0x0000040004097810 */ /* 0x000fe20007f9e0ff */
[----:B--2---:R2:W-:Y:S01]  /*4110*/  STS [R0+0x400], R7 ;  /* 0x0004000700007388 */ /* 0x0045e20000000800 */
[----:B0-----:R-:W-:Y:S02]  /*4120*/  FADD.FTZ R6, R10, R7 ;  /* 0x000000070a067221 */ /* 0x001fe40000010000 */
[----:B------:R-:W-:Y:S02]  /*4130*/  ISETP.GE.AND P3, PT, R8, R108, PT ;  /* 0x0000006c0800720c */ /* 0x000fe40003f66270 */
[----:B------:R-:W-:Y:S02]  /*4140*/  IADD3.X R5, RZ, R5, RZ, P4, !PT ;  /* 0x00000005ff057210 */ /* 0x000fe400027fe4ff */
[----:B--2---:R-:W-:-:S09]  /*4150*/  IADD3 R0, R0, 0x1000, RZ ;  /* 0x0000100000007810 */ /* 0x004fd20007ffe0ff */
[----:B------:R-:W-:Y:S05]  /*4160*/  @!P3 BRA `(.L_x_462) ;  /* 0xfffffffc0014b947 */ /* 0x000fea000383ffff */
.L_x_443:
[----:B------:R-:W-:Y:S05]  /*4170*/  BSYNC B0 ;  /* 0x0000000000007941 */ /* 0x000fea0003800000 */
.L_x_442:
[----:B------:R-:W5:Y:S01]  /*4180*/  SHFL.BFLY PT, R5, R6, 0x10, 0x1f ;  /* 0x0e001f0006057f89 */ /* 0x000f6200000e0000 */
[----:B------:R-:W-:Y:S01]  /*4190*/  LOP3.LUT P0, R8, R18, 0x1f, RZ, 0xc0, !PT ;  /* 0x0000001f12087812 */ /* 0x000fe2000780c0ff */
[----:B------:R-:W-:Y:S02]  /*41a0*/  ULDC UR4, c[0x0][0x284] ;  /* 0x0000a10000047ab9 */ /* 0x000fe40000000800 */
[----:B------:R-:W-:Y:S01]  /*41b0*/  UIADD3 UR4, UR4, 0x4, URZ ;  /* 0x0000000404047890 */ /* 0x000fe2000fffe03f */
[----:B------:R-:W-:-:S03]  /*41c0*/  ISETP.GT.U32.AND P3, PT, R8, 0x7, PT ;  /* 0x000000070800780c */ /* 0x000fc60003f64070 */
[----:B------:R-:W-:-:S04]  /*41d0*/  USHF.R.S32.HI UR5, URZ, 0x1f, UR4 ;  /* 0x0000001f3f057899 */ /* 0x000fc80008011404 */
[----:B------:R-:W-:Y:S02]  /*41e0*/  ULEA.HI UR5, UR5, UR4, URZ, 0x2 ;  /* 0x0000000405057291 */ /* 0x000fe4000f8f103f */
[----:B------:R-:W2:Y:S01]  /*41f0*/  @!P0 S2R R11, SR_CgaCtaId ;  /* 0x00000000000b8919 */ /* 0x000ea20000008800 */
[----:B------:R-:W-:Y:S01]  /*4200*/  ULDC.U8 UR4, c[0x0][0x31c] ;  /* 0x0000c70000047ab9 */ /* 0x000fe20000000000 */
[----:B------:R-:W-:Y:S02]  /*4210*/  USHF.L.U32 UR5, UR5, 0x2, URZ ;  /* 0x0000000205057899 */ /* 0x000fe4000800063f */
[----:B-1----:R-:W1:Y:S02]  /*4220*/  @!P3 S2R R13, SR_CgaCtaId ;  /* 0x00000000000db919 */ /* 0x002e640000008800 */
        /* <DEDUP_REMOVED lines=39> */
.L_x_463:
[----:B------:R-:W-:Y:S04]  /*44a0*/  BSSY B0, `(.L_x_464) ;  /* 0x0000052000007945 */ /* 0x000fe80003800000 */
[----:B------:R-:W-:Y:S05]  /*44b0*/  @P1 BRA `(.L_x_465) ;  /* 0x0000000400401947 */ /* 0x000fea0003800000 */
[-C--:B------:R-:W-:Y:S01]  /*44c0*/  LOP3.LUT R7, RZ, R111.reuse, RZ, 0x33, !PT ;  /* 0x0000006fff077212 */ /* 0x080fe200078e33ff */
[----:B------:R-:W-:Y:S01]  /*44d0*/  BSSY B1, `(.L_x_466) ;  /* 0x000001f000017945 */ /* 0x000fe20003800000 */
[C---:B------:R-:W-:Y:S02]  /*44e0*/  IADD3 R9, R18.reuse, R111, RZ ;  /* 0x0000006f12097210 */ /* 0x040fe40007ffe0ff */
[----:B------:R-:W-:-:S04]  /*44f0*/  IADD3 R7, -R18, R108, R7 ;  /* 0x0000006c12077210 */ /* 0x000fc80007ffe107 */
[C---:B0-----:R-:W-:Y:S02]  /*4500*/  LEA.HI R0, R7.reuse, 0x1, RZ, 0x18 ;  /* 0x0000000107007811 */ /* 0x041fe400078fc0ff */
[----:B------:R-:W-:Y:S02]  /*4510*/  ISETP.GE.U32.AND P1, PT, R7, 0x300, PT ;  /* 0x000003000700780c */ /* 0x000fe40003f26070 */
[----:B------:R-:W-:-:S13]  /*4520*/  LOP3.LUT P3, R0, R0, 0x3, RZ, 0xc0, !PT ;  /* 0x0000000300007812 */ /* 0x000fda000786c0ff */
[----:B------:R-:W-:Y:S05]  /*4530*/  @!P3 BRA `(.L_x_467) ;  /* 0x000000000060b947 */ /* 0x000fea0003800000 */
[C---:B------:R-:W-:Y:S01]  /*4540*/  IADD3 R12, P3, R9.reuse, R4, RZ ;  /* 0x00000004090c7210 */ /* 0x040fe20007f7e0ff */
[----:B------:R-:W-:Y:S01]  /*4550*/  ULDC.64 UR8, c[0x0][0x310] ;  /* 0x0000c40000087ab9 */ /* 0x000fe20000000a00 */
[----:B------:R-:W-:Y:S02]  /*4560*/  LEA R6, R18, UR6, 0x1 ;  /* 0x0000000612067c11 */ /* 0x000fe4000f8e08ff */
[----:B------:R-:W-:Y:S02]  /*4570*/  LEA.HI.X.SX32 R7, R9, R5, 0x1, P3 ;  /* 0x0000000509077211 */ /* 0x000fe400018f0eff */
[----:B------:R-:W-:Y:S01]  /*4580*/  LEA R11, P3, R12, UR8, 0x2 ;  /* 0x000000080c0b7c11 */ /* 0x000fe2000f8610ff */
[----:B------:R-:W-:Y:S01]  /*4590*/  VIADD R8, R6, UR38 ;  /* 0x0000002606087c36 */ /* 0x000fe20008000000 */
[----:B------:R-:W-:Y:S02]  /*45a0*/  LEA R10, R18, UR38, 0x2 ;  /* 0x00000026120a7c11 */ /* 0x000fe4000f8e10ff */
[----:B------:R-:W-:-:S09]  /*45b0*/  LEA.HI.X R12, R12, UR9, R7, 0x2, P3 ;  /* 0x000000090c0c7c11 */ /* 0x000fd200098f1407 */
.L_x_468:
        /* <DEDUP_REMOVED lines=16> */
.L_x_467:
[----:B------:R-:W-:Y:S05]  /*46c0*/  BSYNC B1 ;  /* 0x0000000000017941 */ /* 0x000fea0003800000 */
.L_x_466:
        /* <DEDUP_REMOVED lines=13> */
.L_x_469:
        /* <DEDUP_REMOVED lines=34> */
.L_x_465:
[----:B------:R-:W-:Y:S05]  /*49c0*/  BSYNC B0 ;  /* 0x0000000000007941 */ /* 0x000fea0003800000 */
.L_x_464:
[----:B---3--:R-:W-:Y:S01]  /*49d0*/  IADD3 R26, R108, -0x1, RZ ;  /* 0xffffffff6c1a7810 */ /* 0x008fe20007ffe0ff */
[----:B------:R-:W3:Y:S01]  /*49e0*/  S2UR UR5, SR_CgaCtaId ;  /* 0x00000000000579c3 */ /* 0x000ee20000008800 */
[----:B--2---:R-:W-:Y:S01]  /*49f0*/  SHF.R.S32.HI R7, RZ, 0x1f, R18 ;  /* 0x0000001fff077819 */ /* 0x004fe20000011412 */
[----:B------:R-:W-:Y:S01]  /*4a00*/  ULDC UR4, c[0x0][0x288] ;  /* 0x0000a20000047ab9 */ /* 0x000fe20000000800 */
[----:B------:R-:W-:Y:S01]  /*4a10*/  SHF.R.S32.HI R5, RZ, 0x1f, R26 ;  /* 0x0000001fff057819 */ /* 0x000fe2000001141a */
[----:B------:R-:W-:Y:S01]  /*4a20*/  ULDC UR8, c[0x0][0x29c] ;  /* 0x0000a70000087ab9 */ /* 0x000fe20000000800 */
[----:B----4-:R-:W-:Y:S01]  /*4a30*/  LEA.HI R28, R7, R18, RZ, 0x3 ;  /* 0x00000012071c7211 */ /* 0x010fe200078f18ff */
[----:B------:R-:W-:Y:S01]  /*4a40*/  IMAD R2, R2, UR4, R17 ;  /* 0x0000000402027c24 */ /* 0x000fe2000f8e0211 */
[----:B------:R-:W-:Y:S01]  /*4a50*/  LEA.HI R5, R5, R26, RZ, 0x5 ;  /* 0x0000001a05057211 */ /* 0x000fe200078f28ff */
[----:B------:R-:W-:Y:S01]  /*4a60*/  UMOV UR4, 0x400 ;  /* 0x0000040000047882 */ /* 0x000fe20000000000 */
[----:B------:R-:W-:Y:S01]  /*4a70*/  ULDC UR7, c[0x0][0x284] ;  /* 0x0000a10000077ab9 */ /* 0x000fe20000000800 */
[----:B------:R-:W-:Y:S01]  /*4a80*/  UIADD3 UR4, UR4, 0xc0, URZ ;  /* 0x000000c004047890 */ /* 0x000fe2000fffe03f */
[----:B------:R-:W-:Y:S01]  /*4a90*/  LOP3.LUT R7, R5, 0xffffffe0, RZ, 0xc0, !PT ;  /* 0xffffffe005077812 */ /* 0x000fe200078ec0ff */
[----:B------:R-:W-:Y:S01]  /*4aa0*/  BSSY B0, `(.L_x_470) ;  /* 0x000001c000007945 */ /* 0x000fe20003800000 */
[----:B------:R-:W-:-:S02]  /*4ab0*/  LOP3.LUT R5, R28, 0xfffffff8, RZ, 0xc0, !PT ;  /* 0xfffffff81c057812 */ /* 0x000fc400078ec0ff */
[----:B------:R-:W-:Y:S02]  /*4ac0*/  CS2R R22, SRZ ;  /* 0x0000000000167805 */ /* 0x000fe4000001ff00 */
[----:B------:R-:W-:Y:S02]  /*4ad0*/  SHF.R.S32.HI R28, RZ, 0x3, R28 ;  /* 0x00000003ff1c7819 */ /* 0x000fe4000001141c */
[----:B------:R-:W-:Y:S02]  /*4ae0*/  CS2R R20, SRZ ;  /* 0x0000000000147805 */ /* 0x000fe4000001ff00 */
[----:B------:R-:W-:Y:S01]  /*4af0*/  IADD3 R7, R26, -R7, RZ ;  /* 0x800000071a077210 */ /* 0x000fe20007ffe0ff */
[----:B------:R-:W-:Y:S01]  /*4b00*/  IMAD.IADD R5, R18, 0x1, -R5 ;  /* 0x0000000112057824 */ /* 0x000fe200078e0a05 */
[----:B------:R-:W-:Y:S02]  /*4b10*/  SHF.L.U32 R2, R2, 0x6, RZ ;  /* 0x0000000602027819 */ /* 0x000fe400000006ff */
[----:B------:R-:W-:-:S02]  /*4b20*/  ISETP.NE.AND P1, PT, R28, R7, PT ;  /* 0x000000071c00720c */ /* 0x000fc40003f25270 */
[----:B------:R-:W-:Y:S01]  /*4b30*/  SHF.L.U32 R27, R5, 0x3, RZ ;  /* 0x00000003051b7819 */ /* 0x000fe200000006ff */
[----:B---3--:R-:W-:Y:S01]  /*4b40*/  ULEA UR4, UR5, UR4, 0x18 ;  /* 0x0000000405047291 */ /* 0x008fe2000f8ec03f */
[----:B------:R-:W-:-:S03]  /*4b50*/  ISETP.NE.OR P0, PT, RZ, UR8, P1 ;  /* 0x00000008ff007c0c */ /* 0x000fc60008f05670 */
[--C-:B------:R-:W-:Y:S02]  /*4b60*/  IMAD R29, R2, UR7, R27.reuse ;  /* 0x00000007021d7c24 */ /* 0x100fe4000f8e021b */
[----:B------:R-:W-:Y:S01]  /*4b70*/  IMAD R33, R3, UR7, R27 ;  /* 0x0000000703217c24 */ /* 0x000fe2000f8e021b */
[----:B------:R-:W-:Y:S02]  /*4b80*/  LEA R34, R5, UR4, 0x4 ;  /* 0x0000000405227c11 */ /* 0x000fe4000f8e20ff */
[----:B------:R-:W-:Y:S02]  /*4b90*/  SHF.R.S32.HI R30, RZ, 0x1f, R29 ;  /* 0x0000001fff1e7819 */ /* 0x000fe4000001141d */
[----:B------:R-:W-:-:S03]  /*4ba0*/  SHF.R.S32.HI R35, RZ, 0x1f, R33 ;  /* 0x0000001fff237819 */ /* 0x000fc60000011421 */
[----:B------:R-:W-:Y:S05]  /*4bb0*/  @P0 BRA `(.L_x_471) ;  /* 0x0000000000280947 */ /* 0x000fea0003800000 */
[----:B------:R-:W-:Y:S01]  /*4bc0*/  ULDC.64 UR4, c[0x0][0x240] ;  /* 0x0000900000047ab9 */ /* 0x000fe20000000a00 */
[----:B------:R-:W-:Y:S01]  /*4bd0*/  IMAD.MOV.U32 R23, RZ, RZ, RZ ;  /* 0x000000ffff177224 */ /* 0x000fe200078e00ff */
[----:B------:R-:W-:-:S04]  /*4be0*/  ISETP.NE.U32.AND P0, PT, RZ, UR4, PT ;  /* 0x00000004ff007c0c */ /* 0x000fc8000bf05070 */
[----:B------:R-:W-:-:S13]  /*4bf0*/  ISETP.NE.AND.EX P0, PT, RZ, UR5, PT, P0 ;  /* 0x00000005ff007c0c */ /* 0x000fda000bf05300 */
[----:B------:R-:W-:Y:S05]  /*4c00*/  @!P0 BRA `(.L_x_472) ;  /* 0x0000000000108947 */ /* 0x000fea0003800000 */
[----:B------:R-:W2:Y:S01]  /*4c10*/  LDC.64 R20, c[0x0][0x240] ;  /* 0x00009000ff147b82 */ /* 0x000ea20000000a00 */
[----:B------:R-:W-:-:S05]  /*4c20*/  LEA R3, R17, R27, 0x6 ;  /* 0x0000001b11037211 */ /* 0x000fca00078e30ff */
[----:B--2---:R-:W-:-:S06]  /*4c30*/  IMAD.WIDE R20, R3, 0x2, R20 ;  /* 0x0000000203147825 */ /* 0x004fcc00078e0214 */
[----:B------:R-:W5:Y:S02]  /*4c40*/  LDG.E.128 R20, desc[UR36][R20.64] ;  /* 0x0000002414147981 */ /* 0x000f64000c1e1d00 */
.L_x_472:
[----:B-----5:R2:W-:Y:S02]  /*4c50*/  STS.128 [R34], R20 ;  /* 0x0000001422007388 */ /* 0x0205e40000000c00 */
.L_x_471:
[----:B------:R-:W-:Y:S05]  /*4c60*/  BSYNC B0 ;  /* 0x0000000000007941 */ /* 0x000fea0003800000 */
.L_x_470:
[----:B------:R-:W-:Y:S01]  /*4c70*/  IADD3 R37, R28, R111, RZ ;  /* 0x0000006f1c257210 */ /* 0x000fe20007ffe0ff */
[----:B------:R-:W-:Y:S01]  /*4c80*/  ULDC.64 UR4, c[0x0][0x250] ;  /* 0x0000940000047ab9 */ /* 0x000fe20000000a00 */
[----:B------:R-:W-:Y:S01]  /*4c90*/  VIMNMX R52, R26, UR7, PT ;  /* 0x000000071a347c48 */ /* 0x000fe2000bfe0100 */
[----:B------:R-:W-:Y:S01]  /*4ca0*/  UIADD3 UR10, UR6, UR38, URZ ;  /* 0x00000026060a7290 */ /* 0x000fe2000fffe03f */
[----:B------:R-:W-:Y:S01]  /*4cb0*/  MOV R31, UR4 ;  /* 0x00000004001f7c02 */ /* 0x000fe20008000f00 */
[----:B0-----:R-:W-:Y:S01]  /*4cc0*/  IMAD.SHL.U32 R0, R37, 0x40, RZ ;  /* 0x0000004025007824 */ /* 0x001fe200078e00ff */
[----:B------:R-:W-:Y:S01]  /*4cd0*/  MOV R32, UR5 ;  /* 0x0000000500207c02 */ /* 0x000fe20008000f00 */
[----:B------:R-:W-:Y:S01]  /*4ce0*/  BSSY B0, `(.L_x_473) ;  /* 0x000009f000007945 */ /* 0x000fe20003800000 */
[----:B------:R-:W-:Y:S02]  /*4cf0*/  CS2R R42, SRZ ;  /* 0x00000000002a7805 */ /* 0x000fe4000001ff00 */
[----:B------:R-:W-:-:S02]  /*4d00*/  CS2R R40, SRZ ;  /* 0x0000000000287805 */ /* 0x000fc4000001ff00 */
[----:B------:R-:W-:Y:S02]  /*4d10*/  SHF.R.S32.HI R6, RZ, 0x1f, R0 ;  /* 0x0000001fff067819 */ /* 0x000fe40000011400 */
[----:B------:R-:W-:Y:S01]  /*4d20*/  CS2R R38, SRZ ;  /* 0x0000000000267805 */ /* 0x000fe2000001ff00 */
[----:B------:R-:W-:Y:S01]  /*4d30*/  BAR.SYNC.DEFER_BLOCKING 0x0 ;  /* 0x0000000000007b1d */ /* 0x000fe20000010000 */
[----:B------:R-:W-:Y:S02]  /*4d40*/  IADD3 R3, P0, R29, R0, RZ ;  /* 0x000000001d037210 */ /* 0x000fe40007f1e0ff */
[----:B------:R-:W-:Y:S02]  /*4d50*/  MOV R36, RZ ;  /* 0x000000ff00247202 */ /* 0x000fe40000000f00 */
[----:B------:R-:W-:Y:S01]  /*4d60*/  LEA R48, R28, UR10, 0x1 ;  /* 0x0000000a1c307c11 */ /* 0x000fe2000f8e08ff */
[----:B------:R-:W-:Y:S01]  /*4d70*/  IMAD.X R4, R30, 0x1, R6, P0 ;  /* 0x000000011e047824 */ /* 0x000fe200000e0606 */
[----:B------:R-:W-:-:S04]  /*4d80*/  LEA R24, P0, R3, R31, 0x1 ;  /* 0x0000001f03187211 */ /* 0x000fc800078008ff */
[----:B------:R-:W-:Y:S01]  /*4d90*/  LEA.HI.X R25, R3, R32, R4, 0x1, P0 ;  /* 0x0000002003197211 */ /* 0x000fe200000f0c04 */
[----:B------:R-:W-:Y:S01]  /*4da0*/  HFMA2.MMA R3, -RZ, RZ, 0, 0 ;  /* 0x00000000ff037435 */ /* 0x000fe200000001ff */
[----:B------:R-:W-:-:S13]  /*4db0*/  ISETP.GE.AND P0, PT, R37, R52, PT ;  /* 0x000000342500720c */ /* 0x000fda0003f06270 */
[----:B------:R-:W-:Y:S05]  /*4dc0*/  @P0 BRA `(.L_x_474) ;  /* 0x0000000800400947 */ /* 0x000fea0003800000 */
[----:B------:R-:W0:Y:S01]  /*4dd0*/  LDC R3, c[0x0][0x288] ;  /* 0x0000a200ff037b82 */ /* 0x000e220000000800 */
[----:B------:R-:W-:Y:S01]  /*4de0*/  ULOP3.LUT UR4, URZ, UR7, URZ, 0x33, !UPT ;  /* 0x000000073f047292 */ /* 0x000fe2000f8e333f */
[----:B------:R-:W-:Y:S01]  /*4df0*/  IMAD.MOV R5, RZ, RZ, -R108 ;  /* 0x000000ffff057224 */ /* 0x000fe200078e0a6c */
[----:B------:R-:W-:Y:S01]  /*4e00*/  IADD3 R4, -R111, -0x2, -R28 ;  /* 0xfffffffe6f047810 */ /* 0x000fe20007ffe91c */
[----:B------:R-:W-:Y:S01]  /*4e10*/  BSSY B1, `(.L_x_475) ;  /* 0x0000036000017945 */ /* 0x000fe20003800000 */
[----:B------:R-:W-:Y:S01]  /*4e20*/  IMAD.MOV.U32 R36, RZ, RZ, RZ ;  /* 0x000000ffff247224 */ /* 0x000fe200078e00ff */
[----:B------:R-:W-:Y:S02]  /*4e30*/  MOV R49, R37 ;  /* 0x0000002500317202 */ /* 0x000fe40000000f00 */
[----:B------:R-:W-:Y:S01]  /*4e40*/  CS2R R38, SRZ ;  /* 0x0000000000267805 */ /* 0x000fe2000001ff00 */
[----:B------:R-:W3:Y:S01]  /*4e50*/  LDC.64 R44, c[0x0][0x2e8] ;  /* 0x0000ba00ff2c7b82 */ /* 0x000ee20000000a00 */
[----:B------:R-:W-:-:S02]  /*4e60*/  VIMNMX R5, R5, UR4, !PT ;  /* 0x0000000405057c48 */ /* 0x000fc4000ffe0100 */
[----:B------:R-:W-:Y:S02]  /*4e70*/  CS2R R40, SRZ ;  /* 0x0000000000287805 */ /* 0x000fe4000001ff00 */
[----:B------:R-:W-:Y:S02]  /*4e80*/  CS2R R42, SRZ ;  /* 0x00000000002a7805 */ /* 0x000fe4000001ff00 */
[----:B------:R-:W-:-:S04]  /*4e90*/  IADD3 R4, R4, -R5, RZ ;  /* 0x8000000504047210 */ /* 0x000fc80007ffe0ff */
[----:B------:R-:W-:Y:S01]  /*4ea0*/  LOP3.LUT P0, RZ, R4, 0x20, RZ, 0xc0, !PT ;  /* 0x0000002004ff7812 */ /* 0x000fe2000780c0ff */
[----:B0-----:R-:W-:-:S05]  /*4eb0*/  IMAD R8, R16, R3, R17 ;  /* 0x0000000310087224 */ /* 0x001fca00078e0211 */
[----:B------:R-:W-:-:S05]  /*4ec0*/  LEA R3, R8, R27, 0x6 ;  /* 0x0000001b08037211 */ /* 0x000fca00078e30ff */
[----:B---3--:R-:W-:Y:S01]  /*4ed0*/  IMAD.WIDE R44, R3, 0x2, R44 ;  /* 0x00000002032c7825 */ /* 0x008fe200078e022c */
[----:B------:R-:W-:Y:S01]  /*4ee0*/  MOV R3, RZ ;  /* 0x000000ff00037202 */ /* 0x000fe20000000f00 */
[----:B------:R-:W-:Y:S06]  /*4ef0*/  @P0 BRA `(.L_x_476) ;  /* 0x00000000009c0947 */ /* 0x000fec0003800000 */
[----:B------:R-:W-:-:S05]  /*4f00*/  IADD3 R0, P0, R33, R0, RZ ;  /* 0x0000000021007210 */ /* 0x000fca0007f1e0ff */
[----:B------:R-:W-:Y:S01]  /*4f10*/  IMAD.X R3, R35, 0x1, R6, P0 ;  /* 0x0000000123037824 */ /* 0x000fe200000e0606 */
[----:B------:R-:W-:-:S04]  /*4f20*/  LEA R12, P0, R0, R31, 0x1 ;  /* 0x0000001f000c7211 */ /* 0x000fc800078008ff */
[----:B-1----:R-:W-:Y:S02]  /*4f30*/  LEA.HI.X R13, R0, R32, R3, 0x1, P0 ;  /* 0x00000020000d7211 */ /* 0x002fe400000f0c03 */
[----:B------:R-:W0:Y:S04]  /*4f40*/  LDS.U16 R0, [R48] ;  /* 0x0000000030007984 */ /* 0x000e280000000400 */
[----:B------:R-:W5:Y:S01]  /*4f50*/  LDG.E.128 R12, desc[UR36][R12.64] ;  /* 0x000000240c0c7981 */ /* 0x000f62000c1e1d00 */
[----:B------:R-:W-:-:S06]  /*4f60*/  UISETP.NE.AND UP0, UPT, UR8, URZ, UPT ;  /* 0x0000003f0800728c */ /* 0x000fcc000bf05270 */
[----:B------:R-:W-:Y:S01]  /*4f70*/  PLOP3.LUT P2, PT, PT, PT, UP0, 0x80, 0x0 ;  /* 0x000000000000781c */ /* 0x000fe20003f4f008 */
[----:B0-----:R-:W-:-:S12]  /*4f80*/  HADD2.F32 R0, -RZ, R0.H0_H0 ;  /* 0x20000000ff007230 */ /* 0x001fd80000004100 */
[----:B------:R-:W-:Y:S05]  /*4f90*/  @P2 BRA `(.L_x_477) ;  /* 0x0000000000302947 */ /* 0x000fea0003800000 */
[----:B------:R-:W-:Y:S01]  /*4fa0*/  ISETP.NE.AND P3, PT, R110, RZ, PT ;  /* 0x000000ff6e00720c */ /* 0x000fe20003f65270 */
[----:B------:R-:W0:-:S12]  /*4fb0*/  LDS.128 R8, [R34] ;  /* 0x0000000022087984 */ /* 0x000e180000000c00 */
[----:B------:R-:W3:Y:S01]  /*4fc0*/  @P3 LDG.E.128 R40, desc[UR36][R44.64] ;  /* 0x000000242c283981 */ /* 0x000ee2000c1e1d00 */
[----:B0----5:R-:W-:Y:S01]  /*4fd0*/  HFMA2.MMA R12, R12, 1, 1, R8 ;  /* 0x3c003c000c0c7835 */ /* 0x021fe20000000008 */
[----:B------:R-:W-:Y:S01]  /*4fe0*/  HADD2 R13, R13, R9 ;  /* 0x000000090d0d7230 */ /* 0x000fe20000000000 */
[----:B------:R-:W-:Y:S01]  /*4ff0*/  HFMA2.MMA R14, R14, 1, 1, R10 ;  /* 0x3c003c000e0e7835 */ /* 0x000fe2000000000a */
[----:B------:R-:W-:-:S04]  /*5000*/  HADD2 R15, R15, R11 ;  /* 0x0000000b0f0f7230 */ /* 0x000fc80000000000 */
[----:B---3--:R-:W-:-:S03]  /*5010*/  @P3 HFMA2.MMA R13, R13, R41, -RZ ;  /* 0x000000290d0d3235 */ /* 0x008fc600001000ff */
[----:B------:R-:W-:Y:S01]  /*5020*/  @P3 HMUL2 R12, R12, R40 ;  /* 0x000000280c0c3232 */ /* 0x000fe20000000000 */
[----:B------:R-:W-:Y:S01]  /*5030*/  @P3 HFMA2.MMA R15, R15, R43, -RZ ;  /* 0x0000002b0f0f3235 */ /* 0x000fe200001000ff */
[----:B------:R-:W-:-:S06]  /*5040*/  @P3 HMUL2 R14, R14, R42 ;  /* 0x0000002a0e0e3232 */ /* 0x000fcc0000000000 */
[----:B------:R0:W-:Y:S04]  /*5050*/  STG.E.128 desc[UR36][R24.64], R12 ;  /* 0x0000000c18007986 */ /* 0x0001e8000c101d24 */
.L_x_477:
[--C-:B-----5:R-:W-:Y:S01]  /*5060*/  HADD2.F32 R5, -RZ, R13.reuse.H0_H0 ;  /* 0x2000000dff057230 */ /* 0x120fe20000004100 */
[----:B------:R-:W-:Y:S01]  /*5070*/  IADD3 R49, R37, 0x20, RZ ;  /* 0x0000002025317810 */ /* 0x000fe20007ffe0ff */
[----:B------:R-:W-:Y:S02]  /*5080*/  HADD2.F32 R7, -RZ, R13.H1_H1 ;  /* 0x3000000dff077230 */ /* 0x000fe40000004100 */
[--C-:B------:R-:W-:Y:S02]  /*5090*/  HADD2.F32 R39, -RZ, R12.reuse.H0_H0 ;  /* 0x2000000cff277230 */ /* 0x100fe40000004100 */
[C---:B------:R-:W-:Y:S01]  /*50a0*/  FFMA.FTZ R38, R0.reuse, R5, RZ ;  /* 0x0000000500267223 */ /* 0x040fe200000100ff */
[----:B0-----:R-:W-:Y:S02]  /*50b0*/  HADD2.F32 R13, -RZ, R15.H0_H0 ;  /* 0x2000000fff0d7230 */ /* 0x001fe40000004100 */
[----:B------:R-:W-:Y:S02]  /*50c0*/  HADD2.F32 R3, -RZ, R12.H1_H1 ;  /* 0x3000000cff037230 */ /* 0x000fe40000004100 */
        /* <DEDUP_REMOVED lines=9> */
[----:B------:R-:W-:-:S07]  /*5160*/  FFMA.FTZ R43, R0, R15, RZ ;  /* 0x0000000f002b7223 */ /* 0x000fce00000100ff */
.L_x_476:
[----:B------:R-:W-:Y:S05]  /*5170*/  BSYNC B1 ;  /* 0x0000000000017941 */ /* 0x000fea0003800000 */
.L_x_475:
[----:B------:R-:W-:-:S13]  /*5180*/  LOP3.LUT P0, RZ, R4, 0xffffffe0, RZ, 0xc0, !PT ;  /* 0xffffffe004ff7812 */ /* 0x000fda000780c0ff */
[----:B------:R-:W-:Y:S05]  /*5190*/  @!P0 BRA `(.L_x_474) ;  /* 0x00000004004c8947 */ /* 0x000fea0003800000 */
[----:B------:R-:W0:Y:S01]  /*51a0*/  LDC.64 R46, c[0x0][0x250] ;  /* 0x00009400ff2e7b82 */ /* 0x000e220000000a00 */
[----:B------:R-:W-:-:S06]  /*51b0*/  UISETP.NE.AND UP0, UPT, UR8, URZ, UPT ;  /* 0x0000003f0800728c */ /* 0x000fcc000bf05270 */
[----:B------:R-:W-:-:S13]  /*51c0*/  PLOP3.LUT P2, PT, PT, PT, UP0, 0x80, 0x0 ;  /* 0x000000000000781c */ /* 0x000fda0003f4f008 */
.L_x_480:
[----:B------:R-:W-:Y:S01]  /*51d0*/  SHF.L.U32 R0, R49, 0x6, RZ ;  /* 0x0000000631007819 */ /* 0x000fe200000006ff */
[----:B0-----:R-:W-:Y:S01]  /*51e0*/  IMAD.MOV.U32 R31, RZ, RZ, R46 ;  /* 0x000000ffff1f7224 */ /* 0x001fe200078e002e */
[----:B------:R-:W-:Y:S02]  /*51f0*/  MOV R32, R47 ;  /* 0x0000002f00207202 */ /* 0x000fe40000000f00 */
[----:B------:R-:W-:Y:S02]  /*5200*/  SHF.R.S32.HI R4, RZ, 0x1f, R0 ;  /* 0x0000001fff047819 */ /* 0x000fe40000011400 */
[-C--:B------:R-:W-:Y:S02]  /*5210*/  IADD3 R6, P0, R33, R0.reuse, RZ ;  /* 0x0000000021067210 */ /* 0x080fe40007f1e0ff */
[----:B------:R-:W-:Y:S02]  /*5220*/  IADD3 R0, P3, R29, R0, RZ ;  /* 0x000000001d007210 */ /* 0x000fe40007f7e0ff */
[----:B------:R-:W-:-:S02]  /*5230*/  IADD3.X R7, R35, R4, RZ, P0, !PT ;  /* 0x0000000423077210 */ /* 0x000fc400007fe4ff */
[-C--:B------:R-:W-:Y:S01]  /*5240*/  LEA R54, P0, R6, R31.reuse, 0x1 ;  /* 0x0000001f06367211 */ /* 0x080fe200078008ff */
[----:B------:R-:W-:Y:S01]  /*5250*/  IMAD.X R5, R30, 0x1, R4, P3 ;  /* 0x000000011e057824 */ /* 0x000fe200018e0604 */
[----:B------:R-:W-:Y:S02]  /*5260*/  LEA R50, P3, R0, R31, 0x1 ;  /* 0x0000001f00327211 */ /* 0x000fe400078608ff */
[-C--:B------:R-:W-:Y:S02]  /*5270*/  LEA.HI.X R55, R6, R32.reuse, R7, 0x1, P0 ;  /* 0x0000002006377211 */ /* 0x080fe400000f0c07 */
[----:B------:R-:W-:Y:S02]  /*5280*/  LEA.HI.X R51, R0, R32, R5, 0x1, P3 ;  /* 0x0000002000337211 */ /* 0x000fe400018f0c05 */
[----:B------:R-:W-:Y:S01]  /*5290*/  ISETP.NE.AND P4, PT, R110, RZ, PT ;  /* 0x000000ff6e00720c */ /* 0x000fe20003f85270 */
[----:B------:R0:W5:Y:S01]  /*52a0*/  LDG.E.128 R4, desc[UR36][R54.64] ;  /* 0x0000002436047981 */ /* 0x000162000c1e1d00 */
[----:B------:R-:W-:Y:S11]  /*52b0*/  @P2 BRA `(.L_x_478) ;  /* 0x00000000002c2947 */ /* 0x000ff60003800000 */
[----:B------:R-:W3:Y:S04]  /*52c0*/  @P4 LDG.E.128 R8, desc[UR36][R44.64] ;  /* 0x000000242c084981 */ /* 0x000ee8000c1e1d00 */
[----:B-1----:R-:W1:Y:S02]  /*52d0*/  LDS.128 R12, [R34] ;  /* 0x00000000220c7984 */ /* 0x002e640000000c00 */
[----:B-1---5:R-:W-:Y:S01]  /*52e0*/  HFMA2.MMA R4, R4, 1, 1, R12 ;  /* 0x3c003c0004047835 */ /* 0x022fe2000000000c */
        /* <DEDUP_REMOVED lines=8> */
.L_x_478:
[----:B------:R-:W-:Y:S01]  /*5370*/  IADD3 R0, R49, -R111, RZ ;  /* 0x8000006f31007210 */ /* 0x000fe20007ffe0ff */
[----:B------:R0:W5:Y:S02]  /*5380*/  LDG.E.128 R8, desc[UR36][R54.64+0x1000] ;  /* 0x0010002436087981 */ /* 0x000164000c1e1d00 */
[--C-:B-----5:R-:W-:Y:S01]  /*5390*/  HADD2.F32 R15, -RZ, R5.reuse.H0_H0 ;  /* 0x20000005ff0f7230 */ /* 0x120fe20000004100 */
[----:B------:R-:W-:Y:S01]  /*53a0*/  LEA R56, R0, UR10, 0x1 ;  /* 0x0000000a00387c11 */ /* 0x000fe2000f8e08ff */
[----:B------:R-:W-:Y:S02]  /*53b0*/  HADD2.F32 R12, -RZ, R5.H1_H1 ;  /* 0x30000005ff0c7230 */ /* 0x000fe40000004100 */
[--C-:B------:R-:W-:Y:S02]  /*53c0*/  HADD2.F32 R14, -RZ, R6.reuse.H0_H0 ;  /* 0x20000006ff0e7230 */ /* 0x100fe40000004100 */
[----:B------:R-:W1:Y:S01]  /*53d0*/  LDS.U16 R0, [R56] ;  /* 0x0000000038007984 */ /* 0x000e620000000400 */
[----:B---3--:R-:W-:-:S02]  /*53e0*/  HADD2.F32 R5, -RZ, R6.H1_H1 ;  /* 0x30000006ff057230 */ /* 0x008fc40000004100 */
[--C-:B------:R-:W-:Y:S02]  /*53f0*/  HADD2.F32 R53, -RZ, R7.reuse.H0_H0 ;  /* 0x20000007ff357230 */ /* 0x100fe40000004100 */
[----:B------:R-:W-:Y:S02]  /*5400*/  HADD2.F32 R6, -RZ, R7.H1_H1 ;  /* 0x30000007ff067230 */ /* 0x000fe40000004100 */
[----:B-1----:R-:W-:Y:S02]  /*5410*/  HADD2.F32 R13, -RZ, R0.H0_H0 ;  /* 0x20000000ff0d7230 */ /* 0x002fe40000004100 */
[--C-:B------:R-:W-:Y:S02]  /*5420*/  HADD2.F32 R0, -RZ, R4.reuse.H0_H0 ;  /* 0x20000004ff007230 */ /* 0x100fe40000004100 */
[----:B------:R-:W-:Y:S02]  /*5430*/  HADD2.F32 R4, -RZ, R4.H1_H1 ;  /* 0x30000004ff047230 */ /* 0x000fe40000004100 */
[C---:B------:R-:W-:Y:S01]  /*5440*/  FFMA.FTZ R38, R13.reuse, R15, R38 ;  /* 0x0000000f0d267223 */ /* 0x040fe20000010026 */
[C---:B------:R-:W-:Y:S01]  /*5450*/  FFMA.FTZ R58, R13.reuse, R12, R39 ;  /* 0x0000000c0d3a7223 */ /* 0x040fe20000010027 */
[C---:B0-----:R-:W-:Y:S01]  /*5460*/  FFMA.FTZ R55, R13.reuse, R0, R36 ;  /* 0x000000000d377223 */ /* 0x041fe20000010024 */
[C---:B------:R-:W-:Y:S01]  /*5470*/  FFMA.FTZ R60, R13.reuse, R14, R41 ;  /* 0x0000000e0d3c7223 */ /* 0x040fe20000010029 */
[C---:B------:R-:W-:Y:S01]  /*5480*/  FFMA.FTZ R54, R13.reuse, R4, R3 ;  /* 0x000000040d367223 */ /* 0x040fe20000010003 */
[C---:B------:R-:W-:Y:S01]  /*5490*/  FFMA.FTZ R40, R13.reuse, R5, R40 ;  /* 0x000000050d287223 */ /* 0x040fe20000010028 */
[C---:B------:R-:W-:Y:S01]  /*54a0*/  FFMA.FTZ R42, R13.reuse, R53, R42 ;  /* 0x000000350d2a7223 */ /* 0x040fe2000001002a */
[----:B------:R-:W-:Y:S01]  /*54b0*/  FFMA.FTZ R62, R13, R6, R43 ;  /* 0x000000060d3e7223 */ /* 0x000fe2000001002b */
[----:B------:R-:W-:Y:S06]  /*54c0*/  @P2 BRA `(.L_x_479) ;  /* 0x00000000002c2947 */ /* 0x000fec0003800000 */
[----:B------:R-:W3:Y:S04]  /*54d0*/  @P4 LDG.E.128 R4, desc[UR36][R44.64] ;  /* 0x000000242c044981 */ /* 0x000ee8000c1e1d00 */
[----:B------:R-:W0:Y:S02]  /*54e0*/  LDS.128 R12, [R34] ;  /* 0x00000000220c7984 */ /* 0x000e240000000c00 */
[----:B0-----:R-:W-:Y:S01]  /*54f0*/  HFMA2.MMA R8, R8, 1, 1, R12 ;  /* 0x3c003c0008087835 */ /* 0x001fe2000000000c */
        /* <DEDUP_REMOVED lines=8> */
.L_x_479:
[----:B------:R-:W1:Y:S01]  /*5580*/  LDS.U16 R0, [R56+0x40] ;  /* 0x0000400038007984 */ /* 0x000e620000000400 */
[----:B------:R-:W-:Y:S01]  /*5590*/  IADD3 R49, R49, 0x40, RZ ;  /* 0x0000004031317810 */ /* 0x000fe20007ffe0ff */
[--C-:B------:R-:W-:Y:S02]  /*55a0*/  HADD2.F32 R3, -RZ, R8.reuse.H0_H0 ;  /* 0x20000008ff037230 */ /* 0x100fe40000004100 */
[----:B------:R-:W-:Y:S01]  /*55b0*/  HADD2.F32 R7, -RZ, R9.H0_H0 ;  /* 0x20000009ff077230 */ /* 0x000fe20000004100 */
[----:B------:R-:W-:Y:S01]  /*55c0*/  ISETP.GE.AND P0, PT, R49, R52, PT ;  /* 0x000000343100720c */ /* 0x000fe20003f06270 */
[----:B------:R-:W-:Y:S02]  /*55d0*/  HADD2.F32 R15, -RZ, R11.H0_H0 ;  /* 0x2000000bff0f7230 */ /* 0x000fe40000004100 */
[----:B------:R-:W-:Y:S02]  /*55e0*/  HADD2.F32 R5, -RZ, R8.H1_H1 ;  /* 0x30000008ff057230 */ /* 0x000fe40000004100 */
[----:B0-----:R-:W-:-:S02]  /*55f0*/  HADD2.F32 R9, -RZ, R9.H1_H1 ;  /* 0x30000009ff097230 */ /* 0x001fc40000004100 */
[--C-:B------:R-:W-:Y:S02]  /*5600*/  HADD2.F32 R41, -RZ, R10.reuse.H0_H0 ;  /* 0x2000000aff297230 */ /* 0x100fe40000004100 */
[----:B------:R-:W-:Y:S02]  /*5610*/  HADD2.F32 R13, -RZ, R10.H1_H1 ;  /* 0x3000000aff0d7230 */ /* 0x000fe40000004100 */
        /* <DEDUP_REMOVED lines=11> */
.L_x_474:
[----:B------:R-:W-:Y:S05]  /*56d0*/  BSYNC B0 ;  /* 0x0000000000007941 */ /* 0x000fea0003800000 */
.L_x_473:
[----:B------:R-:W-:Y:S01]  /*56e0*/  ISETP.GE.AND P0, PT, R37, R26, PT ;  /* 0x0000001a2500720c */ /* 0x000fe20003f06270 */
[----:B------:R-:W-:Y:S01]  /*56f0*/  ULDC UR5, c[0x0][0x29c] ;  /* 0x0000a70000057ab9 */ /* 0x000fe20000000800 */
[----:B------:R-:W-:Y:S01]  /*5700*/  ULDC.64 UR8, c[0x0][0x250] ;  /* 0x0000940000087ab9 */ /* 0x000fe20000000a00 */
[----:B------:R-:W-:Y:S10]  /*5710*/  BSSY B0, `(.L_x_481) ;  /* 0x00000e9000007945 */ /* 0x000ff40003800000 */
[----:B------:R-:W-:Y:S05]  /*5720*/  @P0 BRA `(.L_x_482) ;  /* 0x0000000c009c0947 */ /* 0x000fea0003800000 */
[----:B------:R-:W0:Y:S01]  /*5730*/  LDC R0, c[0x0][0x288] ;  /* 0x0000a200ff007b82 */ /* 0x000e220000000800 */
[----:B------:R-:W-:Y:S01]  /*5740*/  IADD3 R108, -R28, -0x2, R108 ;  /* 0xfffffffe1c6c7810 */ /* 0x000fe20007ffe16c */
[----:B------:R-:W-:Y:S04]  /*5750*/  BSSY B1, `(.L_x_483) ;  /* 0x000004c000017945 */ /* 0x000fe80003800000 */
[----:B------:R-:W-:Y:S02]  /*5760*/  IMAD.IADD R108, R108, 0x1, -R111 ;  /* 0x000000016c6c7824 */ /* 0x000fe400078e0a6f */
[----:B------:R-:W3:Y:S03]  /*5770*/  LDC.64 R44, c[0x0][0x2e8] ;  /* 0x0000ba00ff2c7b82 */ /* 0x000ee60000000a00 */
[----:B------:R-:W-:Y:S01]  /*5780*/  LOP3.LUT P0, RZ, R108, 0x20, RZ, 0xc0, !PT ;  /* 0x000000206cff7812 */ /* 0x000fe2000780c0ff */
[----:B0-----:R-:W-:-:S05]  /*5790*/  IMAD R0, R16, R0, R17 ;  /* 0x0000000010007224 */ /* 0x001fca00078e0211 */
[----:B------:R-:W-:-:S05]  /*57a0*/  LEA R5, R0, R27, 0x6 ;  /* 0x0000001b00057211 */ /* 0x000fca00078e30ff */
[----:B---3--:R-:W-:Y:S02]  /*57b0*/  IMAD.WIDE R44, R5, 0x2, R44 ;  /* 0x00000002052c7825 */ /* 0x008fe400078e022c */
[----:B------:R-:W-:Y:S05]  /*57c0*/  @P0 BRA `(.L_x_484) ;  /* 0x0000000400100947 */ /* 0x000fea0003800000 */
[----:B------:R-:W0:Y:S01]  /*57d0*/  LDC R6, c[0x0][0x284] ;  /* 0x0000a100ff067b82 */ /* 0x000e220000000800 */
[----:B------:R-:W-:Y:S01]  /*57e0*/  BSSY B2, `(.L_x_485) ;  /* 0x0000041000027945 */ /* 0x000fe20003800000 */
[----:B0-----:R-:W-:-:S13]  /*57f0*/  ISETP.GE.AND P0, PT, R37, R6, PT ;  /* 0x000000062500720c */ /* 0x001fda0003f06270 */
[----:B------:R-:W-:Y:S05]  /*5800*/  @!P0 BRA `(.L_x_486) ;  /* 0x0000000000f88947 */ /* 0x000fea0003800000 */
[----:B------:R-:W-:Y:S01]  /*5810*/  IABS R7, R6 ;  /* 0x0000000600077213 */ /* 0x000fe20000000000 */
[----:B------:R-:W0:Y:S01]  /*5820*/  LDS.U16 R48, [R48] ;  /* 0x0000000030307984 */ /* 0x000e220000000400 */
[----:B------:R-:W-:Y:S01]  /*5830*/  MOV R4, RZ ;  /* 0x000000ff00047202 */ /* 0x000fe20000000f00 */
[----:B------:R-:W-:Y:S01]  /*5840*/  ULDC UR4, c[0x0][0x29c] ;  /* 0x0000a70000047ab9 */ /* 0x000fe20000000800 */
        /* <DEDUP_REMOVED lines=17> */
[----:B------:R-:W-:-:S05]  /*5960*/  @!P0 IADD3 R0, R0, -R7, RZ ;  /* 0x8000000700008210 */ /* 0x000fca0007ffe0ff */
[----:B------:R-:W-:Y:S01]  /*5970*/  @!P2 IMAD.MOV R0, RZ, RZ, -R0 ;  /* 0x000000ffff00a224 */ /* 0x000fe200078e0a00 */
[----:B------:R-:W-:-:S04]  /*5980*/  @!P3 LOP3.LUT R0, RZ, R6, RZ, 0x33, !PT ;  /* 0x00000006ff00b212 */ /* 0x000fc800078e33ff */
[----:B------:R-:W-:-:S04]  /*5990*/  SHF.L.U32 R0, R0, 0x6, RZ ;  /* 0x0000000600007819 */ /* 0x000fc800000006ff */
[----:B------:R-:W-:-:S04]  /*59a0*/  IADD3 R5, P0, R33, R0, RZ ;  /* 0x0000000021057210 */ /* 0x000fc80007f1e0ff */
[----:B------:R-:W-:Y:S02]  /*59b0*/  LEA.HI.X.SX32 R0, R0, R35, 0x1, P0 ;  /* 0x0000002300007211 */ /* 0x000fe400000f0eff */
[----:B------:R-:W-:-:S04]  /*59c0*/  LEA R4, P0, R5, R31, 0x1 ;  /* 0x0000001f05047211 */ /* 0x000fc800078008ff */
[----:B------:R-:W-:-:S06]  /*59d0*/  LEA.HI.X R5, R5, R32, R0, 0x1, P0 ;  /* 0x0000002005057211 */ /* 0x000fcc00000f0c00 */
[----:B------:R-:W5:Y:S01]  /*59e0*/  LDG.E.128 R4, desc[UR36][R4.64] ;  /* 0x0000002404047981 */ /* 0x000f62000c1e1d00 */
[----:B------:R-:W-:Y:S01]  /*59f0*/  UISETP.NE.AND UP0, UPT, UR4, URZ, UPT ;  /* 0x0000003f0400728c */ /* 0x000fe2000bf05270 */
[----:B0-----:R-:W-:-:S05]  /*5a00*/  HADD2.F32 R47, -RZ, R48.H0_H0 ;  /* 0x20000030ff2f7230 */ /* 0x001fca0000004100 */
[----:B------:R-:W-:-:S13]  /*5a10*/  PLOP3.LUT P2, PT, PT, PT, UP0, 0x80, 0x0 ;  /* 0x000000000000781c */ /* 0x000fda0003f4f008 */
[----:B------:R-:W-:Y:S05]  /*5a20*/  @P2 BRA `(.L_x_487) ;  /* 0x0000000000302947 */ /* 0x000fea0003800000 */
[----:B------:R-:W-:Y:S01]  /*5a30*/  ISETP.NE.AND P4, PT, R110, RZ, PT ;  /* 0x000000ff6e00720c */ /* 0x000fe20003f85270 */
[----:B-1----:R-:W0:-:S12]  /*5a40*/  LDS.128 R12, [R34] ;  /* 0x00000000220c7984 */ /* 0x002e180000000c00 */
        /* <DEDUP_REMOVED lines=10> */
.L_x_487:
[--C-:B-----5:R-:W-:Y:S02]  /*5af0*/  HADD2.F32 R9, -RZ, R5.reuse.H0_H0 ;  /* 0x20000005ff097230 */ /* 0x120fe40000004100 */
[----:B------:R-:W-:Y:S02]  /*5b00*/  HADD2.F32 R8, -RZ, R5.H1_H1 ;  /* 0x30000005ff087230 */ /* 0x000fe40000004100 */
[----:B------:R-:W-:Y:S02]  /*5b10*/  HADD2.F32 R0, -RZ, R4.H0_H0 ;  /* 0x20000004ff007230 */ /* 0x000fe40000004100 */
[C---:B------:R-:W-:Y:S01]  /*5b20*/  FFMA.FTZ R38, R47.reuse, R9, R38 ;  /* 0x000000092f267223 */ /* 0x040fe20000010026 */
[--C-:B------:R-:W-:Y:S02]  /*5b30*/  HADD2.F32 R10, -RZ, R6.reuse.H0_H0 ;  /* 0x20000006ff0a7230 */ /* 0x100fe40000004100 */
[----:B------:R-:W-:Y:S01]  /*5b40*/  FFMA.FTZ R39, R47, R8, R39 ;  /* 0x000000082f277223 */ /* 0x000fe20000010027 */
[----:B0-----:R-:W-:-:S02]  /*5b50*/  HADD2.F32 R5, -RZ, R6.H1_H1 ;  /* 0x30000006ff057230 */ /* 0x001fc40000004100 */
        /* <DEDUP_REMOVED lines=9> */
.L_x_486:
[----:B------:R-:W-:Y:S05]  /*5bf0*/  BSYNC B2 ;  /* 0x0000000000027941 */ /* 0x000fea0003800000 */
.L_x_485:
[----:B------:R-:W-:-:S07]  /*5c00*/  IADD3 R37, R37, 0x20, RZ ;  /* 0x0000002025257810 */ /* 0x000fce0007ffe0ff */
.L_x_484:
[----:B------:R-:W-:Y:S05]  /*5c10*/  BSYNC B1 ;  /* 0x0000000000017941 */ /* 0x000fea0003800000 */
.L_x_483:
[----:B------:R-:W-:-:S13]  /*5c20*/  LOP3.LUT P0, RZ, R108, 0xffffffe0, RZ, 0xc0, !PT ;  /* 0xffffffe06cff7812 */ /* 0x000fda000780c0ff */
[----:B------:R-:W-:Y:S05]  /*5c30*/  @!P0 BRA `(.L_x_482) ;  /* 0x0000000800588947 */ /* 0x000fea0003800000 */
[C---:B------:R-:W-:Y:S02]  /*5c40*/  LEA R0, R37.reuse, UR6, 0x1 ;  /* 0x0000000625007c11 */ /* 0x040fe4000f8e08ff */
[----:B------:R-:W-:-:S03]  /*5c50*/  LEA R50, R37, 0x800, 0x6 ;  /* 0x0000080025327811 */ /* 0x000fc600078e30ff */
[----:B------:R-:W-:Y:S02]  /*5c60*/  IMAD R47, R111, -0x2, R0 ;  /* 0xfffffffe6f2f7824 */ /* 0x000fe400078e0200 */
[----:B------:R-:W-:-:S03]  /*5c70*/  IMAD.MOV.U32 R0, RZ, RZ, RZ ;  /* 0x000000ffff007224 */ /* 0x000fc600078e00ff */
[----:B------:R-:W-:-:S07]  /*5c80*/  IADD3 R47, R47, UR38, RZ ;  /* 0x000000262f2f7c10 */ /* 0x000fce000fffe0ff */
.L_x_494:
[----:B------:R-:W0:Y:S01]  /*5c90*/  LDC R48, c[0x0][0x284] ;  /* 0x0000a100ff307b82 */ /* 0x000e220000000800 */
        /* <DEDUP_REMOVED lines=9> */
[----:B0-----:R-:W-:-:S13]  /*5d30*/  ISETP.GE.AND P0, PT, R37, R48, PT ;  /* 0x000000302500720c */ /* 0x001fda0003f06270 */
[----:B------:R-:W-:Y:S05]  /*5d40*/  @!P0 BRA `(.L_x_489) ;  /* 0x0000000000f48947 */ /* 0x000fea0003800000 */
[----:B------:R-:W-:Y:S02]  /*5d50*/  IABS R7, R48 ;  /* 0x0000003000077213 */ /* 0x000fe40000000000 */
[----:B------:R-:W-:Y:S02]  /*5d60*/  IABS R10, R37 ;  /* 0x00000025000a7213 */ /* 0x000fe40000000000 */
[----:B------:R-:W0:Y:S01]  /*5d70*/  I2F.RP R6, R7 ;  /* 0x0000000700067306 */ /* 0x000e220000209400 */
[----:B------:R-:W-:Y:S02]  /*5d80*/  ISETP.GE.AND P2, PT, R37, RZ, PT ;  /* 0x000000ff2500720c */ /* 0x000fe40003f46270 */
[----:B------:R-:W-:-:S05]  /*5d90*/  ISETP.NE.AND P3, PT, R48, RZ, PT ;  /* 0x000000ff3000720c */ /* 0x000fca0003f65270 */
[----:B0-----:R-:W0:Y:S02]  /*5da0*/  MUFU.RCP R6, R6 ;  /* 0x0000000600067308 */ /* 0x001e240000001000 */
[----:B0-----:R-:W-:-:S06]  /*5db0*/  VIADD R8, R6, 0xffffffe ;  /* 0x0ffffffe06087836 */ /* 0x001fcc0000000000 */
[----:B------:R0:W3:Y:S02]  /*5dc0*/  F2I.FTZ.U32.TRUNC.NTZ R5, R8 ;  /* 0x0000000800057305 */ /* 0x0000e4000021f000 */
[----:B0-----:R-:W0:Y:S01]  /*5dd0*/  LDS.U16 R8, [R46] ;  /* 0x000000002e087984 */ /* 0x001e220000000400 */
[----:B---3--:R-:W-:-:S05]  /*5de0*/  IADD3 R4, RZ, -R5, RZ ;  /* 0x80000005ff047210 */ /* 0x008fca0007ffe0ff */
        /* <DEDUP_REMOVED lines=8> */
[----:B------:R-:W-:-:S04]  /*5e70*/  @!P0 IADD3 R4, R4, -R7, RZ ;  /* 0x8000000704048210 */ /* 0x000fc80007ffe0ff */
[----:B------:R-:W-:-:S13]  /*5e80*/  ISETP.GT.U32.AND P0, PT, R7, R4, PT ;  /* 0x000000040700720c */ /* 0x000fda0003f04070 */
[----:B------:R-:W-:-:S05]  /*5e90*/  @!P0 IMAD.IADD R4, R4, 0x1, -R7 ;  /* 0x0000000104048824 */ /* 0x000fca00078e0a07 */
[----:B------:R-:W-:Y:S02]  /*5ea0*/  @!P2 IADD3 R4, -R4, RZ, RZ ;  /* 0x000000ff0404a210 */ /* 0x000fe40007ffe1ff */
        /* <DEDUP_REMOVED lines=23> */
.L_x_490:
        /* <DEDUP_REMOVED lines=16> */
.L_x_489:
[----:B------:R-:W-:Y:S05]  /*6120*/  BSYNC B1 ;  /* 0x0000000000017941 */ /* 0x000fea0003800000 */
.L_x_488:
[----:B------:R-:W-:Y:S01]  /*6130*/  VIADD R6, R37, 0x20 ;  /* 0x0000002025067836 */ /* 0x000fe20000000000 */
[----:B------:R-:W-:Y:S04]  /*6140*/  BSSY B1, `(.L_x_491) ;  /* 0x0000040000017945 */ /* 0x000fe80003800000 */
[----:B------:R-:W-:-:S13]  /*6150*/  ISETP.GE.AND P0, PT, R6, R48, PT ;  /* 0x000000300600720c */ /* 0x000fda0003f06270 */
[----:B------:R-:W-:Y:S05]  /*6160*/  @!P0 BRA `(.L_x_492) ;  /* 0x0000000000f48947 */ /* 0x000fea0003800000 */
[----:B------:R-:W-:Y:S02]  /*6170*/  IABS R7, R48 ;  /* 0x0000003000077213 */ /* 0x000fe40000000000 */
[----:B------:R-:W-:Y:S02]  /*6180*/  IABS R10, R6 ;  /* 0x00000006000a7213 */ /* 0x000fe40000000000 */
[----:B------:R-:W0:Y:S01]  /*6190*/  I2F.RP R8, R7 ;  /* 0x0000000700087306 */ /* 0x000e220000209400 */
[----:B------:R-:W-:Y:S02]  /*61a0*/  ISETP.GE.AND P2, PT, R6, RZ, PT ;  /* 0x000000ff0600720c */ /* 0x000fe40003f46270 */
[----:B------:R-:W-:-:S05]  /*61b0*/  ISETP.NE.AND P3, PT, R48, RZ, PT ;  /* 0x000000ff3000720c */ /* 0x000fca0003f65270 */
[----:B0-----:R-:W0:Y:S02]  /*61c0*/  MUFU.RCP R8, R8 ;  /* 0x0000000800087308 */ /* 0x001e240000001000 */
[----:B0-----:R-:W-:Y:S02]  /*61d0*/  IADD3 R9, R8, 0xffffffe, RZ ;  /* 0x0ffffffe08097810 */ /* 0x001fe40007ffe0ff */
[----:B------:R-:W0:Y:S04]  /*61e0*/  LDS.U16 R8, [R46+0x40] ;  /* 0x000040002e087984 */ /* 0x000e280000000400 */
        /* <DEDUP_REMOVED lines=12> */
[----:B------:R-:W-:-:S04]  /*62b0*/  @!P0 IADD3 R4, R4, -R7, RZ ;  /* 0x8000000704048210 */ /* 0x000fc80007ffe0ff */
[----:B------:R-:W-:Y:S02]  /*62c0*/  @!P2 IADD3 R4, -R4, RZ, RZ ;  /* 0x000000ff0404a210 */ /* 0x000fe40007ffe1ff */
[----:B------:R-:W-:-:S05]  /*62d0*/  @!P3 LOP3.LUT R4, RZ, R48, RZ, 0x33, !PT ;  /* 0x00000030ff04b212 */ /* 0x000fca00078e33ff */
[----:B------:R-:W-:-:S05]  /*62e0*/  IMAD.SHL.U32 R4, R4, 0x40, RZ ;  /* 0x0000004004047824 */ /* 0x000fca00078e00ff */
        /* <DEDUP_REMOVED lines=21> */
.L_x_493:
        /* <DEDUP_REMOVED lines=16> */
.L_x_492:
[----:B------:R-:W-:Y:S05]  /*6540*/  BSYNC B1 ;  /* 0x0000000000017941 */ /* 0x000fea0003800000 */
.L_x_491:
[----:B------:R-:W-:Y:S01]  /*6550*/  IADD3 R37, R37, 0x40, RZ ;  /* 0x0000004025257810 */ /* 0x000fe20007ffe0ff */
[----:B------:R-:W-:Y:S01]  /*6560*/  VIADD R50, R50, 0x1000 ;  /* 0x0000100032327836 */ /* 0x000fe20000000000 */
[----:B------:R-:W-:Y:S02]  /*6570*/  IADD3 R0, R0, 0x80, RZ ;  /* 0x0000008000007810 */ /* 0x000fe40007ffe0ff */
[----:B------:R-:W-:-:S13]  /*6580*/  ISETP.GE.AND P0, PT, R37, R26, PT ;  /* 0x0000001a2500720c */ /* 0x000fda0003f06270 */
[----:B------:R-:W-:Y:S05]  /*6590*/  @!P0 BRA `(.L_x_494) ;  /* 0xfffffff400bc8947 */ /* 0x000fea000383ffff */
.L_x_482:
[----:B------:R-:W-:Y:S05]  /*65a0*/  BSYNC B0 ;  /* 0x0000000000007941 */ /* 0x000fea0003800000 */
.L_x_481:
[----:B------:R-:W-:Y:S04]  /*65b0*/  BSSY B0, `(.L_x_495) ;  /* 0x0000034000007945 */ /* 0x000fe80003800000 */
[----:B------:R-:W-:Y:S05]  /*65c0*/  @P1 BRA `(.L_x_496) ;  /* 0x0000000000c81947 */ /* 0x000fea0003800000 */
[----:B------:R-:W-:-:S04]  /*65d0*/  SHF.L.U32 R0, R26, 0x6, RZ ;  /* 0x000000061a007819 */ /* 0x000fc800000006ff */
[----:B------:R-:W-:-:S04]  /*65e0*/  IADD3 R5, P0, R29, R0, RZ ;  /* 0x000000001d057210 */ /* 0x000fc80007f1e0ff */
[----:B------:R-:W-:Y:S02]  /*65f0*/  LEA.HI.X.SX32 R0, R0, R30, 0x1, P0 ;  /* 0x0000001e00007211 */ /* 0x000fe400000f0eff */
[----:B------:R-:W-:-:S04]  /*6600*/  LEA R4, P0, R5, R31, 0x1 ;  /* 0x0000001f05047211 */ /* 0x000fc800078008ff */
[----:B------:R-:W-:-:S06]  /*6610*/  LEA.HI.X R5, R5, R32, R0, 0x1, P0 ;  /* 0x0000002005057211 */ /* 0x000fcc00000f0c00 */
[----:B------:R-:W5:Y:S01]  /*6620*/  LDG.E.128 R4, desc[UR36][R4.64] ;  /* 0x0000002404047981 */ /* 0x000f62000c1e1d00 */
[----:B------:R-:W-:Y:S01]  /*6630*/  IADD3 R0, R26, -R111, RZ ;  /* 0x8000006f1a007210 */ /* 0x000fe20007ffe0ff */
[----:B------:R-:W-:Y:S03]  /*6640*/  BSSY B1, `(.L_x_497) ;  /* 0x000001a000017945 */ /* 0x000fe60003800000 */
[----:B------:R-:W-:-:S06]  /*6650*/  LEA R0, R0, UR10, 0x1 ;  /* 0x0000000a00007c11 */ /* 0x000fcc000f8e08ff */
[----:B------:R-:W0:Y:S02]  /*6660*/  LDS.U16 R0, [R0] ;  /* 0x0000000000007984 */ /* 0x000e240000000400 */
[----:B0-----:R-:W-:Y:S01]  /*6670*/  HADD2.F32 R25, -RZ, R0.H0_H0 ;  /* 0x20000000ff197230 */ /* 0x001fe20000004100 */
[----:B------:R-:W-:Y:S06]  /*6680*/  @P2 BRA `(.L_x_498) ;  /* 0x0000000000542947 */ /* 0x000fec0003800000 */
[----:B------:R-:W-:-:S13]  /*6690*/  ISETP.NE.AND P3, PT, R110, RZ, PT ;  /* 0x000000ff6e00720c */ /* 0x000fda0003f65270 */
[----:B------:R-:W0:Y:S08]  /*66a0*/  @P3 LDC R0, c[0x0][0x288] ;  /* 0x0000a200ff003b82 */ /* 0x000e300000000800 */
[----:B------:R-:W3:Y:S01]  /*66b0*/  @P3 LDC.64 R8, c[0x0][0x2e8] ;  /* 0x0000ba00ff083b82 */ /* 0x000ee20000000a00 */
[----:B0-----:R-:W-:-:S04]  /*66c0*/  @P3 IMAD R0, R16, R0, R17 ;  /* 0x0000000010003224 */ /* 0x001fc800078e0211 */
[----:B------:R-:W-:-:S04]  /*66d0*/  @P3 IMAD R11, R0, 0x40, R27 ;  /* 0x00000040000b3824 */ /* 0x000fc800078e021b */
[----:B---3--:R-:W-:-:S05]  /*66e0*/  @P3 IMAD.WIDE R10, R11, 0x2, R8 ;  /* 0x000000020b0a3825 */ /* 0x008fca00078e0208 */
[----:B-1----:R-:W3:Y:S01]  /*66f0*/  @P3 LDG.E.128 R12, desc[UR36][R10.64] ;  /* 0x000000240a0c3981 */ /* 0x002ee2000c1e1d00 */
        /* <DEDUP_REMOVED lines=9> */
[----:B---3--:R-:W-:Y:S01]  /*6790*/  @P3 HFMA2.MMA R5, R5, R13, -RZ ;  /* 0x0000000d05053235 */ /* 0x008fe200001000ff */
[----:B------:R-:W-:Y:S01]  /*67a0*/  @P3 HMUL2 R4, R4, R12 ;  /* 0x0000000c04043232 */ /* 0x000fe20000000000 */
[----:B------:R-:W-:Y:S01]  /*67b0*/  @P3 HFMA2.MMA R7, R7, R15, -RZ ;  /* 0x0000000f07073235 */ /* 0x000fe200001000ff */
[----:B------:R-:W-:-:S06]  /*67c0*/  @P3 HMUL2 R6, R6, R14 ;  /* 0x0000000e06063232 */ /* 0x000fcc0000000000 */
[----:B------:R0:W-:Y:S04]  /*67d0*/  STG.E.128 desc[UR36][R8.64], R4 ;  /* 0x0000000408007986 */ /* 0x0001e8000c101d24 */
.L_x_498:
[----:B------:R-:W-:Y:S05]  /*67e0*/  BSYNC B1 ;  /* 0x0000000000017941 */ /* 0x000fea0003800000 */
.L_x_497:
[--C-:B0----5:R-:W-:Y:S02]  /*67f0*/  HADD2.F32 R9, -RZ, R5.reuse.H0_H0 ;  /* 0x20000005ff097230 */ /* 0x121fe40000004100 */
[----:B------:R-:W-:Y:S02]  /*6800*/  HADD2.F32 R8, -RZ, R5.H1_H1 ;  /* 0x30000005ff087230 */ /* 0x000fe40000004100 */
[----:B------:R-:W-:Y:S02]  /*6810*/  HADD2.F32 R0, -RZ, R4.H0_H0 ;  /* 0x20000004ff007230 */ /* 0x000fe40000004100 */
[C---:B------:R-:W-:Y:S01]  /*6820*/  FFMA.FTZ R38, R25.reuse, R9, R38 ;  /* 0x0000000919267223 */ /* 0x040fe20000010026 */
[--C-:B------:R-:W-:Y:S02]  /*6830*/  HADD2.F32 R10, -RZ, R6.reuse.H0_H0 ;  /* 0x20000006ff0a7230 */ /* 0x100fe40000004100 */
[----:B------:R-:W-:Y:S01]  /*6840*/  FFMA.FTZ R39, R25, R8, R39 ;  /* 0x0000000819277223 */ /* 0x000fe20000010027 */
[----:B------:R-:W-:-:S02]  /*6850*/  HADD2.F32 R5, -RZ, R6.H1_H1 ;  /* 0x30000006ff057230 */ /* 0x000fc40000004100 */
        /* <DEDUP_REMOVED lines=9> */
.L_x_496:
[----:B------:R-:W-:Y:S05]  /*68f0*/  BSYNC B0 ;  /* 0x0000000000007941 */ /* 0x000fea0003800000 */
.L_x_495:
[C---:B------:R-:W-:Y:S01]  /*6900*/  LOP3.LUT R0, R18.reuse, 0xffffff80, RZ, 0xc0, !PT ;  /* 0xffffff8012007812 */ /* 0x040fe200078ec0ff */
[----:B------:R-:W-:Y:S01]  /*6910*/  BAR.SYNC.DEFER_BLOCKING 0x0 ;  /* 0x0000000000007b1d */ /* 0x000fe20000010000 */
[C---:B------:R-:W-:Y:S01]  /*6920*/  LOP3.LUT R4, R18.reuse, 0xffffffc0, RZ, 0xc0, !PT ;  /* 0xffffffc012047812 */ /* 0x040fe200078ec0ff */
[----:B------:R-:W-:Y:S01]  /*6930*/  VIADD R12, R18, 0x7 ;  /* 0x00000007120c7836 */ /* 0x000fe20000000000 */
        /* <DEDUP_REMOVED lines=18> */
[----:B------:R-:W-:Y:S02]  /*6a60*/  F2FP.F16.F32.PACK_AB R6, R40, R41 ;  /* 0x000000292806723e */ /* 0x000fe400000000ff */
[----:B------:R-:W-:-:S05]  /*6a70*/  F2FP.F16.F32.PACK_AB R7, R43, R42 ;  /* 0x0000002a2b07723e */ /* 0x000fca00000000ff */
[----:B------:R0:W-:Y:S02]  /*6a80*/  STS.128 [R28+-0x800], R4 ;  /* 0xfff800041c007388 */ /* 0x0001e40000000c00 */
.L_x_500:
[----:B------:R-:W-:Y:S05]  /*6a90*/  BSYNC B0 ;  /* 0x0000000000007941 */ /* 0x000fea0003800000 */
.L_x_499:
[----:B------:R-:W-:Y:S01]  /*6aa0*/  BAR.SYNC.DEFER_BLOCKING 0x0 ;  /* 0x0000000000007b1d */ /* 0x000fe20000010000 */
[----:B------:R-:W-:-:S05]  /*6ab0*/  ISETP.NE.AND P5, PT, R0, 0x10, PT ;  /* 0x000000100000780c */ /* 0x000fca0003fa5270 */
[----:B------:R-:W-:Y:S04]  /*6ac0*/  BSSY B0, `(.L_x_501) ;  /* 0x0000013000007945 */ /* 0x000fe80003800000 */
[----:B------:R-:W-:Y:S05]  /*6ad0*/  @P6 BRA `(.L_x_502) ;  /* 0x0000000000446947 */ /* 0x000fea0003800000 */
[----:B0-----:R-:W0:Y:S02]  /*6ae0*/  LDS.128 R4, [R28] ;  /* 0x000000001c047984 */ /* 0x001e240000000c00 */
[--C-:B0-----:R-:W-:Y:S02]  /*6af0*/  HADD2.F32 R11, -RZ, R5.reuse.H0_H0 ;  /* 0x20000005ff0b7230 */ /* 0x101fe40000004100 */
[----:B------:R-:W-:Y:S02]  /*6b00*/  HADD2.F32 R0, -RZ, R5.H1_H1 ;  /* 0x30000005ff007230 */ /* 0x000fe40000004100 */
[----:B------:R-:W-:Y:S02]  /*6b10*/  HADD2.F32 R9, -RZ, R4.H0_H0 ;  /* 0x20000004ff097230 */ /* 0x000fe40000004100 */
[----:B------:R-:W-:Y:S01]  /*6b20*/  FADD.FTZ R38, R38, R11 ;  /* 0x0000000b26267221 */ /* 0x000fe20000010000 */
[--C-:B------:R-:W-:Y:S02]  /*6b30*/  HADD2.F32 R8, -RZ, R6.reuse.H0_H0 ;  /* 0x20000006ff087230 */ /* 0x100fe40000004100 */
        /* <DEDUP_REMOVED lines=11> */
.L_x_502:
[----:B------:R-:W-:Y:S05]  /*6bf0*/  BSYNC B0 ;  /* 0x0000000000007941 */ /* 0x000fea0003800000 */
.L_x_501:
[----:B------:R-:W-:Y:S01]  /*6c00*/  BAR.SYNC.DEFER_BLOCKING 0x0 ;  /* 0x0000000000007b1d */ /* 0x000fe20000010000 */
[----:B------:R-:W-:-:S05]  /*6c10*/  ISETP.NE.AND P6, PT, R10, 0x8, PT ;  /* 0x000000080a00780c */ /* 0x000fca0003fc5270 */
[----:B------:R-:W-:Y:S04]  /*6c20*/  BSSY B0, `(.L_x_503) ;  /* 0x0000007000007945 */ /* 0x000fe80003800000 */
[----:B------:R-:W-:Y:S05]  /*6c30*/  @P0 BRA `(.L_x_504) ;  /* 0x0000000000140947 */ /* 0x000fea0003800000 */
[----:B0-----:R-:W-:Y:S02]  /*6c40*/  F2FP.F16.F32.PACK_AB R4, R3, R36 ;  /* 0x000000240304723e */ /* 0x001fe400000000ff */
[----:B------:R-:W-:Y:S02]  /*6c50*/  F2FP.F16.F32.PACK_AB R5, R39, R38 ;  /* 0x000000262705723e */ /* 0x000fe400000000ff */
[----:B------:R-:W-:Y:S02]  /*6c60*/  F2FP.F16.F32.PACK_AB R6, R40, R41 ;  /* 0x000000292806723e */ /* 0x000fe400000000ff */
[----:B------:R-:W-:-:S05]  /*6c70*/  F2FP.F16.F32.PACK_AB R7, R43, R42 ;  /* 0x0000002a2b07723e */ /* 0x000fca00000000ff */
[----:B------:R3:W-:Y:S02]  /*6c80*/  STS.128 [R28+-0x400], R4 ;  /* 0xfffc00041c007388 */ /* 0x0007e40000000c00 */
.L_x_504:
[----:B------:R-:W-:Y:S05]  /*6c90*/  BSYNC B0 ;  /* 0x0000000000007941 */ /* 0x000fea0003800000 */
.L_x_503:
[----:B------:R-:W-:Y:S01]  /*6ca0*/  BAR.SYNC.DEFER_BLOCKING 0x0 ;  /* 0x0000000000007b1d */ /* 0x000fe20000010000 */
[----:B------:R-:W-:-:S05]  /*6cb0*/  ISETP.GT.U32.AND P0, PT, R12, 0xe, PT ;  /* 0x0000000e0c00780c */ /* 0x000fca0003f04070 */
[----:B------:R-:W-:Y:S04]  /*6cc0*/  BSSY B0, `(.L_x_505) ;  /* 0x0000013000007945 */ /* 0x000fe80003800000 */
[----:B------:R-:W-:Y:S05]  /*6cd0*/  @P1 BRA `(.L_x_506) ;  /* 0x0000000000441947 */ /* 0x000fea0003800000 */
[----:B0--3--:R-:W0:Y:S02]  /*6ce0*/  LDS.128 R4, [R28] ;  /* 0x000000001c047984 */ /* 0x009e240000000c00 */
        /* <DEDUP_REMOVED lines=16> */
.L_x_506:
[----:B------:R-:W-:Y:S05]  /*6df0*/  BSYNC B0 ;  /* 0x0000000000007941 */ /* 0x000fea0003800000 */
.L_x_505:
[----:B------:R-:W-:Y:S06]  /*6e00*/  BAR.SYNC.DEFER_BLOCKING 0x0 ;  /* 0x0000000000007b1d */ /* 0x000fec0000010000 */
[----:B------:R-:W-:Y:S04]  /*6e10*/  BSSY B0, `(.L_x_507) ;  /* 0x0000007000007945 */ /* 0x000fe80003800000 */
[----:B------:R-:W-:Y:S05]  /*6e20*/  @P4 BRA `(.L_x_508) ;  /* 0x0000000000144947 */ /* 0x000fea0003800000 */
[----:B0--3--:R-:W-:Y:S02]  /*6e30*/  F2FP.F16.F32.PACK_AB R4, R3, R36 ;  /* 0x000000240304723e */ /* 0x009fe400000000ff */
[----:B------:R-:W-:Y:S02]  /*6e40*/  F2FP.F16.F32.PACK_AB R5, R39, R38 ;  /* 0x000000262705723e */ /* 0x000fe400000000ff */
[----:B------:R-:W-:Y:S02]  /*6e50*/  F2FP.F16.F32.PACK_AB R6, R40, R41 ;  /* 0x000000292806723e */ /* 0x000fe400000000ff */
[----:B------:R-:W-:-:S05]  /*6e60*/  F2FP.F16.F32.PACK_AB R7, R43, R42 ;  /* 0x0000002a2b07723e */ /* 0x000fca00000000ff */
[----:B------:R4:W-:Y:S02]  /*6e70*/  STS.128 [R28+-0x200], R4 ;  /* 0xfffe00041c007388 */ /* 0x0009e40000000c00 */
.L_x_508:
[----:B------:R-:W-:Y:S05]  /*6e80*/  BSYNC B0 ;  /* 0x0000000000007941 */ /* 0x000fea0003800000 */
.L_x_507:
[----:B------:R-:W-:Y:S06]  /*6e90*/  BAR.SYNC.DEFER_BLOCKING 0x0 ;  /* 0x0000000000007b1d */ /* 0x000fec0000010000 */
[----:B------:R-:W-:Y:S04]  /*6ea0*/  BSSY B0, `(.L_x_509) ;  /* 0x0000013000007945 */ /* 0x000fe80003800000 */
[----:B------:R-:W-:Y:S05]  /*6eb0*/  @P2 BRA `(.L_x_510) ;  /* 0x0000000000442947 */ /* 0x000fea0003800000 */
[----:B0--34-:R-:W0:Y:S02]  /*6ec0*/  LDS.128 R4, [R28] ;  /* 0x000000001c047984 */ /* 0x019e240000000c00 */
        /* <DEDUP_REMOVED lines=16> */
.L_x_510:
[----:B------:R-:W-:Y:S05]  /*6fd0*/  BSYNC B0 ;  /* 0x0000000000007941 */ /* 0x000fea0003800000 */
.L_x_509:
[----:B------:R-:W-:Y:S06]  /*6fe0*/  BAR.SYNC.DEFER_BLOCKING 0x0 ;  /* 0x0000000000007b1d */ /* 0x000fec0000010000 */
[----:B------:R-:W-:Y:S04]  /*6ff0*/  BSSY B0, `(.L_x_511) ;  /* 0x0000007000007945 */ /* 0x000fe80003800000 */
[----:B------:R-:W-:Y:S05]  /*7000*/  @P5 BRA `(.L_x_512) ;  /* 0x0000000000145947 */ /* 0x000fea0003800000 */
[----:B0--34-:R-:W-:Y:S02]  /*7010*/  F2FP.F16.F32.PACK_AB R4, R3, R36 ;  /* 0x000000240304723e */ /* 0x019fe400000000ff */
[----:B------:R-:W-:Y:S02]  /*7020*/  F2FP.F16.F32.PACK_AB R5, R39, R38 ;  /* 0x000000262705723e */ /* 0x000fe400000000ff */
[----:B------:R-:W-:Y:S02]  /*7030*/  F2FP.F16.F32.PACK_AB R6, R40, R41 ;  /* 0x000000292806723e */ /* 0x000fe400000000ff */
[----:B------:R-:W-:-:S05]  /*7040*/  F2FP.F16.F32.PACK_AB R7, R43, R42 ;  /* 0x0000002a2b07723e */ /* 0x000fca00000000ff */
[----:B------:R0:W-:Y:S02]  /*7050*/  STS.128 [R28+-0x100], R4 ;  /* 0xffff00041c007388 */ /* 0x0001e40000000c00 */
.L_x_512:
[----:B------:R-:W-:Y:S05]  /*7060*/  BSYNC B0 ;  /* 0x0000000000007941 */ /* 0x000fea0003800000 */
.L_x_511:
[----:B------:R-:W-:Y:S01]  /*7070*/  BAR.SYNC.DEFER_BLOCKING 0x0 ;  /* 0x0000000000007b1d */ /* 0x000fe20000010000 */
[----:B------:R-:W-:-:S05]  /*7080*/  ISETP.GT.AND P1, PT, R18, 0xf, PT ;  /* 0x0000000f1200780c */ /* 0x000fca0003f24270 */
[----:B------:R-:W-:Y:S08]  /*7090*/  BSSY B0, `(.L_x_513) ;  /* 0x0000013000007945 */ /* 0x000ff00003800000 */
        /* <DEDUP_REMOVED lines=18> */
.L_x_514:
[----:B------:R-:W-:Y:S05]  /*71c0*/  BSYNC B0 ;  /* 0x0000000000007941 */ /* 0x000fea0003800000 */
.L_x_513:
        /* <DEDUP_REMOVED lines=8> */
.L_x_516:
[----:B------:R-:W-:Y:S05]  /*7250*/  BSYNC B0 ;  /* 0x0000000000007941 */ /* 0x000fea0003800000 */
.L_x_515:
[----:B------:R-:W-:Y:S06]  /*7260*/  BAR.SYNC.DEFER_BLOCKING 0x0 ;  /* 0x0000000000007b1d */ /* 0x000fec0000010000 */
[----:B------:R-:W-:Y:S04]  /*7270*/  BSSY B0, `(.L_x_517) ;  /* 0x0000013000007945 */ /* 0x000fe80003800000 */
[----:B------:R-:W-:Y:S05]  /*7280*/  @P3 BRA `(.L_x_518) ;  /* 0x0000000000443947 */ /* 0x000fea0003800000 */
[----:B0--34-:R-:W0:Y:S02]  /*7290*/  LDS.128 R28, [R28] ;  /* 0x000000001c1c7984 */ /* 0x019e240000000c00 */
[--C-:B0-----:R-:W-:Y:S02]  /*72a0*/  HADD2.F32 R5, -RZ, R28.reuse.H0_H0 ;  /* 0x2000001cff057230 */ /* 0x101fe40000004100 */
[----:B------:R-:W-:Y:S02]  /*72b0*/  HADD2.F32 R0, -RZ, R28.H1_H1 ;  /* 0x3000001cff007230 */ /* 0x000fe40000004100 */
[--C-:B------:R-:W-:Y:S02]  /*72c0*/  HADD2.F32 R7, -RZ, R29.reuse.H0_H0 ;  /* 0x2000001dff077230 */ /* 0x100fe40000004100 */
        /* <DEDUP_REMOVED lines=13> */
.L_x_518:
[----:B------:R-:W-:Y:S05]  /*73a0*/  BSYNC B0 ;  /* 0x0000000000007941 */ /* 0x000fea0003800000 */
.L_x_517:
[----:B------:R-:W-:Y:S06]  /*73b0*/  BAR.SYNC.DEFER_BLOCKING 0x0 ;  /* 0x0000000000007b1d */ /* 0x000fec0000010000 */
[----:B------:R-:W-:Y:S05]  /*73c0*/  @P0 EXIT ;  /* 0x000000000000094d */ /* 0x000fea0003800000 */
[----:B------:R-:W5:Y:S02]  /*73d0*/  LDC R0, c[0x0][0x308] ;  /* 0x0000c200ff007b82 */ /* 0x000f640000000800 */
[----:B-----5:R-:W-:-:S13]  /*73e0*/  ISETP.NE.AND P0, PT, R0, 0x2, PT ;  /* 0x000000020000780c */ /* 0x020fda0003f05270 */
[----:B------:R-:W-:Y:S05]  /*73f0*/  @!P0 BRA `(.L_x_519) ;  /* 0x0000000000308947 */ /* 0x000fea0003800000 */
[----:B0--34-:R-:W0:Y:S01]  /*7400*/  LDC.64 R4, c[0x0][0x210] ;  /* 0x00008400ff047b82 */ /* 0x019e220000000a00 */
[----:B------:R-:W-:Y:S02]  /*7410*/  IADD3 R27, R2, R27, RZ ;  /* 0x0000001b021b7210 */ /* 0x000fe40007ffe0ff */
[----:B------:R-:W-:Y:S02]  /*7420*/  F2FP.F16.F32.PACK_AB R7, R3, R36 ;  /* 0x000000240307723e */ /* 0x000fe400000000ff */
[----:B------:R-:W-:Y:S02]  /*7430*/  F2FP.F16.F32.PACK_AB R39, R39, R38 ;  /* 0x000000262727723e */ /* 0x000fe400000000ff */
[----:B------:R-:W-:Y:S02]  /*7440*/  F2FP.F16.F32.PACK_AB R41, R40, R41 ;  /* 0x000000292829723e */ /* 0x000fe400000000ff */
[----:B------:R-:W-:Y:S01]  /*7450*/  F2FP.F16.F32.PACK_AB R43, R43, R42 ;  /* 0x0000002a2b2b723e */ /* 0x000fe200000000ff */
[----:B0-----:R-:W-:-:S05]  /*7460*/  IMAD.WIDE R2, R27, 0x2, R4 ;  /* 0x000000021b027825 */ /* 0x001fca00078e0204 */
[----:B------:R-:W-:Y:S04]  /*7470*/  STG.E desc[UR36][R2.64], R7 ;  /* 0x0000000702007986 */ /* 0x000fe8000c101924 */
[----:B------:R-:W-:Y:S04]  /*7480*/  STG.E desc[UR36][R2.64+0x4], R39 ;  /* 0x0000042702007986 */ /* 0x000fe8000c101924 */
[----:B------:R-:W-:Y:S04]  /*7490*/  STG.E desc[UR36][R2.64+0x8], R41 ;  /* 0x0000082902007986 */ /* 0x000fe8000c101924 */
[----:B------:R-:W-:Y:S01]  /*74a0*/  STG.E desc[UR36][R2.64+0xc], R43 ;  /* 0x00000c2b02007986 */ /* 0x000fe2000c101924 */
[----:B------:R-:W-:Y:S05]  /*74b0*/  EXIT ;  /* 0x000000000000794d */ /* 0x000fea0003800000 */
.L_x_519:
[----:B0--34-:R-:W0:Y:S01]  /*74c0*/  LDC.64 R4, c[0x0][0x300] ;  /* 0x0000c000ff047b82 */ /* 0x019e220000000a00 */
[----:B------:R-:W-:Y:S01]  /*74d0*/  IMAD.IADD R27, R2, 0x1, R27 ;  /* 0x00000001021b7824 */ /* 0x000fe200078e021b */
[----:B------:R-:W-:Y:S01]  /*74e0*/  ULDC.64 UR4, c[0x0][0x210] ;  /* 0x0000840000047ab9 */ /* 0x000fe20000000a00 */
[----:B0-----:R-:W3:Y:S02]  /*74f0*/  LDG.E R4, desc[UR36][R4.64] ;  /* 0x0000002404047981 */ /* 0x001ee4000c1e1900 */
[C---:B---3--:R-:W-:Y:S01]  /*7500*/  FMUL.FTZ R3, R4.reuse, R3 ;  /* 0x0000000304037220 */ /* 0x048fe20000410000 */
[C---:B------:R-:W-:Y:S01]  /*7510*/  FMUL.FTZ R38, R4.reuse, R38 ;  /* 0x0000002604267220 */ /* 0x040fe20000410000 */
[C---:B------:R-:W-:Y:S01]  /*7520*/  FMUL.FTZ R39, R4.reuse, R39 ;  /* 0x0000002704277220 */ /* 0x040fe20000410000 */
[C---:B------:R-:W-:Y:S01]  /*7530*/  FMUL.FTZ R41, R4.reuse, R41 ;  /* 0x0000002904297220 */ /* 0x040fe20000410000 */
[C---:B------:R-:W-:Y:S01]  /*7540*/  FMUL.FTZ R36, R4.reuse, R36 ;  /* 0x0000002404247220 */ /* 0x040fe20000410000 */
[C---:B------:R-:W-:Y:S01]  /*7550*/  FMUL.FTZ R40, R4.reuse, R40 ;  /* 0x0000002804287220 */ /* 0x040fe20000410000 */
[----:B------:R-:W0:Y:S01]  /*7560*/  F2I.S8.NTZ R3, R3 ;  /* 0x0000000300037305 */ /* 0x000e220000202100 */
[C---:B------:R-:W-:Y:S01]  /*7570*/  FMUL.FTZ R42, R4.reuse, R42 ;  /* 0x0000002a042a7220 */ /* 0x040fe20000410000 */
[----:B------:R-:W-:-:S06]  /*7580*/  FMUL.FTZ R4, R4, R43 ;  /* 0x0000002b04047220 */ /* 0x000fcc0000410000 */
[----:B------:R-:W3:Y:S01]  /*7590*/  F2I.S8.NTZ R38, R38 ;  /* 0x0000002600267305 */ /* 0x000ee20000202100 */
[----:B0-----:R-:W-:-:S07]  /*75a0*/  PRMT R0, R3, 0x8880, RZ ;  /* 0x0000888003007816 */ /* 0x001fce00000000ff */
[----:B------:R-:W0:Y:S01]  /*75b0*/  F2I.S8.NTZ R39, R39 ;  /* 0x0000002700277305 */ /* 0x000e220000202100 */
[----:B------:R-:W-:Y:S02]  /*75c0*/  PRMT R0, R0, 0x7710, RZ ;  /* 0x0000771000007816 */ /* 0x000fe400000000ff */
[----:B---3--:R-:W-:-:S05]  /*75d0*/  PRMT R3, R38, 0x8880, RZ ;  /* 0x0000888026037816 */ /* 0x008fca00000000ff */
[----:B------:R-:W3:Y:S01]  /*75e0*/  F2I.S8.NTZ R41, R41 ;  /* 0x0000002900297305 */ /* 0x000ee20000202100 */
[----:B------:R-:W-:Y:S02]  /*75f0*/  LOP3.LUT R9, R0, 0xff, RZ, 0xc0, !PT ;  /* 0x000000ff00097812 */ /* 0x000fe400078ec0ff */
[----:B------:R-:W-:Y:S02]  /*7600*/  PRMT R3, R3, 0x7710, RZ ;  /* 0x0000771003037816 */ /* 0x000fe400000000ff */
[----:B------:R-:W-:Y:S02]  /*7610*/  SHF.L.U64.HI R6, R9, 0x8, RZ ;  /* 0x0000000809067819 */ /* 0x000fe400000102ff */
[----:B0-----:R-:W-:Y:S01]  /*7620*/  PRMT R5, R39, 0x8880, RZ ;  /* 0x0000888027057816 */ /* 0x001fe200000000ff */
[----:B------:R-:W0:Y:S01]  /*7630*/  F2I.S8.NTZ R36, R36 ;  /* 0x0000002400247305 */ /* 0x000e220000202100 */
[----:B------:R-:W-:Y:S02]  /*7640*/  LOP3.LUT R8, R3, 0xff, RZ, 0xc0, !PT ;  /* 0x000000ff03087812 */ /* 0x000fe400078ec0ff */
[----:B------:R-:W-:-:S02]  /*7650*/  PRMT R5, R5, 0x7710, RZ ;  /* 0x0000771005057816 */ /* 0x000fc400000000ff */
[----:B------:R-:W-:Y:S02]  /*7660*/  SHF.L.U64.HI R0, R8, 0x10, RZ ;  /* 0x0000001008007819 */ /* 0x000fe400000102ff */
[----:B------:R-:W-:Y:S01]  /*7670*/  LOP3.LUT R7, R5, 0xff, RZ, 0xc0, !PT ;  /* 0x000000ff05077812 */ /* 0x000fe200078ec0ff */
[----:B------:R-:W4:Y:S01]  /*7680*/  F2I.S8.NTZ R40, R40 ;  /* 0x0000002800287305 */ /* 0x000f220000202100 */
[----:B---3--:R-:W-:Y:S02]  /*7690*/  PRMT R3, R41, 0x8880, RZ ;  /* 0x0000888029037816 */ /* 0x008fe400000000ff */
[----:B------:R-:W-:Y:S02]  /*76a0*/  SHF.L.U64.HI R5, R7, 0x18, RZ ;  /* 0x0000001807057819 */ /* 0x000fe400000102ff */
[----:B------:R-:W-:Y:S02]  /*76b0*/  PRMT R3, R3, 0x7710, RZ ;  /* 0x0000771003037816 */ /* 0x000fe400000000ff */
[----:B0-----:R-:W-:Y:S01]  /*76c0*/  PRMT R36, R36, 0x8880, RZ ;  /* 0x0000888024247816 */ /* 0x001fe200000000ff */
[----:B------:R-:W0:Y:S01]  /*76d0*/  F2I.S8.NTZ R42, R42 ;  /* 0x0000002a002a7305 */ /* 0x000e220000202100 */
[----:B------:R-:W-:-:S02]  /*76e0*/  LOP3.LUT R5, R5, R0, R6, 0xfe, !PT ;  /* 0x0000000005057212 */ /* 0x000fc400078efe06 */
[----:B------:R-:W-:Y:S02]  /*76f0*/  PRMT R0, R36, 0x7710, RZ ;  /* 0x0000771024007816 */ /* 0x000fe400000000ff */
[----:B------:R-:W-:Y:S02]  /*7700*/  LOP3.LUT R6, R3, 0xff, RZ, 0xc0, !PT ;  /* 0x000000ff03067812 */ /* 0x000fe400078ec0ff */
[----:B----4-:R-:W-:Y:S01]  /*7710*/  PRMT R40, R40, 0x8880, RZ ;  /* 0x0000888028287816 */ /* 0x010fe200000000ff */
[----:B------:R-:W3:Y:S01]  /*7720*/  F2I.S8.NTZ R4, R4 ;  /* 0x0000000400047305 */ /* 0x000ee20000202100 */
[----:B------:R-:W-:Y:S02]  /*7730*/  PRMT R10, R0, 0x6540, R9 ;  /* 0x00006540000a7816 */ /* 0x000fe40000000009 */
[----:B------:R-:W-:Y:S02]  /*7740*/  PRMT R3, R40, 0x7710, RZ ;  /* 0x0000771028037816 */ /* 0x000fe400000000ff */
[----:B------:R-:W-:-:S02]  /*7750*/  LOP3.LUT R6, R6, 0xffffff00, R5, 0xf8, !PT ;  /* 0xffffff0006067812 */ /* 0x000fc400078ef805 */
[----:B0-----:R-:W-:Y:S02]  /*7760*/  PRMT R42, R42, 0x8880, RZ ;  /* 0x000088802a2a7816 */ /* 0x001fe400000000ff */
[----:B------:R-:W-:Y:S02]  /*7770*/  PRMT R3, R3, 0x7604, RZ ;  /* 0x0000760403037816 */ /* 0x000fe400000000ff */
[----:B------:R-:W-:Y:S02]  /*7780*/  PRMT R0, R42, 0x7710, RZ ;  /* 0x000077102a007816 */ /* 0x000fe400000000ff */
[----:B------:R-:W-:Y:S02]  /*7790*/  SHF.L.U32 R5, R8, 0x10, RZ ;  /* 0x0000001008057819 */ /* 0x000fe400000006ff */
[----:B------:R-:W-:Y:S02]  /*77a0*/  LOP3.LUT R3, R3, 0xffff00ff, R6, 0xf8, !PT ;  /* 0xffff00ff03037812 */ /* 0x000fe400078ef806 */
[----:B------:R-:W-:-:S02]  /*77b0*/  PRMT R0, R0, 0x7054, RZ ;  /* 0x0000705400007816 */ /* 0x000fc400000000ff */
[----:B------:R-:W-:Y:S02]  /*77c0*/  LOP3.LUT R2, R5, 0xff00ffff, R10, 0xf8, !PT ;  /* 0xff00ffff05027812 */ /* 0x000fe400078ef80a */
[----:B---3--:R-:W-:Y:S02]  /*77d0*/  PRMT R5, R4, 0x8880, RZ ;  /* 0x0000888004057816 */ /* 0x008fe400000000ff */
[----:B------:R-:W-:Y:S02]  /*77e0*/  LOP3.LUT R3, R0, 0xff00ffff, R3, 0xf8, !PT ;  /* 0xff00ffff00037812 */ /* 0x000fe400078ef803 */
[----:B------:R-:W-:Y:S02]  /*77f0*/  IADD3 R4, P0, R27, UR4, RZ ;  /* 0x000000041b047c10 */ /* 0x000fe4000ff1e0ff */
[----:B------:R-:W-:Y:S02]  /*7800*/  PRMT R0, R5, 0x7710, RZ ;  /* 0x0000771005007816 */ /* 0x000fe400000000ff */
[----:B------:R-:W-:-:S02]  /*7810*/  PRMT R2, R2, 0x4210, R7 ;  /* 0x0000421002027816 */ /* 0x000fc40000000007 */
[----:B------:R-:W-:Y:S02]  /*7820*/  LEA.HI.X.SX32 R5, R27, UR5, 0x1, P0 ;  /* 0x000000051b057c11 */ /* 0x000fe400080f0eff */
[----:B------:R-:W-:-:S05]  /*7830*/  PRMT R3, R3, 0x4210, R0 ;  /* 0x0000421003037816 */ /* 0x000fca0000000000 */
[----:B------:R-:W-:Y:S01]  /*7840*/  STG.E.64 desc[UR36][R4.64], R2 ;  /* 0x0000000204007986 */ /* 0x000fe2000c101b24 */
[----:B------:R-:W-:Y:S05]  /*7850*/  EXIT ;  /* 0x000000000000794d */ /* 0x000fea0003800000 */
.L_x_418:
[----:B------:R-:W-:Y:S01]  /*7860*/  HFMA2.MMA R12, -RZ, RZ, 0, 9.5367431640625e-07 ;  /* 0x00000010ff0c7435 */ /* 0x000fe200000001ff */
[----:B------:R-:W-:Y:S01]  /*7870*/  MOV R11, 0x1f ;  /* 0x0000001f000b7802 */ /* 0x000fe20000000f00 */
[----:B------:R-:W-:-:S09]  /*7880*/  IMAD.MOV.U32 R15, RZ, RZ, -0x1 ;  /* 0xffffffffff0f7424 */ /* 0x000fd200078e00ff */
[----:B-1---5:R-:W-:Y:S05]  /*7890*/  WARPSYNC.COLLECTIVE R15, `(.L_x_520) ;  /* 0x000000000f087348 */ /* 0x022fea0003c00000 */
[----:B------:R0:W2:Y:S02]  /*78a0*/  SHFL.BFLY P6, R14, R13, R12, R11 ;  /* 0x0c00000c0d0e7389 */ /* 0x0000a400000c000b */
[----:B012--5:R-:W-:Y:S01]  /*78b0*/  ENDCOLLECTIVE ;  /* 0x000000000000791b */ /* 0x027fe20003800000 */
.L_x_520:
[----:B------:R-:W-:Y:S01]  /*78c0*/  HFMA2.MMA R12, -RZ, RZ, 0, 4.76837158203125e-07 ;  /* 0x00000008ff0c7435 */ /* 0x000fe200000001ff */
[----:B------:R-:W-:-:S05]  /*78d0*/  FADD.FTZ R0, R13, R14 ;  /* 0x0000000e0d007221 */ /* 0x000fca0000010000 */
[----:B------:R-:W-:-:S07]  /*78e0*/  MOV R13, R0 ;  /* 0x00000000000d7202 */ /* 0x000fce0000000f00 */
[----:B------:R-:W-:Y:S05]  /*78f0*/  WARPSYNC.COLLECTIVE R15, `(.L_x_521) ;  /* 0x000000000f087348 */ /* 0x000fea0003c00000 */
[----:B------:R0:W1:Y:S02]  /*7900*/  SHFL.BFLY P6, R14, R13, R12, R11 ;  /* 0x0c00000c0d0e7389 */ /* 0x00006400000c000b */
[----:B01----:R-:W-:Y:S01]  /*7910*/  ENDCOLLECTIVE ;  /* 0x000000000000791b */ /* 0x003fe20003800000 */
.L_x_521:
[----:B------:R-:W-:Y:S01]  /*7920*/  MOV R12, 0x4 ;  /* 0x00000004000c7802 */ /* 0x000fe20000000f00 */
[----:B------:R-:W-:-:S04]  /*7930*/  FADD.FTZ R3, R0, R14 ;  /* 0x0000000e00037221 */ /* 0x000fc80000010000 */
[----:B------:R-:W-:-:S07]  /*7940*/  IMAD.MOV.U32 R13, RZ, RZ, R3 ;  /* 0x000000ffff0d7224 */ /* 0x000fce00078e0003 */
[----:B------:R-:W-:Y:S05]  /*7950*/  WARPSYNC.COLLECTIVE R15, `(.L_x_522) ;  /* 0x000000000f087348 */ /* 0x000fea0003c00000 */
[----:B------:R0:W1:Y:S02]  /*7960*/  SHFL.BFLY P6, R14, R13, R12, R11 ;  /* 0x0c00000c0d0e7389 */ /* 0x00006400000c000b */
[----:B01----:R-:W-:Y:S01]  /*7970*/  ENDCOLLECTIVE ;  /* 0x000000000000791b */ /* 0x003fe20003800000 */
.L_x_522:
[----:B------:R-:W-:Y:S02]  /*7980*/  IMAD.MOV.U32 R12, RZ, RZ, 0x2 ;  /* 0x00000002ff0c7424 */ /* 0x000fe400078e00ff */
[----:B------:R-:W-:-:S05]  /*7990*/  FADD.FTZ R4, R3, R14 ;  /* 0x0000000e03047221 */ /* 0x000fca0000010000 */
[----:B------:R-:W-:-:S07]  /*79a0*/  MOV R13, R4 ;  /* 0x00000004000d7202 */ /* 0x000fce0000000f00 */
[----:B------:R-:W-:Y:S05]  /*79b0*/  WARPSYNC.COLLECTIVE R15, `(.L_x_523) ;  /* 0x000000000f087348 */ /* 0x000fea0003c00000 */
[----:B------:R0:W1:Y:S02]  /*79c0*/  SHFL.BFLY P6, R14, R13, R12, R11 ;  /* 0x0c00000c0d0e7389 */ /* 0x00006400000c000b */
[----:B01----:R-:W-:Y:S01]  /*79d0*/  ENDCOLLECTIVE ;  /* 0x000000000000791b */ /* 0x003fe20003800000 */
.L_x_523:
[----:B------:R-:W-:Y:S01]  /*79e0*/  HFMA2.MMA R12, -RZ, RZ, 0, 5.9604644775390625e-08 ;  /* 0x00000001ff0c7435 */ /* 0x000fe200000001ff */
[----:B------:R-:W-:-:S05]  /*79f0*/  FADD.FTZ R5, R4, R14 ;  /* 0x0000000e04057221 */ /* 0x000fca0000010000 */
[----:B------:R-:W-:-:S07]  /*7a00*/  MOV R13, R5 ;  /* 0x00000005000d7202 */ /* 0x000fce0000000f00 */
[----:B------:R-:W-:Y:S05]  /*7a10*/  WARPSYNC.COLLECTIVE R15, `(.L_x_524) ;  /* 0x000000000f087348 */ /* 0x000fea0003c00000 */
[----:B------:R0:W1:Y:S02]  /*7a20*/  SHFL.BFLY P6, R14, R13, R12, R11 ;  /* 0x0c00000c0d0e7389 */ /* 0x00006400000c000b */
[----:B01----:R-:W-:Y:S01]  /*7a30*/  ENDCOLLECTIVE ;  /* 0x000000000000791b */ /* 0x003fe20003800000 */
.L_x_524:
[----:B------:R-:W-:Y:S05]  /*7a40*/  BRA `(.L_x_525) ;  /* 0xffffff9c00f07947 */ /* 0x000fea000383ffff */
.L_x_526:
        /* <DEDUP_REMOVED lines=11> */
.L_x_2578:


//--------------------- .text._ZN4mmha33masked_multihead_attention_kernelItLi64ELi64ELi2ELi8ELi128ELb1ELb0EEEv26Multihead_attention_paramsIT_XT5_EE --------------------------
	.section	.text._ZN4mmha33masked_multihead_attention_kernelItLi64ELi64ELi2ELi8ELi128ELb1ELb0EEEv26Multihead_attention_paramsIT_XT5_EE,"ax",@progbits
	.align	128
        .global         _ZN4mmha33masked_multihead_attention_kernelItLi64ELi64ELi2ELi8ELi128ELb1ELb0EEEv26Multihead_attention_paramsIT_XT5_EE
        .type           _ZN4mmha33masked_multihead_attention_kernelItLi64ELi64ELi2ELi8ELi128ELb1ELb0EEEv26Multihead_attention_paramsIT_XT5_EE,@function
        .size           _ZN4mmha33masked_multihead_attention_kernelItLi64ELi64ELi2ELi8ELi128ELb1ELb0EEEv26Multihead_attention_paramsIT_XT5_EE,(.L_x_2579 - _ZN4mmha33masked_multihead_attention_kernelItLi64ELi64ELi2ELi8ELi128ELb1ELb0EEEv26Multihead_attention_paramsIT_XT5_EE)
        .other          _ZN4mmha33masked_multihead_attention_kernelItLi64ELi64ELi2ELi8ELi128ELb1ELb0EEEv26Multihead_attention_paramsIT_XT5_EE,@"STO_CUDA_ENTRY STV_DEFAULT"
_ZN4mmha33masked_multihead_attention_kernelItLi64ELi64ELi2ELi8ELi128ELb1ELb0EEEv26Multihead_attention_paramsIT_XT5_EE:
.text._ZN4mmha33masked_multihead_attention_kernelItLi64ELi64ELi2ELi8ELi128ELb1ELb0EEEv26Multihead_attention_paramsIT_XT5_EE:
[----:B------:R-:W0:Y:S01]  /*0000*/  LDC R1, c[0x0][0x28] ;  /* 0x00000a00ff017b82 */ /* 0x000e220000000800 */
[----:B------:R-:W-:Y:S01]  /*0010*/  ULDC UR8, c[0x0][0x284] ;  /* 0x0000a10000087ab9 */ /* 0x000fe20000000800 */
[----:B------:R-:W-:Y:S01]  /*0020*/  ULDC.64 UR6, c[0x0][0x320] ;  /* 0x0000c80000067ab9 */ /* 0x000fe20000000a00 */
[----:B------:R-:W-:Y:S01]  /*0030*/  UIADD3 UR4, UR8, 0x4, URZ ;  /* 0x0000000408047890 */ /* 0x000fe2000fffe03f */
[----:B------:R-:W-:Y:S01]  /*0040*/  ISETP.NE.U32.AND P0, PT, RZ, UR6, PT ;  /* 0x00000006ff007c0c */ /* 0x000fe2000bf05070 */
[----:B------:R-:W-:-:S03]  /*0050*/  ULDC.64 UR36, c[0x0][0x208] ;  /* 0x0000820000247ab9 */ /* 0x000fc60000000a00 */
[----:B------:R-:W1:Y:S01]  /*0060*/  S2UR UR39, SR_CTAID.Y ;  /* 0x00000000002779c3 */ /* 0x000e620000002600 */
[----:B------:R-:W-:Y:S01]  /*0070*/  USHF.R.S32.HI UR5, URZ, 0x1f, UR4 ;  /* 0x0000001f3f057899 */ /* 0x000fe20008011404 */
[----:B------:R-:W-:-:S03]  /*0080*/  ISETP.NE.AND.EX P0, PT, RZ, UR7, PT, P0 ;  /* 0x00000007ff007c0c */ /* 0x000fc6000bf05300 */
[----:B------:R-:W-:-:S04]  /*0090*/  ULEA.HI UR5, UR5, UR4, URZ, 0x2 ;  /* 0x0000000405057291 */ /* 0x000fc8000f8f103f */
[----:B------:R-:W-:-:S04]  /*00a0*/  USHF.L.U32 UR5, UR5, 0x2, URZ ;  /* 0x0000000205057899 */ /* 0x000fc8000800063f */
[----:B------:R-:W-:Y:S02]  /*00b0*/  ULOP3.LUT UR40, UR5, 0xfffffff0, URZ, 0xc0, !UPT ;  /* 0xfffffff005287892 */ /* 0x000fe4000f8ec03f */
[----:B------:R-:W-:Y:S10]  /*00c0*/  @!P0 BRA `(.L_x_527) ;  /* 0x00000000001c8947 */ /* 0x000ff40003800000 */
[----:B-1----:R-:W-:-:S04]  /*00d0*/  UIADD3 UR4, UP0, UR39, UR6, URZ ;  /* 0x0000000627047290 */ /* 0x002fc8000ff1e03f */
[----:B------:R-:W-:Y:S02]  /*00e0*/  ULEA.HI.X.SX32 UR5, UR39, UR7, 0x1, UP0 ;  /* 0x0000000727057291 */ /* 0x000fe400080f0e3f */
[----:B------:R-:W-:-:S04]  /*00f0*/  IMAD.U32 R2, RZ, RZ, UR4 ;  /* 0x00000004ff027e24 */ /* 0x000fc8000f8e00ff */
[----:B------:R-:W-:-:S05]  /*0100*/  IMAD.U32 R3, RZ, RZ, UR5 ;  /* 0x00000005ff037e24 */ /* 0x000fca000f8e00ff */
[----:B------:R-:W2:Y:S02]  /*0110*/  LDG.E.U8 R2, desc[UR36][R2.64] ;  /* 0x0000002402027981 */ /* 0x000ea4000c1e1100 */
[----:B--2---:R-:W-:-:S13]  /*0120*/  ISETP.NE.AND P0, PT, R2, 0x1, PT ;  /* 0x000000010200780c */ /* 0x004fda0003f05270 */
[----:B------:R-:W-:Y:S05]  /*0130*/  @!P0 EXIT ;  /* 0x000000000000894d */ /* 0x000fea0003800000 */
.L_x_527:
[----:B------:R-:W2:Y:S01]  /*0140*/  LDC R0, c[0x0][0x280] ;  /* 0x0000a000ff007b82 */ /* 0x000ea20000000800 */
[----:B------:R-:W-:-:S07]  /*0150*/  ULDC.64 UR4, c[0x0][0x328] ;  /* 0x0000ca0000047ab9 */ /* 0x000fce0000000a00 */
[----:B------:R-:W3:Y:S01]  /*0160*/  LDC.64 R8, c[0x0][0x2f0] ;  /* 0x0000bc00ff087b82 */ /* 0x000ee20000000a00 */
[----:B-1----:R-:W-:-:S07]  /*0170*/  UIMAD.WIDE UR4, UR39, 0x4, UR4 ;  /* 0x00000004270478a5 */ /* 0x002fce000f8e0204 */
[----:B------:R-:W1:Y:S01]  /*0180*/  LDC R19, c[0x0][0x29c] ;  /* 0x0000a700ff137b82 */ /* 0x000e620000000800 */
[----:B------:R-:W4:Y:S01]  /*0190*/  S2R R16, SR_TID.X ;  /* 0x0000000000107919 */ /* 0x000f220000002100 */
[----:B------:R-:W-:Y:S01]  /*01a0*/  ULDC UR7, c[0x0][0x288] ;  /* 0x0000a20000077ab9 */ /* 0x000fe20000000800 */
[----:B--2---:R-:W-:-:S04]  /*01b0*/  IABS R5, R0 ;  /* 0x0000000000057213 */ /* 0x004fc80000000000 */
[----:B------:R-:W2:Y:S01]  /*01c0*/  I2F.RP R4, R5 ;  /* 0x0000000500047306 */ /* 0x000ea20000209400 */
[----:B---3--:R-:W-:Y:S02]  /*01d0*/  ISETP.NE.U32.AND P0, PT, R8, RZ, PT ;  /* 0x000000ff0800720c */ /* 0x008fe40003f05070 */
[----:B------:R-:W-:Y:S02]  /*01e0*/  MOV R8, UR4 ;  /* 0x0000000400087c02 */ /* 0x000fe40008000f00 */
[----:B------:R-:W-:Y:S01]  /*01f0*/  ISETP.NE.AND.EX P0, PT, R9, RZ, PT, P0 ;  /* 0x000000ff0900720c */ /* 0x000fe20003f05300 */
[----:B------:R-:W-:Y:S01]  /*0200*/  IMAD.U32 R9, RZ, RZ, UR5 ;  /* 0x00000005ff097e24 */ /* 0x000fe2000f8e00ff */
[----:B------:R-:W3:Y:S01]  /*0210*/  S2UR UR43, SR_CTAID.X ;  /* 0x00000000002b79c3 */ /* 0x000ee20000002500 */
[----:B------:R-:W-:Y:S01]  /*0220*/  ULDC UR5, c[0x0][0x278] ;  /* 0x00009e0000057ab9 */ /* 0x000fe20000000800 */
[----:B-1----:R-:W-:Y:S02]  /*0230*/  ISETP.EQ.AND P3, PT, R19, RZ, P0 ;  /* 0x000000ff1300720c */ /* 0x002fe40000762270 */
[----:B------:R1:W5:Y:S01]  /*0240*/  LDG.E R13, desc[UR36][R8.64] ;  /* 0x00000024080d7981 */ /* 0x000362000c1e1900 */
[----:B--2---:R-:W2:Y:S03]  /*0250*/  MUFU.RCP R4, R4 ;  /* 0x0000000400047308 */ /* 0x004ea60000001000 */
[----:B------:R-:W0:Y:S01]  /*0260*/  S2UR UR42, SR_CgaCtaId ;  /* 0x00000000002a79c3 */ /* 0x000e220000008800 */
[----:B----4-:R-:W-:Y:S01]  /*0270*/  ISETP.GT.AND P4, PT, R16, 0x1f, PT ;  /* 0x0000001f1000780c */ /* 0x010fe20003f84270 */
[----:B------:R-:W-:Y:S01]  /*0280*/  UMOV UR4, 0x400 ;  /* 0x0000040000047882 */ /* 0x000fe20000000000 */
[----:B------:R-:W-:Y:S01]  /*0290*/  UISETP.NE.AND UP0, UPT, UR5, URZ, UPT ;  /* 0x0000003f0500728c */ /* 0x000fe2000bf05270 */
[----:B------:R-:W-:Y:S01]  /*02a0*/  BSSY B0, `(.L_x_528) ;  /* 0x0000038000007945 */ /* 0x000fe20003800000 */
[----:B------:R-:W-:Y:S01]  /*02b0*/  USHF.R.S32.HI UR9, URZ, 0x1f, UR39 ;  /* 0x0000001f3f097899 */ /* 0x000fe20008011427 */
[----:B------:R-:W-:Y:S01]  /*02c0*/  HFMA2.MMA R26, -RZ, RZ, 0, 0 ;  /* 0x00000000ff1a7435 */ /* 0x000fe200000001ff */
[----:B------:R-:W-:-:S02]  /*02d0*/  P2R R18, PR, RZ, 0x8 ;  /* 0x00000008ff127803 */ /* 0x000fc40000000000 */
[----:B--2---:R-:W-:-:S04]  /*02e0*/  IADD3 R2, R4, 0xffffffe, RZ ;  /* 0x0ffffffe04027810 */ /* 0x004fc80007ffe0ff */
[----:B------:R2:W4:Y:S02]  /*02f0*/  F2I.FTZ.U32.TRUNC.NTZ R3, R2 ;  /* 0x0000000200037305 */ /* 0x000524000021f000 */
[----:B--2---:R-:W-:Y:S02]  /*0300*/  IMAD.MOV.U32 R2, RZ, RZ, RZ ;  /* 0x000000ffff027224 */ /* 0x004fe400078e00ff */
[----:B----4-:R-:W-:-:S04]  /*0310*/  IMAD.MOV R6, RZ, RZ, -R3 ;  /* 0x000000ffff067224 */ /* 0x010fc800078e0a03 */
[----:B------:R-:W-:Y:S01]  /*0320*/  IMAD R7, R6, R5, RZ ;  /* 0x0000000506077224 */ /* 0x000fe200078e02ff */
[----:B------:R-:W-:-:S03]  /*0330*/  IABS R6, UR39 ;  /* 0x0000002700067c13 */ /* 0x000fc60008000000 */
[----:B------:R-:W-:-:S06]  /*0340*/  IMAD.HI.U32 R3, R3, R7, R2 ;  /* 0x0000000703037227 */ /* 0x000fcc00078e0002 */
[----:B------:R-:W-:-:S05]  /*0350*/  IMAD.HI.U32 R4, R3, R6, RZ ;  /* 0x0000000603047227 */ /* 0x000fca00078e00ff */
[----:B------:R-:W-:-:S05]  /*0360*/  IADD3 R2, -R4, RZ, RZ ;  /* 0x000000ff04027210 */ /* 0x000fca0007ffe1ff */
[C---:B------:R-:W-:Y:S02]  /*0370*/  IMAD R2, R5.reuse, R2, R6 ;  /* 0x0000000205027224 */ /* 0x040fe400078e0206 */
[----:B------:R-:W2:Y:S03]  /*0380*/  @P3 LDC.64 R6, c[0x0][0x2f0] ;  /* 0x0000bc00ff063b82 */ /* 0x000ea60000000a00 */
[----:B------:R-:W-:-:S13]  /*0390*/  ISETP.GT.U32.AND P1, PT, R5, R2, PT ;  /* 0x000000020500720c */ /* 0x000fda0003f24070 */
[----:B------:R-:W-:Y:S02]  /*03a0*/  @!P1 IMAD.IADD R2, R2, 0x1, -R5 ;  /* 0x0000000102029824 */ /* 0x000fe400078e0a05 */
[----:B------:R-:W-:Y:S01]  /*03b0*/  @!P1 VIADD R4, R4, 0x1 ;  /* 0x0000000104049836 */ /* 0x000fe20000000000 */
[----:B------:R-:W-:Y:S02]  /*03c0*/  ISETP.NE.AND P1, PT, R0, RZ, PT ;  /* 0x000000ff0000720c */ /* 0x000fe40003f25270 */
[----:B------:R-:W-:Y:S02]  /*03d0*/  ISETP.GE.U32.AND P0, PT, R2, R5, PT ;  /* 0x000000050200720c */ /* 0x000fe40003f06070 */
[----:B------:R-:W-:-:S04]  /*03e0*/  LOP3.LUT R2, R0, UR39, RZ, 0x3c, !PT ;  /* 0x0000002700027c12 */ /* 0x000fc8000f8e3cff */
[----:B------:R-:W-:Y:S01]  /*03f0*/  ISETP.GE.AND P2, PT, R2, RZ, PT ;  /* 0x000000ff0200720c */ /* 0x000fe20003f46270 */
[----:B------:R-:W-:-:S06]  /*0400*/  IMAD.MOV.U32 R2, RZ, RZ, RZ ;  /* 0x000000ffff027224 */ /* 0x000fcc00078e00ff */
[----:B------:R-:W-:-:S06]  /*0410*/  @P0 IADD3 R4, R4, 0x1, RZ ;  /* 0x0000000104040810 */ /* 0x000fcc0007ffe0ff */
[----:B------:R-:W-:Y:S01]  /*0420*/  @!P2 IMAD.MOV R4, RZ, RZ, -R4 ;  /* 0x000000ffff04a224 */ /* 0x000fe200078e0a04 */
[----:B------:R-:W-:-:S05]  /*0430*/  @!P1 LOP3.LUT R4, RZ, R0, RZ, 0x33, !PT ;  /* 0x00000000ff049212 */ /* 0x000fca00078e33ff */
[----:B--2---:R-:W-:-:S05]  /*0440*/  @P3 IMAD.WIDE R6, R4, 0x4, R6 ;  /* 0x0000000404063825 */ /* 0x004fca00078e0206 */
[----:B------:R1:W5:Y:S01]  /*0450*/  @P3 LDG.E R2, desc[UR36][R6.64] ;  /* 0x0000002406023981 */ /* 0x000362000c1e1900 */
[----:B---3--:R-:W-:Y:S02]  /*0460*/  UIMAD UR41, UR39, UR7, UR43 ;  /* 0x00000007272972a4 */ /* 0x008fe4000f8e022b */
[----:B------:R-:W-:Y:S01]  /*0470*/  USHF.L.U32 UR6, UR43, 0x6, URZ ;  /* 0x000000062b067899 */ /* 0x000fe2000800063f */
[----:B------:R-:W-:Y:S01]  /*0480*/  IMAD.SHL.U32 R3, R16, 0x2, RZ ;  /* 0x0000000210037824 */ /* 0x000fe200078e00ff */
[----:B------:R-:W-:Y:S02]  /*0490*/  UIADD3 UR4, UR4, 0x120, URZ ;  /* 0x0000012004047890 */ /* 0x000fe4000fffe03f */
[----:B------:R-:W-:Y:S02]  /*04a0*/  USHF.L.U32 UR41, UR41, 0x6, URZ ;  /* 0x0000000629297899 */ /* 0x000fe4000800063f */
[----:B------:R-:W-:Y:S02]  /*04b0*/  UIMAD UR5, UR39, UR5, UR6 ;  /* 0x00000005270572a4 */ /* 0x000fe4000f8e0206 */
[----:B------:R-:W-:Y:S01]  /*04c0*/  VIADD R17, R3, UR6 ;  /* 0x0000000603117c36 */ /* 0x000fe20008000000 */
[----:B0-----:R-:W-:-:S02]  /*04d0*/  ULEA UR42, UR42, UR4, 0x18 ;  /* 0x000000042a2a7291 */ /* 0x001fc4000f8ec03f */
[----:B------:R-:W-:Y:S01]  /*04e0*/  USEL UR5, UR41, UR5, !UP0 ;  /* 0x0000000529057287 */ /* 0x000fe2000c000000 */
[----:B------:R-:W-:Y:S01]  /*04f0*/  P2R R5, PR, RZ, 0x10 ;  /* 0x00000010ff057803 */ /* 0x000fe20000000000 */
[----:B-1----:R-:W-:Y:S10]  /*0500*/  @P4 BRA `(.L_x_529) ;  /* 0x0000000000444947 */ /* 0x002ff40003800000 */
[----:B------:R-:W0:Y:S02]  /*0510*/  LDC R5, c[0x0][0x308] ;  /* 0x0000c200ff057b82 */ /* 0x000e240000000800 */
[----:B0-----:R-:W-:Y:S01]  /*0520*/  ISETP.NE.AND P0, PT, R5, 0x2, PT ;  /* 0x000000020500780c */ /* 0x001fe20003f05270 */
[----:B------:R-:W-:-:S12]  /*0530*/  VIADD R5, R3, UR5 ;  /* 0x0000000503057c36 */ /* 0x000fd80008000000 */
        /* <DEDUP_REMOVED lines=14> */
.L_x_529:
[----:B------:R-:W-:Y:S05]  /*0620*/  BSYNC B0 ;  /* 0x0000000000007941 */ /* 0x000fea0003800000 */
.L_x_528:
[----:B------:R-:W-:Y:S01]  /*0630*/  ULDC.64 UR4, c[0x0][0x230] ;  /* 0x00008c0000047ab9 */ /* 0x000fe20000000a00 */
[----:B-----5:R-:W-:Y:S01]  /*0640*/  R2UR UR44, R13 ;  /* 0x000000000d2c72ca */ /* 0x020fe200000e0000 */
[----:B------:R-:W0:Y:S01]  /*0650*/  @!P4 LDC.64 R6, c[0x0][0x248] ;  /* 0x00009200ff06cb82 */ /* 0x000e220000000a00 */
[----:B------:R-:W-:Y:S01]  /*0660*/  ISETP.EQ.U32.AND P0, PT, RZ, UR4, PT ;  /* 0x00000004ff007c0c */ /* 0x000fe2000bf02070 */
[----:B------:R-:W-:Y:S01]  /*0670*/  ULDC.64 UR10, c[0x0][0x220] ;  /* 0x00008800000a7ab9 */ /* 0x000fe20000000a00 */
[----:B------:R-:W-:Y:S01]  /*0680*/  ISETP.LT.AND P2, PT, R16, 0x20, P3 ;  /* 0x000000201000780c */ /* 0x000fe20001f41270 */
[----:B------:R-:W-:Y:S01]  /*0690*/  IMAD.MOV.U32 R22, RZ, RZ, RZ ;  /* 0x000000ffff167224 */ /* 0x000fe200078e00ff */
[----:B------:R-:W-:Y:S01]  /*06a0*/  ISETP.EQ.OR.EX P0, PT, RZ, UR5, P4, P0 ;  /* 0x00000005ff007c0c */ /* 0x000fe2000a702700 */
[----:B------:R-:W-:Y:S01]  /*06b0*/  ULDC.64 UR4, c[0x0][0x2a8] ;  /* 0x0000aa0000047ab9 */ /* 0x000fe20000000a00 */
[----:B------:R-:W-:Y:S01]  /*06c0*/  SHF.R.S32.HI R5, RZ, 0x1f, R16 ;  /* 0x0000001fff057819 */ /* 0x000fe20000011410 */
[----:B------:R-:W-:Y:S01]  /*06d0*/  UISETP.NE.U32.AND UP0, UPT, UR4, URZ, UPT ;  /* 0x0000003f0400728c */ /* 0x000fe2000bf05070 */
[----:B------:R-:W-:-:S02]  /*06e0*/  ISETP.NE.OR P1, PT, R19, RZ, P0 ;  /* 0x000000ff1300720c */ /* 0x000fc40000725670 */
[----:B------:R-:W-:Y:S01]  /*06f0*/  LEA.HI R5, R5, R16, RZ, 0x2 ;  /* 0x0000001005057211 */ /* 0x000fe200078f10ff */
[----:B------:R-:W-:Y:S01]  /*0700*/  UIADD3 UR45, UR44, -0x1, URZ ;  /* 0xffffffff2c2d7890 */ /* 0x000fe2000fffe03f */
[----:B------:R-:W-:Y:S01]  /*0710*/  ISETP.EQ.U32.AND P0, PT, RZ, UR10, PT ;  /* 0x0000000aff007c0c */ /* 0x000fe2000bf02070 */
[----:B------:R-:W-:Y:S01]  /*0720*/  UISETP.NE.AND.EX UP0, UPT, UR5, URZ, UPT, UP0 ;  /* 0x0000003f0500728c */ /* 0x000fe2000bf05300 */
[C---:B------:R-:W-:Y:S01]  /*0730*/  LOP3.LUT R9, R5.reuse, 0x7ffffffc, RZ, 0xc0, !PT ;  /* 0x7ffffffc05097812 */ /* 0x040fe200078ec0ff */
[----:B------:R-:W1:Y:S01]  /*0740*/  @P2 LDC.64 R12, c[0x0][0x2e0] ;  /* 0x0000b800ff0c2b82 */ /* 0x000e620000000a00 */
[----:B------:R-:W-:Y:S02]  /*0750*/  SHF.L.U32 R5, R5, 0x1, RZ ;  /* 0x0000000105057819 */ /* 0x000fe400000006ff */
[----:B------:R-:W-:Y:S01]  /*0760*/  ISETP.EQ.OR.EX P0, PT, RZ, UR11, P4, P0 ;  /* 0x0000000bff007c0c */ /* 0x000fe2000a702700 */
[----:B------:R-:W-:Y:S01]  /*0770*/  IMAD.IADD R9, R16, 0x1, -R9 ;  /* 0x0000000110097824 */ /* 0x000fe200078e0a09 */
[----:B------:R-:W-:-:S02]  /*0780*/  LOP3.LUT R5, R5, 0xfffffff8, RZ, 0xc0, !PT ;  /* 0xfffffff805057812 */ /* 0x000fc400078ec0ff */
[----:B------:R-:W-:Y:S01]  /*0790*/  MOV R15, UR7 ;  /* 0x00000007000f7c02 */ /* 0x000fe20008000f00 */
[----:B------:R-:W2:Y:S01]  /*07a0*/  @!P1 LDC.64 R10, c[0x0][0x230] ;  /* 0x00008c00ff0a9b82 */ /* 0x000ea20000000a00 */
[----:B------:R-:W-:Y:S01]  /*07b0*/  IMAD.SHL.U32 R24, R9, 0x2, RZ ;  /* 0x0000000209187824 */ /* 0x000fe200078e00ff */
[----:B------:R-:W-:Y:S01]  /*07c0*/  MOV R9, UR45 ;  /* 0x0000002d00097c02 */ /* 0x000fe20008000f00 */
[----:B------:R-:W-:Y:S01]  /*07d0*/  VIADD R23, R5, UR41 ;  /* 0x0000002905177c36 */ /* 0x000fe20008000000 */
[----:B------:R-:W-:Y:S01]  /*07e0*/  MOV R27, RZ ;  /* 0x000000ff001b7202 */ /* 0x000fe20000000f00 */
[----:B------:R-:W-:Y:S01]  /*07f0*/  @P2 IMAD R14, R2, R15, UR43 ;  /* 0x0000002b020e2e24 */ /* 0x000fe2000f8e020f */
[----:B------:R-:W-:Y:S01]  /*0800*/  @UP0 ULEA UR4, UP1, UR39, UR4, 0x2 ;  /* 0x0000000427040291 */ /* 0x000fe2000f82103f */
[----:B------:R-:W-:Y:S01]  /*0810*/  @!P4 IMAD R8, R9, 0x8, R24 ;  /* 0x000000080908c824 */ /* 0x000fe200078e0218 */
[----:B------:R-:W-:Y:S02]  /*0820*/  PLOP3.LUT P3, PT, PT, PT, UP0, 0x80, 0x0 ;  /* 0x000000000000781c */ /* 0x000fe40003f6f008 */
[----:B------:R-:W-:Y:S01]  /*0830*/  @UP0 ULEA.HI.X UR5, UR39, UR5, UR9, 0x2, UP1 ;  /* 0x0000000527050291 */ /* 0x000fe200088f1409 */
[----:B------:R-:W-:-:S02]  /*0840*/  @!P4 IMAD R5, R23, UR8, R8 ;  /* 0x000000081705cc24 */ /* 0x000fc4000f8e0208 */
[----:B------:R-:W3:Y:S02]  /*0850*/  @!P0 LDC.64 R8, c[0x0][0x220] ;  /* 0x00008800ff088b82 */ /* 0x000ee40000000a00 */
[----:B0-----:R-:W-:-:S04]  /*0860*/  @!P4 IMAD.WIDE R6, R5, 0x2, R6 ;  /* 0x000000020506c825 */ /* 0x001fc800078e0206 */
[----:B------:R-:W-:Y:S01]  /*0870*/  @P2 IMAD R5, R14, 0x40, R3 ;  /* 0x000000400e052824 */ /* 0x000fe200078e0203 */
[----:B------:R-:W4:Y:S01]  /*0880*/  @!P4 LDG.E R27, desc[UR36][R6.64] ;  /* 0x00000024061bc981 */ /* 0x000f22000c1e1900 */
[----:B--2---:R-:W-:-:S04]  /*0890*/  @!P1 IMAD.WIDE R10, R17, 0x2, R10 ;  /* 0x00000002110a9825 */ /* 0x004fc800078e020a */
[----:B-1----:R-:W-:Y:S01]  /*08a0*/  @P2 IMAD.WIDE R12, R5, 0x2, R12 ;  /* 0x00000002050c2825 */ /* 0x002fe200078e020c */
[----:B------:R0:W4:Y:S01]  /*08b0*/  @!P1 LDG.E R22, desc[UR36][R10.64] ;  /* 0x000000240a169981 */ /* 0x000122000c1e1900 */
[----:B------:R-:W-:Y:S02]  /*08c0*/  MOV R15, UR5 ;  /* 0x00000005000f7c02 */ /* 0x000fe40008000f00 */
[----:B------:R-:W-:Y:S02]  /*08d0*/  IMAD.U32 R14, RZ, RZ, UR4 ;  /* 0x00000004ff0e7e24 */ /* 0x000fe4000f8e00ff */
[----:B------:R-:W2:Y:S01]  /*08e0*/  @P2 LDG.E R12, desc[UR36][R12.64] ;  /* 0x000000240c0c2981 */ /* 0x000ea2000c1e1900 */
[----:B------:R-:W-:Y:S02]  /*08f0*/  IMAD.MOV.U32 R21, RZ, RZ, RZ ;  /* 0x000000ffff157224 */ /* 0x000fe400078e00ff */
[----:B---3--:R-:W-:Y:S01]  /*0900*/  @!P0 IMAD.WIDE R8, R17, 0x2, R8 ;  /* 0x0000000211088825 */ /* 0x008fe200078e0208 */
[----:B------:R-:W3:Y:S01]  /*0910*/  @P3 LDG.E R14, desc[UR36][R14.64] ;  /* 0x000000240e0e3981 */ /* 0x000ee2000c1e1900 */
[----:B------:R-:W-:Y:S01]  /*0920*/  MOV R5, UR8 ;  /* 0x0000000800057c02 */ /* 0x000fe20008000f00 */
[----:B------:R-:W-:-:S02]  /*0930*/  ULDC.U8 UR4, c[0x0][0x294] ;  /* 0x0000a50000047ab9 */ /* 0x000fc40000000000 */
[----:B------:R-:W3:Y:S01]  /*0940*/  @!P0 LDG.E R21, desc[UR36][R8.64] ;  /* 0x0000002408158981 */ /* 0x000ee2000c1e1900 */
[----:B------:R-:W-:-:S05]  /*0950*/  IABS R5, R5 ;  /* 0x0000000500057213 */ /* 0x000fca0000000000 */
[----:B0-----:R-:W-:-:S04]  /*0960*/  IMAD.MOV.U32 R10, RZ, RZ, R5 ;  /* 0x000000ffff0a7224 */ /* 0x001fc800078e0005 */
[----:B------:R-:W0:Y:S08]  /*0970*/  I2F.RP R5, R10 ;  /* 0x0000000a00057306 */ /* 0x000e300000209400 */
[----:B0-----:R-:W0:Y:S02]  /*0980*/  MUFU.RCP R5, R5 ;  /* 0x0000000500057308 */ /* 0x001e240000001000 */
[----:B0-----:R-:W-:-:S06]  /*0990*/  IADD3 R6, R5, 0xffffffe, RZ ;  /* 0x0ffffffe05067810 */ /* 0x001fcc0007ffe0ff */
[----:B------:R0:W1:Y:S02]  /*09a0*/  F2I.FTZ.U32.TRUNC.NTZ R7, R6 ;  /* 0x0000000600077305 */ /* 0x000064000021f000 */
[----:B0-----:R-:W-:Y:S01]  /*09b0*/  HFMA2.MMA R6, -RZ, RZ, 0, 0 ;  /* 0x00000000ff067435 */ /* 0x001fe200000001ff */
[----:B-1----:R-:W-:-:S04]  /*09c0*/  IMAD.MOV R11, RZ, RZ, -R7 ;  /* 0x000000ffff0b7224 */ /* 0x002fc800078e0a07 */
[----:B------:R-:W-:Y:S01]  /*09d0*/  IMAD R11, R11, R10, RZ ;  /* 0x0000000a0b0b7224 */ /* 0x000fe200078e02ff */
[----:B------:R-:W-:-:S04]  /*09e0*/  IABS R17, UR45 ;  /* 0x0000002d00117c13 */ /* 0x000fc80008000000 */
[----:B------:R-:W-:Y:S01]  /*09f0*/  IMAD.HI.U32 R7, R7, R11, R6 ;  /* 0x0000000b07077227 */ /* 0x000fe200078e0006 */
[----:B------:R-:W-:Y:S01]  /*0a00*/  ISETP.NE.AND P4, PT, R19, RZ, PT ;  /* 0x000000ff1300720c */ /* 0x000fe20003f85270 */
[----:B------:R-:W0:Y:S04]  /*0a10*/  LDC R6, c[0x0][0x290] ;  /* 0x0000a400ff067b82 */ /* 0x000e280000000800 */
[----:B------:R-:W-:-:S04]  /*0a20*/  IMAD.HI.U32 R7, R7, R17, RZ ;  /* 0x0000001107077227 */ /* 0x000fc800078e00ff */
[----:B------:R-:W-:-:S04]  /*0a30*/  IMAD.MOV R7, RZ, RZ, -R7 ;  /* 0x000000ffff077224 */ /* 0x000fc800078e0a07 */
[----:B------:R-:W-:-:S05]  /*0a40*/  IMAD R17, R10, R7, R17 ;  /* 0x000000070a117224 */ /* 0x000fca00078e0211 */
[----:B------:R-:W-:-:S13]  /*0a50*/  ISETP.GT.U32.AND P0, PT, R10, R17, PT ;  /* 0x000000110a00720c */ /* 0x000fda0003f04070 */
[----:B------:R-:W-:-:S04]  /*0a60*/  @!P0 IADD3 R17, R17, -R10, RZ ;  /* 0x8000000a11118210 */ /* 0x000fc80007ffe0ff */
[----:B------:R-:W-:Y:S02]  /*0a70*/  ISETP.GT.U32.AND P0, PT, R10, R17, PT ;  /* 0x000000110a00720c */ /* 0x000fe40003f04070 */
[----:B------:R-:W-:-:S11]  /*0a80*/  ISETP.NE.AND P1, PT, RZ, UR8, PT ;  /* 0x00000008ff007c0c */ /* 0x000fd6000bf25270 */
[----:B------:R-:W-:Y:S01]  /*0a90*/  @!P0 IMAD.IADD R17, R17, 0x1, -R10 ;  /* 0x0000000111118824 */ /* 0x000fe200078e0a0a */
[----:B------:R-:W-:Y:S02]  /*0aa0*/  ISETP.LE.AND P0, PT, RZ, UR45, PT ;  /* 0x0000002dff007c0c */ /* 0x000fe4000bf03270 */
[----:B------:R-:W-:-:S11]  /*0ab0*/  P2R R5, PR, RZ, 0x10 ;  /* 0x00000010ff057803 */ /* 0x000fd60000000000 */
[----:B------:R-:W-:Y:S02]  /*0ac0*/  @!P0 IADD3 R17, -R17, RZ, RZ ;  /* 0x000000ff11118210 */ /* 0x000fe40007ffe1ff */
[----:B------:R-:W-:Y:S02]  /*0ad0*/  @!P1 LOP3.LUT R17, RZ, UR8, RZ, 0x33, !PT ;  /* 0x00000008ff119c12 */ /* 0x000fe4000f8e33ff */
[----:B------:R-:W-:Y:S01]  /*0ae0*/  ISETP.NE.AND P1, PT, RZ, UR4, PT ;  /* 0x00000004ff007c0c */ /* 0x000fe2000bf25270 */
[----:B------:R-:W-:Y:S01]  /*0af0*/  UMOV UR38, URZ ;  /* 0x0000003f00267c82 */ /* 0x000fe20008000000 */
[----:B------:R-:W-:Y:S01]  /*0b00*/  IMAD R25, R4, UR7, RZ ;  /* 0x0000000704197c24 */ /* 0x000fe2000f8e02ff */
[----:B------:R-:W-:Y:S01]  /*0b10*/  UIADD3 UR46, UR40, UR42, URZ ;  /* 0x0000002a282e7290 */ /* 0x000fe2000fffe03f */
[----:B------:R-:W-:Y:S02]  /*0b20*/  ISETP.GE.AND P0, PT, R16, 0x20, PT ;  /* 0x000000201000780c */ /* 0x000fe40003f06270 */
[----:B------:R-:W-:-:S02]  /*0b30*/  IMAD R25, R25, R0, UR43 ;  /* 0x0000002b19197e24 */ /* 0x000fc4000f8e0200 */
[----:B----4-:R-:W-:-:S04]  /*0b40*/  @!P4 HADD2 R27, R27, R22 ;  /* 0x000000161b1bc230 */ /* 0x010fc80000000000 */
[----:B--2---:R-:W-:Y:S01]  /*0b50*/  @P2 HMUL2 R27, R27, R12 ;  /* 0x0000000c1b1b2232 */ /* 0x004fe20000000000 */
[----:B------:R-:W-:-:S04]  /*0b60*/  ISETP.NE.AND P2, PT, R19, RZ, PT ;  /* 0x000000ff1300720c */ /* 0x000fc80003f45270 */
[----:B------:R-:W-:Y:S02]  /*0b70*/  P2R R5, PR, RZ, 0x4 ;  /* 0x00000004ff057803 */ /* 0x000fe40000000000 */
[----:B0-----:R-:W-:Y:S01]  /*0b80*/  ISETP.GT.AND P2, PT, R6, RZ, PT ;  /* 0x000000ff0600720c */ /* 0x001fe20003f44270 */
[----:B---3--:R-:W-:Y:S01]  /*0b90*/  HFMA2.MMA R26, R26, 1, 1, R21 ;  /* 0x3c003c001a1a7835 */ /* 0x008fe20000000015 */
[----:B------:R-:W-:-:S11]  /*0ba0*/  @P3 R2UR UR38, R14 ;  /* 0x000000000e2632ca */ /* 0x000fd600000e0000 */
[----:B------:R-:W-:Y:S05]  /*0bb0*/  @!P1 BRA P2, `(.L_x_530) ;  /* 0x0000000800749947 */ /* 0x000fea0001000000 */
        /* <DEDUP_REMOVED lines=12> */
[----:B0-----:R-:W-:Y:S02]  /*0c80*/  MOV R4, RZ ;  /* 0x000000ff00047202 */ /* 0x001fe40000000f00 */
[----:B-1----:R-:W-:-:S05]  /*0c90*/  IADD3 R8, RZ, -R5, RZ ;  /* 0x80000005ff087210 */ /* 0x002fca0007ffe0ff */
[----:B------:R-:W-:Y:S02]  /*0ca0*/  IMAD R9, R8, R7, RZ ;  /* 0x0000000708097224 */ /* 0x000fe400078e02ff */
[----:B------:R-:W-:Y:S02]  /*0cb0*/  IMAD.MOV.U32 R8, RZ, RZ, R10 ;  /* 0x000000ffff087224 */ /* 0x000fe400078e000a */
        /* <DEDUP_REMOVED lines=10> */
[----:B------:R-:W-:Y:S02]  /*0d60*/  @P2 IADD3 R5, R5, 0x1, RZ ;  /* 0x0000000105052810 */ /* 0x000fe40007ffe0ff */
[----:B------:R-:W-:-:S03]  /*0d70*/  ISETP.NE.AND P2, PT, R28, RZ, PT ;  /* 0x000000ff1c00720c */ /* 0x000fc60003f45270 */
[----:B------:R-:W-:-:S05]  /*0d80*/  IMAD.MOV.U32 R29, RZ, RZ, R5 ;  /* 0x000000ffff1d7224 */ /* 0x000fca00078e0005 */
[----:B------:R-:W-:Y:S02]  /*0d90*/  @!P1 IADD3 R29, -R29, RZ, RZ ;  /* 0x000000ff1d1d9210 */ /* 0x000fe40007ffe1ff */
[----:B------:R-:W-:Y:S02]  /*0da0*/  ISETP.LT.AND P1, PT, R3, R6, !P0 ;  /* 0x000000060300720c */ /* 0x000fe40004721270 */
[----:B------:R-:W-:Y:S02]  /*0db0*/  ISETP.NE.U32.AND P0, PT, R0, 0x1, PT ;  /* 0x000000010000780c */ /* 0x000fe40003f05070 */
[----:B------:R-:W-:Y:S02]  /*0dc0*/  @!P2 LOP3.LUT R29, RZ, R28, RZ, 0x33, !PT ;  /* 0x0000001cff1da212 */ /* 0x000fe400078e33ff */
[----:B------:R-:W-:-:S03]  /*0dd0*/  P2R R31, PR, RZ, 0x2 ;  /* 0x00000002ff1f7803 */ /* 0x000fc60000000000 */
[----:B------:R-:W-:-:S04]  /*0de0*/  IMAD.MOV R0, RZ, RZ, -R29 ;  /* 0x000000ffff007224 */ /* 0x000fc800078e0a1d */
[----:B------:R-:W-:Y:S02]  /*0df0*/  IMAD R30, R28, R0, R3 ;  /* 0x000000001c1e7224 */ /* 0x000fe400078e0203 */
[----:B------:R-:W-:Y:S05]  /*0e00*/  @P0 BRA `(.L_x_532) ;  /* 0x0000000000400947 */ /* 0x000fea0003800000 */
[----:B------:R-:W-:Y:S01]  /*0e10*/  MOV R0, 0x0 ;  /* 0x0000000000007802 */ /* 0x000fe20000000f00 */
[----:B------:R-:W-:Y:S01]  /*0e20*/  ULDC.64 UR4, c[0x4][0xc8] ;  /* 0x0100320000047ab9 */ /* 0x000fe20000000a00 */
[----:B------:R-:W-:Y:S01]  /*0e30*/  ULDC.64 UR6, c[0x4][0xa0] ;  /* 0x0100280000067ab9 */ /* 0x000fe20000000a00 */
[----:B------:R-:W-:Y:S01]  /*0e40*/  MOV R4, UR4 ;  /* 0x0000000400047c02 */ /* 0x000fe20008000f00 */
[----:B------:R0:W1:Y:S01]  /*0e50*/  LDC.64 R14, c[0x4][R0] ;  /* 0x01000000000e7b82 */ /* 0x0000620000000a00 */
[----:B------:R-:W-:Y:S01]  /*0e60*/  IMAD.U32 R5, RZ, RZ, UR5 ;  /* 0x00000005ff057e24 */ /* 0x000fe2000f8e00ff */
[----:B------:R-:W-:Y:S01]  /*0e70*/  ULDC.64 UR4, c[0x4][0xd0] ;  /* 0x0100340000047ab9 */ /* 0x000fe20000000a00 */
[----:B------:R-:W-:Y:S01]  /*0e80*/  HFMA2.MMA R8, -RZ, RZ, 0, 8.0049037933349609375e-05 ;  /* 0x0000053fff087435 */ /* 0x000fe200000001ff */
[----:B------:R-:W-:Y:S01]  /*0e90*/  MOV R6, UR4 ;  /* 0x0000000400067c02 */ /* 0x000fe20008000f00 */
[----:B------:R-:W-:Y:S01]  /*0ea0*/  IMAD.U32 R7, RZ, RZ, UR5 ;  /* 0x00000005ff077e24 */ /* 0x000fe2000f8e00ff */
[----:B------:R-:W-:Y:S01]  /*0eb0*/  MOV R10, UR6 ;  /* 0x00000006000a7c02 */ /* 0x000fe20008000f00 */
[----:B------:R-:W-:Y:S01]  /*0ec0*/  IMAD.U32 R11, RZ, RZ, UR7 ;  /* 0x00000007ff0b7e24 */ /* 0x000fe2000f8e00ff */
[----:B------:R-:W-:Y:S01]  /*0ed0*/  MOV R13, RZ ;  /* 0x000000ff000d7202 */ /* 0x000fe20000000f00 */
[----:B0-----:R-:W-:-:S07]  /*0ee0*/  IMAD.MOV.U32 R12, RZ, RZ, 0x1 ;  /* 0x00000001ff0c7424 */ /* 0x001fce00078e00ff */
[----:B------:R-:W-:-:S07]  /*0ef0*/  LEPC R20, `(.L_x_532) ;  /* 0x000000001014794e */ /* 0x000fce0000000000 */
[----:B-1----:R-:W-:Y:S05]  /*0f00*/  CALL.ABS.NOINC R14 ;  /* 0x000000000e007343 */ /* 0x002fea0003c00000 */
.L_x_532:
        /* <DEDUP_REMOVED lines=9> */
.L_x_533:
        /* <DEDUP_REMOVED lines=11> */
[----:B------:R-:W-:Y:S01]  /*1050*/  SHF.L.U32 R11, R0, 0x1, RZ ;  /* 0x00000001000b7819 */ /* 0x000fe200000006ff */
[----:B------:R-:W-:Y:S01]  /*1060*/  BSSY B1, `(.L_x_536) ;  /* 0x0000045000017945 */ /* 0x000fe20003800000 */
[----:B------:R-:W-:-:S03]  /*1070*/  ISETP.NE.AND P0, PT, R19, RZ, PT ;  /* 0x000000ff1300720c */ /* 0x000fc60003f05270 */
[----:B------:R-:W-:Y:S01]  /*1080*/  VIADD R5, R11, UR42 ;  /* 0x0000002a0b057c36 */ /* 0x000fe20008000000 */
[----:B0-----:R-:W-:Y:S04]  /*1090*/  LDS.U16 R26, [R11+UR42] ;  /* 0x0000002a0b1a7984 */ /* 0x001fe80008000400 */
[----:B------:R-:W-:-:S05]  /*10a0*/  LEA R28, R28, R5, 0x1 ;  /* 0x000000051c1c7211 */ /* 0x000fca00078e08ff */
        /* <DEDUP_REMOVED lines=25> */
.L_x_537:
        /* <DEDUP_REMOVED lines=11> */
[----:B------:R-:W-:Y:S01]  /*12f0*/  UIADD3 UR4, -UR38, UR4, URZ ;  /* 0x0000000426047290 */ /* 0x000fe2000fffe13f */
[----:B------:R0:W1:Y:S01]  /*1300*/  MUFU.RCP R3, R4 ;  /* 0x0000000400037308 */ /* 0x0000620000001000 */
[--C-:B------:R-:W-:Y:S02]  /*1310*/  HADD2.F32 R6, -RZ, R27.reuse.H1_H1 ;  /* 0x3000001bff067230 */ /* 0x100fe40000004100 */
[----:B------:R-:W-:Y:S02]  /*1320*/  HADD2.F32 R27, -RZ, R27.H0_H0 ;  /* 0x2000001bff1b7230 */ /* 0x000fe40000004100 */
[--C-:B0-----:R-:W-:Y:S02]  /*1330*/  HADD2.F32 R4, -RZ, R26.reuse.H1_H1 ;  /* 0x3000001aff047230 */ /* 0x101fe40000004100 */
[----:B------:R-:W-:-:S02]  /*1340*/  HADD2.F32 R26, -RZ, R26.H0_H0 ;  /* 0x2000001aff1a7230 */ /* 0x000fc40000004100 */
[----:B-1----:R-:W-:-:S04]  /*1350*/  FMUL.FTZ R0, R0, R3 ;  /* 0x0000000300007220 */ /* 0x002fc80000410000 */
[----:B------:R-:W-:Y:S01]  /*1360*/  FMUL.FTZ R5, R0, 13.28771209716796875 ;  /* 0x41549a7800057820 */ /* 0x000fe20000410000 */
[----:B------:R-:W-:-:S05]  /*1370*/  I2FP.F32.S32 R0, UR4 ;  /* 0x0000000400007c45 */ /* 0x000fca0008201400 */
[----:B------:R-:W0:Y:S02]  /*1380*/  MUFU.EX2 R5, -R5 ;  /* 0x8000000500057308 */ /* 0x000e240000000800 */
        /* <DEDUP_REMOVED lines=14> */
.L_x_540:
[----:B------:R-:W-:Y:S05]  /*1470*/  BSYNC B2 ;  /* 0x0000000000027941 */ /* 0x000fea0003800000 */
.L_x_539:
[----:B------:R-:W-:Y:S01]  /*1480*/  PRMT R0, R27, 0x7632, R0 ;  /* 0x000076321b007816 */ /* 0x000fe20000000000 */
[----:B------:R0:W-:Y:S04]  /*1490*/  STS.U16 [R12], R27 ;  /* 0x0000001b0c007388 */ /* 0x0001e80000000400 */
[----:B------:R0:W-:Y:S02]  /*14a0*/  STS.U16 [R13], R0 ;  /* 0x000000000d007388 */ /* 0x0001e40000000400 */
.L_x_538:
[----:B------:R-:W-:Y:S05]  /*14b0*/  BSYNC B1 ;  /* 0x0000000000017941 */ /* 0x000fea0003800000 */
.L_x_536:
[----:B------:R-:W-:Y:S01]  /*14c0*/  PRMT R14, R26, 0x7632, R14 ;  /* 0x000076321a0e7816 */ /* 0x000fe2000000000e */
[----:B------:R1:W-:Y:S04]  /*14d0*/  STS.U16 [R11+UR42], R26 ;  /* 0x0000001a0b007988 */ /* 0x0003e8000800042a */
[----:B------:R1:W-:Y:S02]  /*14e0*/  STS.U16 [R28], R14 ;  /* 0x0000000e1c007388 */ /* 0x0003e40000000400 */
.L_x_535:
[----:B------:R-:W-:Y:S05]  /*14f0*/  BSYNC B0 ;  /* 0x0000000000007941 */ /* 0x000fea0003800000 */
.L_x_534:
[----:B------:R-:W-:Y:S06]  /*1500*/  BAR.SYNC.DEFER_BLOCKING 0x0 ;  /* 0x0000000000007b1d */ /* 0x000fec0000010000 */
[----:B------:R-:W-:Y:S04]  /*1510*/  BSSY B0, `(.L_x_541) ;  /* 0x0000005000007945 */ /* 0x000fe80003800000 */
[----:B------:R-:W-:Y:S05]  /*1520*/  @!P6 BRA `(.L_x_542) ;  /* 0x00000000000ce947 */ /* 0x000fea0003800000 */
[----:B------:R-:W-:Y:S01]  /*1530*/  ISETP.NE.AND P0, PT, R19, RZ, PT ;  /* 0x000000ff1300720c */ /* 0x000fe20003f05270 */
[----:B01----:R2:W3:-:S12]  /*1540*/  LDS R26, [R9] ;  /* 0x00000000091a7984 */ /* 0x0034d80000000800 */
[----:B------:R2:W4:Y:S02]  /*1550*/  @!P0 LDS R27, [R10] ;  /* 0x000000000a1b8984 */ /* 0x0005240000000800 */
.L_x_542:
[----:B------:R-:W-:Y:S05]  /*1560*/  BSYNC B0 ;  /* 0x0000000000007941 */ /* 0x000fea0003800000 */
.L_x_541:
[----:B------:R-:W-:Y:S06]  /*1570*/  BAR.SYNC.DEFER_BLOCKING 0x0 ;  /* 0x0000000000007b1d */ /* 0x000fec0000010000 */
[----:B------:R-:W-:Y:S05]  /*1580*/  BRA `(.L_x_531) ;  /* 0x0000000000d47947 */ /* 0x000fea0003800000 */
.L_x_530:
[C---:B------:R-:W-:Y:S01]  /*1590*/  ISETP.NE.AND P0, PT, R19.reuse, RZ, PT ;  /* 0x000000ff1300720c */ /* 0x040fe20003f05270 */
[----:B------:R-:W-:Y:S01]  /*15a0*/  BSSY B0, `(.L_x_531) ;  /* 0x0000033000007945 */ /* 0x000fe20003800000 */
[----:B------:R-:W-:-:S11]  /*15b0*/  VIADD R0, R19, -UR38 ;  /* 0x8000002613007c36 */ /* 0x000fd60008000000 */
[----:B------:R-:W-:Y:S05]  /*15c0*/  @!P0 BRA `(.L_x_543) ;  /* 0x0000000000548947 */ /* 0x000fea0003800000 */
[----:B------:R-:W-:-:S13]  /*15d0*/  ISETP.GE.AND P0, PT, R3, R6, PT ;  /* 0x000000060300720c */ /* 0x000fda0003f06270 */
[----:B------:R-:W-:Y:S05]  /*15e0*/  @P0 BRA `(.L_x_544) ;  /* 0x0000000000b80947 */ /* 0x000fea0003800000 */
[----:B------:R-:W-:Y:S01]  /*15f0*/  I2FP.F32.S32 R5, R6 ;  /* 0x0000000600057245 */ /* 0x000fe20000201400 */
[--C-:B------:R-:W-:Y:S01]  /*1600*/  HADD2.F32 R7, -RZ, R26.reuse.H1_H1 ;  /* 0x3000001aff077230 */ /* 0x100fe20000004100 */
[----:B------:R-:W-:Y:S01]  /*1610*/  I2FP.F32.S32 R3, R3 ;  /* 0x0000000300037245 */ /* 0x000fe20000201400 */
[----:B------:R-:W-:Y:S01]  /*1620*/  HADD2.F32 R26, -RZ, R26.H0_H0 ;  /* 0x2000001aff1a7230 */ /* 0x000fe20000004100 */
[----:B------:R-:W0:Y:S01]  /*1630*/  MUFU.RCP R4, R5 ;  /* 0x0000000500047308 */ /* 0x000e220000001000 */
[----:B------:R-:W-:Y:S02]  /*1640*/  I2FP.F32.S32 R0, R0 ;  /* 0x0000000000007245 */ /* 0x000fe40000201400 */
[----:B0-----:R-:W-:-:S04]  /*1650*/  FMUL.FTZ R3, R3, R4 ;  /* 0x0000000403037220 */ /* 0x001fc80000410000 */
[----:B------:R-:W-:-:S06]  /*1660*/  FMUL.FTZ R3, R3, 13.28771209716796875 ;  /* 0x41549a7803037820 */ /* 0x000fcc0000410000 */
        /* <DEDUP_REMOVED lines=11> */
.L_x_543:
[----:B------:R-:W-:-:S13]  /*1720*/  ISETP.GE.AND P0, PT, R3, R6, PT ;  /* 0x000000060300720c */ /* 0x000fda0003f06270 */
[----:B------:R-:W-:Y:S05]  /*1730*/  @P0 BRA `(.L_x_544) ;  /* 0x0000000000640947 */ /* 0x000fea0003800000 */
[----:B------:R-:W-:Y:S01]  /*1740*/  I2FP.F32.S32 R6, R6 ;  /* 0x0000000600067245 */ /* 0x000fe20000201400 */
[--C-:B------:R-:W-:Y:S01]  /*1750*/  HADD2.F32 R9, -RZ, R27.reuse.H1_H1 ;  /* 0x3000001bff097230 */ /* 0x100fe20000004100 */
[----:B------:R-:W-:Y:S01]  /*1760*/  I2FP.F32.S32 R3, R3 ;  /* 0x0000000300037245 */ /* 0x000fe20000201400 */
[----:B------:R-:W-:Y:S01]  /*1770*/  HADD2.F32 R27, -RZ, R27.H0_H0 ;  /* 0x2000001bff1b7230 */ /* 0x000fe20000004100 */
[----:B------:R-:W-:Y:S02]  /*1780*/  I2FP.F32.S32 R0, R0 ;  /* 0x0000000000007245 */ /* 0x000fe40000201400 */
[----:B------:R-:W0:Y:S02]  /*1790*/  MUFU.RCP R6, R6 ;  /* 0x0000000600067308 */ /* 0x000e240000001000 */
[----:B0-----:R-:W-:-:S04]  /*17a0*/  FMUL.FTZ R3, R3, R6 ;  /* 0x0000000603037220 */ /* 0x001fc80000410000 */
[----:B------:R-:W-:-:S06]  /*17b0*/  FMUL.FTZ R3, R3, 13.28771209716796875 ;  /* 0x41549a7803037820 */ /* 0x000fcc0000410000 */
[----:B------:R-:W0:Y:S02]  /*17c0*/  MUFU.EX2 R3, -R3 ;  /* 0x8000000300037308 */ /* 0x000e240000000800 */
[----:B0-----:R-:W-:-:S04]  /*17d0*/  FMUL.FTZ R0, R0, R3 ;  /* 0x0000000300007220 */ /* 0x001fc80000410000 */
[----:B------:R-:W-:Y:S01]  /*17e0*/  FMUL.RZ R4, R0, 0.15915493667125701904 ;  /* 0x3e22f98300047820 */ /* 0x000fe2000040c000 */
[--C-:B------:R-:W-:Y:S02]  /*17f0*/  HADD2.F32 R0, -RZ, R26.reuse.H1_H1 ;  /* 0x3000001aff007230 */ /* 0x100fe40000004100 */
[----:B------:R-:W-:Y:S01]  /*1800*/  HADD2.F32 R26, -RZ, R26.H0_H0 ;  /* 0x2000001aff1a7230 */ /* 0x000fe20000004100 */
[----:B------:R-:W0:Y:S08]  /*1810*/  MUFU.SIN R8, R4 ;  /* 0x0000000400087308 */ /* 0x000e300000000400 */
[----:B------:R-:W1:Y:S01]  /*1820*/  MUFU.COS R5, R4 ;  /* 0x0000000400057308 */ /* 0x000e620000000000 */
[CC--:B0-----:R-:W-:Y:S01]  /*1830*/  FMUL.FTZ R6, R8.reuse, R0.reuse ;  /* 0x0000000008067220 */ /* 0x0c1fe20000410000 */
[C---:B-1----:R-:W-:Y:S01]  /*1840*/  FMUL.FTZ R7, R5.reuse, R0 ;  /* 0x0000000005077220 */ /* 0x042fe20000410000 */
[CC--:B------:R-:W-:Y:S01]  /*1850*/  FMUL.FTZ R0, R8.reuse, R9.reuse ;  /* 0x0000000908007220 */ /* 0x0c0fe20000410000 */
[C---:B------:R-:W-:Y:S01]  /*1860*/  FMUL.FTZ R3, R5.reuse, R9 ;  /* 0x0000000905037220 */ /* 0x040fe20000410000 */
[CC--:B------:R-:W-:Y:S01]  /*1870*/  FFMA.FTZ R6, R5.reuse, R26.reuse, -R6 ;  /* 0x0000001a05067223 */ /* 0x0c0fe20000010806 */
[C---:B------:R-:W-:Y:S01]  /*1880*/  FFMA.FTZ R7, R8.reuse, R26, R7 ;  /* 0x0000001a08077223 */ /* 0x040fe20000010007 */
[-C--:B------:R-:W-:Y:S01]  /*1890*/  FFMA.FTZ R0, R5, R27.reuse, -R0 ;  /* 0x0000001b05007223 */ /* 0x080fe20000010800 */
[----:B------:R-:W-:-:S03]  /*18a0*/  FFMA.FTZ R3, R8, R27, R3 ;  /* 0x0000001b08037223 */ /* 0x000fc60000010003 */
[----:B------:R-:W-:Y:S02]  /*18b0*/  F2FP.F16.F32.PACK_AB R26, R7, R6 ;  /* 0x00000006071a723e */ /* 0x000fe400000000ff */
[----:B------:R-:W-:-:S07]  /*18c0*/  F2FP.F16.F32.PACK_AB R27, R3, R0 ;  /* 0x00000000031b723e */ /* 0x000fce00000000ff */
.L_x_544:
[----:B------:R-:W-:Y:S05]  /*18d0*/  BSYNC B0 ;  /* 0x0000000000007941 */ /* 0x000fea0003800000 */
.L_x_531:
[----:B------:R-:W-:Y:S01]  /*18e0*/  ISETP.GT.AND P0, PT, R16, 0x1f, PT ;  /* 0x0000001f1000780c */ /* 0x000fe20003f04270 */
[----:B------:R-:W-:Y:S01]  /*18f0*/  BSSY B0, `(.L_x_545) ;  /* 0x0000025000007945 */ /* 0x000fe20003800000 */
[----:B-1----:R-:W-:-:S11]  /*1900*/  HFMA2.MMA R14, -RZ, RZ, 0, 0 ;  /* 0x00000000ff0e7435 */ /* 0x002fd600000001ff */
[----:B------:R-:W-:Y:S05]  /*1910*/  @P0 BRA `(.L_x_546) ;  /* 0x0000000000880947 */ /* 0x000fea0003800000 */
[----:B0-----:R-:W0:Y:S01]  /*1920*/  LDC R0, c[0x0][0x29c] ;  /* 0x0000a700ff007b82 */ /* 0x001e220000000800 */
[----:B------:R-:W1:Y:S01]  /*1930*/  S2R R7, SR_CgaCtaId ;  /* 0x0000000000077919 */ /* 0x000e620000008800 */
[----:B------:R-:W-:Y:S01]  /*1940*/  MOV R6, 0x400 ;  /* 0x0000040000067802 */ /* 0x000fe20000000f00 */
[----:B------:R-:W-:Y:S01]  /*1950*/  IMAD R24, R17, 0x8, R24 ;  /* 0x0000000811187824 */ /* 0x000fe200078e0218 */
[----:B------:R-:W-:-:S03]  /*1960*/  ULDC UR4, c[0x0][0x284] ;  /* 0x0000a10000047ab9 */ /* 0x000fc60000000800 */
[----:B------:R-:W-:Y:S01]  /*1970*/  IMAD R23, R23, UR4, R24 ;  /* 0x0000000417177c24 */ /* 0x000fe2000f8e0218 */
[----:B------:R-:W-:Y:S01]  /*1980*/  UMOV UR4, 0xffffffff ;  /* 0xffffffff00047882 */ /* 0x000fe20000000000 */
[----:B0-----:R-:W-:Y:S02]  /*1990*/  ISETP.NE.AND P0, PT, R0, RZ, PT ;  /* 0x000000ff0000720c */ /* 0x001fe40003f05270 */
[----:B------:R-:W-:-:S04]  /*19a0*/  IADD3 R0, R6, 0x20, RZ ;  /* 0x0000002006007810 */ /* 0x000fc80007ffe0ff */
[----:B-1----:R-:W-:Y:S01]  /*19b0*/  LEA R3, R7, R0, 0x18 ;  /* 0x0000000007037211 */ /* 0x002fe200078ec0ff */
        /* <DEDUP_REMOVED lines=23> */
.L_x_652:
[----:B-1----:R-:W-:-:S07]  /*1b30*/  FADD.FTZ R14, R5, R14 ;  /* 0x0000000e050e7221 */ /* 0x002fce0000010000 */
.L_x_546:
[----:B------:R-:W-:Y:S05]  /*1b40*/  BSYNC B0 ;  /* 0x0000000000007941 */ /* 0x000fea0003800000 */
.L_x_545:
[----:B0-----:R-:W0:Y:S01]  /*1b50*/  LDC R5, c[0x0][0x284] ;  /* 0x0000a100ff057b82 */ /* 0x001e220000000800 */
[----:B------:R-:W-:Y:S01]  /*1b60*/  ISETP.NE.AND P0, PT, R16, RZ, PT ;  /* 0x000000ff1000720c */ /* 0x000fe20003f05270 */
[----:B------:R-:W-:Y:S01]  /*1b70*/  IMAD.MOV.U32 R70, RZ, RZ, -0x800001 ;  /* 0xff7fffffff467424 */ /* 0x000fe200078e00ff */
[----:B0-----:R-:W-:-:S04]  /*1b80*/  IADD3 R3, RZ, -R5, RZ ;  /* 0x80000005ff037210 */ /* 0x001fc80007ffe0ff */
[----:B------:R-:W-:-:S07]  /*1b90*/  VIADDMNMX R3, R3, UR44, RZ, !PT ;  /* 0x0000002c03037c46 */ /* 0x000fce000f8001ff */
[----:B------:R-:W-:Y:S05]  /*1ba0*/  @P0 BRA `(.L_x_548) ;  /* 0x0000000000500947 */ /* 0x000fea0003800000 */
[----:B------:R-:W-:Y:S02]  /*1bb0*/  ULDC.64 UR4, c[0x0][0x2c8] ;  /* 0x0000b20000047ab9 */ /* 0x000fe40000000a00 */
[----:B------:R-:W-:-:S04]  /*1bc0*/  UISETP.NE.U32.AND UP0, UPT, UR4, URZ, UPT ;  /* 0x0000003f0400728c */ /* 0x000fc8000bf05070 */
[----:B------:R-:W-:-:S06]  /*1bd0*/  UISETP.NE.AND.EX UP0, UPT, UR5, URZ, UPT, UP0 ;  /* 0x0000003f0500728c */ /* 0x000fcc000bf05300 */
[----:B------:R-:W-:-:S05]  /*1be0*/  PLOP3.LUT P0, PT, PT, PT, UP0, 0x80, 0x0 ;  /* 0x000000000000781c */ /* 0x000fca0003f0f008 */
[----:B------:R-:W-:Y:S01]  /*1bf0*/  @UP0 UIADD3 UR4, UR45, -UR38, URZ ;  /* 0x800000262d040290 */ /* 0x000fe2000fffe03f */
[----:B------:R-:W-:-:S03]  /*1c00*/  @UP0 ULDC UR6, c[0x0][0x2d0] ;  /* 0x0000b40000060ab9 */ /* 0x000fc60000000800 */
[----:B------:R-:W-:-:S04]  /*1c10*/  @UP0 UIMAD UR5, UR43, UR6, UR4 ;  /* 0x000000062b0502a4 */ /* 0x000fc8000f8e0204 */
[----:B------:R-:W-:-:S03]  /*1c20*/  @UP0 UIMAD UR6, UR5, UR6, UR4 ;  /* 0x00000006050602a4 */ /* 0x000fc6000f8e0204 */
[----:B------:R-:W-:Y:S02]  /*1c30*/  @UP0 ULDC.64 UR4, c[0x0][0x2c8] ;  /* 0x0000b20000040ab9 */ /* 0x000fe40000000a00 */
[----:B------:R-:W-:-:S06]  /*1c40*/  @UP0 UIMAD.WIDE UR4, UR6, 0x2, UR4 ;  /* 0x00000002060408a5 */ /* 0x000fcc000f8e0204 */
[----:B------:R-:W-:Y:S01]  /*1c50*/  MOV R6, UR4 ;  /* 0x0000000400067c02 */ /* 0x000fe20008000f00 */
[----:B------:R-:W-:Y:S01]  /*1c60*/  IMAD.U32 R7, RZ, RZ, UR5 ;  /* 0x00000005ff077e24 */ /* 0x000fe2000f8e00ff */
[----:B------:R-:W-:-:S04]  /*1c70*/  ULDC UR4, c[0x0][0x2a0] ;  /* 0x0000a80000047ab9 */ /* 0x000fc80000000800 */
[----:B------:R-:W2:Y:S01]  /*1c80*/  @P0 LDG.E.U16 R6, desc[UR36][R6.64] ;  /* 0x0000002406060981 */ /* 0x000ea2000c1e1500 */
[----:B------:R-:W-:Y:S01]  /*1c90*/  IADD3 R0, -R3, UR45, RZ ;  /* 0x0000002d03007c10 */ /* 0x000fe2000fffe1ff */
[----:B------:R-:W-:-:S03]  /*1ca0*/  FMUL.FTZ R70, R14, UR4 ;  /* 0x000000040e467c20 */ /* 0x000fc60008410000 */
[----:B------:R-:W-:Y:S01]  /*1cb0*/  LEA R11, R0, UR42, 0x2 ;  /* 0x0000002a000b7c11 */ /* 0x000fe2000f8e10ff */
[----:B--2---:R-:W-:-:S05]  /*1cc0*/  @P0 HADD2.F32 R9, -RZ, R6.H0_H0 ;  /* 0x20000006ff090230 */ /* 0x004fca0000004100 */
[----:B------:R-:W-:-:S05]  /*1cd0*/  @P0 FADD.FTZ R70, R70, R9 ;  /* 0x0000000946460221 */ /* 0x000fca0000010000 */
[----:B------:R0:W-:Y:S02]  /*1ce0*/  STS [R11], R70 ;  /* 0x000000460b007388 */ /* 0x0001e40000000800 */
.L_x_548:
        /* <DEDUP_REMOVED lines=9> */
[----:B------:R-:W-:Y:S02]  /*1d80*/  IADD3 R7, -R7, R16, RZ ;  /* 0x0000001007077210 */ /* 0x000fe40007ffe1ff */
[----:B--2---:R-:W-:Y:S02]  /*1d90*/  SHF.R.S32.HI R9, RZ, 0x1f, R6 ;  /* 0x0000001fff097819 */ /* 0x004fe40000011406 */
[----:B------:R-:W-:Y:S02]  /*1da0*/  LEA.HI.SX32 R68, R0, R3, 0x1f ;  /* 0x0000000300447211 */ /* 0x000fe400078ffaff */
[----:B------:R-:W-:-:S04]  /*1db0*/  LEA.HI R9, R9, R6, RZ, 0x4 ;  /* 0x0000000609097211 */ /* 0x000fc800078f20ff */
[----:B------:R-:W-:Y:S01]  /*1dc0*/  LOP3.LUT R6, R9, 0xfffffff0, RZ, 0xc0, !PT ;  /* 0xfffffff009067812 */ /* 0x000fe200078ec0ff */
[----:B-1----:R-:W-:-:S03]  /*1dd0*/  ULEA UR5, UR6, UR5, 0x18 ;  /* 0x0000000506057291 */ /* 0x002fc6000f8ec03f */
[----:B------:R-:W-:Y:S01]  /*1de0*/  IADD3 R19, R6, R3, RZ ;  /* 0x0000000306137210 */ /* 0x000fe20007ffe0ff */
[----:B------:R-:W-:-:S03]  /*1df0*/  IMAD.SHL.U32 R6, R25, 0x40, RZ ;  /* 0x0000004019067824 */ /* 0x000fc600078e00ff */
[----:B------:R-:W-:Y:S02]  /*1e00*/  ISETP.GE.AND P0, PT, R68, R19, PT ;  /* 0x000000134400720c */ /* 0x000fe40003f06270 */
[----:B------:R-:W-:Y:S01]  /*1e10*/  LEA R4, R7, UR5, 0x3 ;  /* 0x0000000507047c11 */ /* 0x000fe2000f8e18ff */
[----:B------:R-:W-:Y:S02]  /*1e20*/  ULDC UR5, c[0x0][0x29c] ;  /* 0x0000a70000057ab9 */ /* 0x000fe40000000800 */
[----:B------:R-:W-:Y:S02]  /*1e30*/  UISETP.NE.AND UP0, UPT, UR5, URZ, UPT ;  /* 0x0000003f0500728c */ /* 0x000fe4000bf05270 */
[----:B------:R1:W2:Y:S04]  /*1e40*/  LDS.64 R50, [R4] ;  /* 0x0000000004327984 */ /* 0x0002a80000000a00 */
[----:B------:R1:W0:Y:S01]  /*1e50*/  LDS.64 R48, [R4+0x10] ;  /* 0x0000100004307984 */ /* 0x0002220000000a00 */
[----:B------:R-:W-:-:S03]  /*1e60*/  PLOP3.LUT P2, PT, PT, PT, UP0, 0x80, 0x0 ;  /* 0x000000000000781c */ /* 0x000fc60003f4f008 */
[----:B------:R1:W0:Y:S04]  /*1e70*/  LDS.64 R46, [R4+0x20] ;  /* 0x00002000042e7984 */ /* 0x0002280000000a00 */
        /* <DEDUP_REMOVED lines=13> */
[----:B---34-:R3:W4:Y:S04]  /*1f50*/  LDS.64 R26, [R0+0x40] ;  /* 0x00004000001a7984 */ /* 0x0187280000000a00 */
[----:B------:R3:W0:Y:S04]  /*1f60*/  LDS.64 R24, [R0+0x50] ;  /* 0x0000500000187984 */ /* 0x0006280000000a00 */
[----:B------:R3:W0:Y:S04]  /*1f70*/  LDS.64 R22, [R0+0x60] ;  /* 0x0000600000167984 */ /* 0x0006280000000a00 */
[----:B------:R3:W0:Y:S02]  /*1f80*/  LDS.64 R20, [R0+0x70] ;  /* 0x0000700000147984 */ /* 0x0006240000000a00 */
.L_x_549:
[----:B------:R-:W-:Y:S01]  /*1f90*/  ULDC UR12, c[0x0][0x29c] ;  /* 0x0000a700000c7ab9 */ /* 0x000fe20000000800 */
[----:B------:R-:W-:Y:S01]  /*1fa0*/  ULDC UR13, c[0x0][0x2a0] ;  /* 0x0000a800000d7ab9 */ /* 0x000fe20000000800 */
[----:B------:R-:W-:Y:S01]  /*1fb0*/  ULDC.64 UR8, c[0x0][0x248] ;  /* 0x0000920000087ab9 */ /* 0x000fe20000000a00 */
[----:B------:R-:W-:Y:S01]  /*1fc0*/  ULDC.64 UR6, c[0x0][0x2b0] ;  /* 0x0000ac0000067ab9 */ /* 0x000fe20000000a00 */
[----:B------:R-:W-:Y:S01]  /*1fd0*/  ULDC.64 UR14, c[0x0][0x2c8] ;  /* 0x0000b200000e7ab9 */ /* 0x000fe20000000a00 */
[----:B------:R-:W-:Y:S01]  /*1fe0*/  ULDC.64 UR10, c[0x0][0x2d8] ;  /* 0x0000b600000a7ab9 */ /* 0x000fe20000000a00 */
[----:B------:R-:W-:Y:S01]  /*1ff0*/  BSSY B0, `(.L_x_550) ;  /* 0x000014a000007945 */ /* 0x000fe20003800000 */
[----:B------:R-:W-:-:S03]  /*2000*/  SHF.L.U32 R10, R7, 0x2, RZ ;  /* 0x00000002070a7819 */ /* 0x000fc600000006ff */
[----:B------:R-:W-:Y:S05]  /*2010*/  @P0 BRA `(.L_x_551) ;  /* 0x00000014001c0947 */ /* 0x000fea0003800000 */
[-C--:B0--3--:R-:W-:Y:S01]  /*2020*/  IABS R0, R5.reuse ;  /* 0x0000000500007213 */ /* 0x089fe20000000000 */
[----:B------:R-:W0:Y:S01]  /*2030*/  LDC R7, c[0x0][0x288] ;  /* 0x0000a200ff077b82 */ /* 0x000e220000000800 */
[--C-:B------:R-:W-:Y:S01]  /*2040*/  IMAD R69, R5, UR41, R10.reuse ;  /* 0x0000002905457c24 */ /* 0x100fe2000f8e020a */
[----:B------:R-:W-:Y:S01]  /*2050*/  ULDC UR4, c[0x0][0x298] ;  /* 0x0000a60000047ab9 */ /* 0x000fe20000000800 */
[----:B-1----:R-:W1:Y:S01]  /*2060*/  I2F.RP R4, R0 ;  /* 0x0000000000047306 */ /* 0x002e620000209400 */
[----:B------:R-:W-:-:S04]  /*2070*/  IMAD R5, R6, R5, R10 ;  /* 0x0000000506057224 */ /* 0x000fc800078e020a */
[----:B------:R-:W3:Y:S08]  /*2080*/  LDC R12, c[0x0][0x2c0] ;  /* 0x0000b000ff0c7b82 */ /* 0x000ef00000000800 */
[----:B------:R-:W5:Y:S01]  /*2090*/  LDC.64 R72, c[0x0][0x2e0] ;  /* 0x0000b800ff487b82 */ /* 0x000f620000000a00 */
[----:B-1----:R-:W1:Y:S01]  /*20a0*/  MUFU.RCP R4, R4 ;  /* 0x0000000400047308 */ /* 0x002e620000001000 */
[----:B0-----:R-:W-:-:S02]  /*20b0*/  IMAD R7, R2, R7, UR43 ;  /* 0x0000002b02077e24 */ /* 0x001fc4000f8e0207 */
[----:B-1----:R-:W-:-:S05]  /*20c0*/  VIADD R8, R4, 0xffffffe ;  /* 0x0ffffffe04087836 */ /* 0x002fca0000000000 */
[----:B------:R0:W1:Y:S02]  /*20d0*/  F2I.FTZ.U32.TRUNC.NTZ R9, R8 ;  /* 0x0000000800097305 */ /* 0x000064000021f000 */
[----:B0-----:R-:W-:Y:S01]  /*20e0*/  IMAD.MOV.U32 R8, RZ, RZ, RZ ;  /* 0x000000ffff087224 */ /* 0x001fe200078e00ff */
[----:B-1----:R-:W-:-:S05]  /*20f0*/  IADD3 R11, RZ, -R9, RZ ;  /* 0x80000009ff0b7210 */ /* 0x002fca0007ffe0ff */
[----:B------:R-:W-:-:S04]  /*2100*/  IMAD R11, R11, R0, RZ ;  /* 0x000000000b0b7224 */ /* 0x000fc800078e02ff */
[----:B------:R-:W-:Y:S01]  /*2110*/  IMAD.HI.U32 R4, R9, R11, R8 ;  /* 0x0000000b09047227 */ /* 0x000fe200078e0008 */
[----:B------:R-:W-:Y:S02]  /*2120*/  LEA R11, R7, R10, 0x6 ;  /* 0x0000000a070b7211 */ /* 0x000fe400078e30ff */
[----:B------:R-:W-:Y:S01]  /*2130*/  SHF.R.S32.HI R7, RZ, 0x1f, R69 ;  /* 0x0000001fff077819 */ /* 0x000fe20000011445 */
[----:B---3--:R-:W-:Y:S01]  /*2140*/  VIADD R9, R12, UR4 ;  /* 0x000000040c097c36 */ /* 0x008fe20008000000 */
[----:B------:R-:W-:Y:S01]  /*2150*/  SHF.R.S32.HI R8, RZ, 0x1f, R5 ;  /* 0x0000001fff087819 */ /* 0x000fe20000011405 */
[C---:B-----5:R-:W-:Y:S01]  /*2160*/  IMAD.WIDE R72, R11.reuse, 0x2, R72 ;  /* 0x000000020b487825 */ /* 0x060fe200078e0248 */
[----:B------:R-:W-:-:S07]  /*2170*/  IADD3 R10, R11, 0x8, RZ ;  /* 0x000000080b0a7810 */ /* 0x000fce0007ffe0ff */
.L_x_571:
[----:B0-2---:R-:W0:Y:S01]  /*2180*/  LDC R11, c[0x0][0x284] ;  /* 0x0000a100ff0b7b82 */ /* 0x005e220000000800 */
[----:B------:R-:W-:-:S04]  /*2190*/  ISETP.NE.U32.AND P0, PT, RZ, UR6, PT ;  /* 0x00000006ff007c0c */ /* 0x000fc8000bf05070 */
[----:B------:R-:W-:-:S13]  /*21a0*/  ISETP.NE.AND.EX P0, PT, RZ, UR7, PT, P0 ;  /* 0x00000007ff007c0c */ /* 0x000fda000bf05300 */
[----:B0-----:R-:W-:-:S05]  /*21b0*/  @P0 IMAD R13, R11, UR39, RZ ;  /* 0x000000270b0d0c24 */ /* 0x001fca000f8e02ff */
[--C-:B------:R-:W-:Y:S02]  /*21c0*/  @P0 SHF.R.S32.HI R14, RZ, 0x1f, R13.reuse ;  /* 0x0000001fff0e0819 */ /* 0x100fe4000001140d */
[----:B------:R-:W-:Y:S02]  /*21d0*/  @P0 IADD3 R12, P1, P3, R68, UR6, R13 ;  /* 0x00000006440c0c10 */ /* 0x000fe4000fb3e00d */
[----:B------:R-:W-:-:S04]  /*21e0*/  @P0 SHF.R.S32.HI R13, RZ, 0x1f, R68 ;  /* 0x0000001fff0d0819 */ /* 0x000fc80000011444 */
[----:B------:R-:W-:-:S05]  /*21f0*/  @P0 IADD3.X R13, R13, UR7, R14, P1, P3 ;  /* 0x000000070d0d0c10 */ /* 0x000fca0008fe640e */
[----:B---3--:R-:W3:Y:S01]  /*2200*/  @P0 LDG.E.U8 R12, desc[UR36][R12.64] ;  /* 0x000000240c0c0981 */ /* 0x008ee2000c1e1100 */
[----:B------:R-:W-:Y:S01]  /*2210*/  IABS R15, R68 ;  /* 0x00000044000f7213 */ /* 0x000fe20000000000 */
[----:B------:R-:W-:Y:S01]  /*2220*/  BSSY B1, `(.L_x_552) ;  /* 0x0000026000017945 */ /* 0x000fe20003800000 */
[----:B-1----:R-:W-:Y:S02]  /*2230*/  IABS R74, R11 ;  /* 0x0000000b004a7213 */ /* 0x002fe40000000000 */
[----:B------:R-:W-:Y:S01]  /*2240*/  ISETP.GE.AND P3, PT, R68, RZ, PT ;  /* 0x000000ff4400720c */ /* 0x000fe20003f66270 */
[----:B------:R-:W-:Y:S01]  /*2250*/  IMAD.HI.U32 R14, R4, R15, RZ ;  /* 0x0000000f040e7227 */ /* 0x000fe200078e00ff */
[----:B------:R-:W-:-:S03]  /*2260*/  ISETP.NE.AND P4, PT, R11, RZ, PT ;  /* 0x000000ff0b00720c */ /* 0x000fc60003f85270 */
[----:B------:R-:W-:-:S04]  /*2270*/  IMAD.MOV R14, RZ, RZ, -R14 ;  /* 0x000000ffff0e7224 */ /* 0x000fc800078e0a0e */
[----:B------:R-:W-:-:S05]  /*2280*/  IMAD R15, R74, R14, R15 ;  /* 0x0000000e4a0f7224 */ /* 0x000fca00078e020f */
[----:B------:R-:W-:-:S13]  /*2290*/  ISETP.GT.U32.AND P1, PT, R0, R15, PT ;  /* 0x0000000f0000720c */ /* 0x000fda0003f24070 */
[----:B------:R-:W-:-:S04]  /*22a0*/  @!P1 IADD3 R15, R15, -R74, RZ ;  /* 0x8000004a0f0f9210 */ /* 0x000fc80007ffe0ff */
[----:B------:R-:W-:-:S13]  /*22b0*/  ISETP.GT.U32.AND P1, PT, R0, R15, PT ;  /* 0x0000000f0000720c */ /* 0x000fda0003f24070 */
[----:B------:R-:W-:Y:S01]  /*22c0*/  @!P1 IMAD.IADD R15, R15, 0x1, -R74 ;  /* 0x000000010f0f9824 */ /* 0x000fe200078e0a4a */
[----:B------:R-:W-:Y:S02]  /*22d0*/  ISETP.GE.AND P1, PT, R68, UR45, PT ;  /* 0x0000002d44007c0c */ /* 0x000fe4000bf26270 */
[----:B---3--:R-:W-:Y:S02]  /*22e0*/  ISETP.NE.AND P0, PT, R12, RZ, P0 ;  /* 0x000000ff0c00720c */ /* 0x008fe40000705270 */
[----:B------:R-:W-:-:S05]  /*22f0*/  MOV R12, R15 ;  /* 0x0000000f000c7202 */ /* 0x000fca0000000f00 */
[----:B------:R-:W-:Y:S01]  /*2300*/  @!P3 IMAD.MOV R12, RZ, RZ, -R12 ;  /* 0x000000ffff0cb224 */ /* 0x000fe200078e0a0c */
[----:B------:R-:W-:-:S03]  /*2310*/  @!P4 LOP3.LUT R12, RZ, R11, RZ, 0x33, !PT ;  /* 0x0000000bff0cc212 */ /* 0x000fc600078e33ff */
[----:B------:R-:W-:Y:S05]  /*2320*/  @P1 BRA `(.L_x_553) ;  /* 0x0000000000541947 */ /* 0x000fea0003800000 */
[----:B------:R-:W-:-:S04]  /*2330*/  SHF.L.U32 R74, R12, 0x3, RZ ;  /* 0x000000030c4a7819 */ /* 0x000fc800000006ff */
[----:B------:R-:W-:Y:S02]  /*2340*/  SHF.R.S32.HI R13, RZ, 0x1f, R74 ;  /* 0x0000001fff0d7819 */ /* 0x000fe4000001144a */
[----:B------:R-:W-:-:S05]  /*2350*/  IADD3 R14, P2, R5, R74, RZ ;  /* 0x0000004a050e7210 */ /* 0x000fca0007f5e0ff */
[----:B------:R-:W-:Y:S01]  /*2360*/  IMAD.X R15, R8, 0x1, R13, P2 ;  /* 0x00000001080f7824 */ /* 0x000fe200010e060d */
[----:B------:R-:W-:-:S04]  /*2370*/  LEA R52, P2, R14, UR8, 0x1 ;  /* 0x000000080e347c11 */ /* 0x000fc8000f8408ff */
[----:B------:R-:W-:-:S06]  /*2380*/  LEA.HI.X R53, R14, UR9, R15, 0x1, P2 ;  /* 0x000000090e357c11 */ /* 0x000fcc00090f0c0f */
[----:B------:R-:W5:Y:S01]  /*2390*/  LDG.E.64 R52, desc[UR36][R52.64] ;  /* 0x0000002434347981 */ /* 0x000f62000c1e1b00 */
[----:B------:R-:W-:-:S06]  /*23a0*/  UISETP.NE.AND UP0, UPT, UR12, URZ, UPT ;  /* 0x0000003f0c00728c */ /* 0x000fcc000bf05270 */
[----:B------:R-:W-:-:S13]  /*23b0*/  PLOP3.LUT P2, PT, PT, PT, UP0, 0x80, 0x0 ;  /* 0x000000000000781c */ /* 0x000fda0003f4f008 */
[----:B------:R-:W-:Y:S05]  /*23c0*/  @P2 BRA `(.L_x_553) ;  /* 0x00000000002c2947 */ /* 0x000fea0003800000 */
[----:B------:R-:W-:-:S13]  /*23d0*/  ISETP.NE.AND P5, PT, R18, RZ, PT ;  /* 0x000000ff1200720c */ /* 0x000fda0003fa5270 */
[----:B------:R-:W3:Y:S01]  /*23e0*/  @P5 LDG.E.64 R14, desc[UR36][R72.64] ;  /* 0x00000024480e5981 */ /* 0x000ee2000c1e1b00 */
[----:B-----5:R-:W-:Y:S01]  /*23f0*/  HFMA2.MMA R52, R52, 1, 1, R34 ;  /* 0x3c003c0034347835 */ /* 0x020fe20000000022 */
[----:B------:R-:W-:Y:S01]  /*2400*/  IADD3 R71, P3, R69, R74, RZ ;  /* 0x0000004a45477210 */ /* 0x000fe20007f7e0ff */
[----:B------:R-:W-:-:S08]  /*2410*/  HADD2 R53, R53, R35 ;  /* 0x0000002335357230 */ /* 0x000fd00000000000 */
[----:B---3--:R-:W-:Y:S01]  /*2420*/  @P5 HMUL2 R52, R52, R14 ;  /* 0x0000000e34345232 */ /* 0x008fe20000000000 */
[----:B------:R-:W-:Y:S01]  /*2430*/  IADD3.X R14, R7, R13, RZ, P3, !PT ;  /* 0x0000000d070e7210 */ /* 0x000fe20001ffe4ff */
[----:B------:R-:W-:Y:S01]  /*2440*/  @P5 HFMA2.MMA R53, R53, R15, -RZ ;  /* 0x0000000f35355235 */ /* 0x000fe200001000ff */
[----:B------:R-:W-:-:S04]  /*2450*/  LEA R74, P3, R71, UR8, 0x1 ;  /* 0x00000008474a7c11 */ /* 0x000fc8000f8608ff */
[----:B------:R-:W-:-:S05]  /*2460*/  LEA.HI.X R75, R71, UR9, R14, 0x1, P3 ;  /* 0x00000009474b7c11 */ /* 0x000fca00098f0c0e */
[----:B------:R0:W-:Y:S04]  /*2470*/  STG.E.64 desc[UR36][R74.64], R52 ;  /* 0x000000344a007986 */ /* 0x0001e8000c101b24 */
.L_x_553:
[----:B------:R-:W-:Y:S05]  /*2480*/  BSYNC B1 ;  /* 0x0000000000017941 */ /* 0x000fea0003800000 */
.L_x_552:
[----:B------:R-:W-:Y:S04]  /*2490*/  BSSY B1, `(.L_x_554) ;  /* 0x000001a000017945 */ /* 0x000fe80003800000 */
[----:B------:R-:W-:Y:S05]  /*24a0*/  @P1 BRA `(.L_x_555) ;  /* 0x0000000000601947 */ /* 0x000fea0003800000 */
[----:B0-----:R-:W-:-:S05]  /*24b0*/  IMAD.IADD R74, R12, 0x1, R11 ;  /* 0x000000010c4a7824 */ /* 0x001fca00078e020b */
        /* <DEDUP_REMOVED lines=13> */
[----:B------:R-:W3:Y:S01]  /*2590*/  @P4 LDG.E.64 R14, desc[UR36][R14.64] ;  /* 0x000000240e0e4981 */ /* 0x000ee2000c1e1b00 */
[----:B-----5:R-:W-:Y:S01]  /*25a0*/  HFMA2.MMA R55, R55, 1, 1, R33 ;  /* 0x3c003c0037377835 */ /* 0x020fe20000000021 */
[----:B------:R-:W-:Y:S01]  /*25b0*/  IADD3 R71, P3, R69, R74, RZ ;  /* 0x0000004a45477210 */ /* 0x000fe20007f7e0ff */
[----:B------:R-:W-:-:S03]  /*25c0*/  HADD2 R54, R54, R32 ;  /* 0x0000002036367230 */ /* 0x000fc60000000000 */
[----:B------:R-:W-:Y:S02]  /*25d0*/  IADD3.X R76, R7, R13, RZ, P3, !PT ;  /* 0x0000000d074c7210 */ /* 0x000fe40001ffe4ff */
[----:B------:R-:W-:-:S04]  /*25e0*/  LEA R74, P3, R71, UR8, 0x1 ;  /* 0x00000008474a7c11 */ /* 0x000fc8000f8608ff */
[----:B------:R-:W-:Y:S01]  /*25f0*/  LEA.HI.X R75, R71, UR9, R76, 0x1, P3 ;  /* 0x00000009474b7c11 */ /* 0x000fe200098f0c4c */
[----:B---3--:R-:W-:Y:S02]  /*2600*/  @P4 HMUL2 R54, R54, R14 ;  /* 0x0000000e36364232 */ /* 0x008fe40000000000 */
[----:B------:R-:W-:-:S05]  /*2610*/  @P4 HMUL2 R55, R55, R15 ;  /* 0x0000000f37374232 */ /* 0x000fca0000000000 */
[----:B------:R1:W-:Y:S02]  /*2620*/  STG.E.64 desc[UR36][R74.64], R54 ;  /* 0x000000364a007986 */ /* 0x0003e4000c101b24 */
.L_x_555:
[----:B------:R-:W-:Y:S05]  /*2630*/  BSYNC B1 ;  /* 0x0000000000017941 */ /* 0x000fea0003800000 */
.L_x_554:
[----:B------:R-:W-:Y:S04]  /*2640*/  BSSY B1, `(.L_x_556) ;  /* 0x000001a000017945 */ /* 0x000fe80003800000 */
[----:B------:R-:W-:Y:S05]  /*2650*/  @P1 BRA `(.L_x_557) ;  /* 0x0000000000601947 */ /* 0x000fea0003800000 */
[----:B01----:R-:W-:-:S05]  /*2660*/  IMAD R74, R11, 0x2, R12 ;  /* 0x000000020b4a7824 */ /* 0x003fca00078e020c */
        /* <DEDUP_REMOVED lines=14> */
[----:B------:R-:W-:Y:S01]  /*2750*/  IADD3 R71, P3, R69, R74, RZ ;  /* 0x0000004a45477210 */ /* 0x000fe20007f7e0ff */
[----:B-----5:R-:W-:Y:S02]  /*2760*/  HADD2 R56, R56, R30 ;  /* 0x0000001e38387230 */ /* 0x020fe40000000000 */
[----:B------:R-:W-:Y:S01]  /*2770*/  HADD2 R57, R57, R31 ;  /* 0x0000001f39397230 */ /* 0x000fe20000000000 */
[----:B------:R-:W-:Y:S02]  /*2780*/  IADD3.X R76, R7, R13, RZ, P3, !PT ;  /* 0x0000000d074c7210 */ /* 0x000fe40001ffe4ff */
[----:B------:R-:W-:-:S04]  /*2790*/  LEA R74, P3, R71, UR8, 0x1 ;  /* 0x00000008474a7c11 */ /* 0x000fc8000f8608ff */
[----:B------:R-:W-:Y:S01]  /*27a0*/  LEA.HI.X R75, R71, UR9, R76, 0x1, P3 ;  /* 0x00000009474b7c11 */ /* 0x000fe200098f0c4c */
[----:B---3--:R-:W-:Y:S01]  /*27b0*/  @P4 HFMA2.MMA R56, R56, R14, -RZ ;  /* 0x0000000e38384235 */ /* 0x008fe200001000ff */
[----:B------:R-:W-:-:S06]  /*27c0*/  @P4 HMUL2 R57, R57, R15 ;  /* 0x0000000f39394232 */ /* 0x000fcc0000000000 */
[----:B------:R3:W-:Y:S04]  /*27d0*/  STG.E.64 desc[UR36][R74.64], R56 ;  /* 0x000000384a007986 */ /* 0x0007e8000c101b24 */
.L_x_557:
[----:B------:R-:W-:Y:S05]  /*27e0*/  BSYNC B1 ;  /* 0x0000000000017941 */ /* 0x000fea0003800000 */
.L_x_556:
[----:B------:R-:W-:Y:S04]  /*27f0*/  BSSY B1, `(.L_x_558) ;  /* 0x000001a000017945 */ /* 0x000fe80003800000 */
[----:B------:R-:W-:Y:S05]  /*2800*/  @P1 BRA `(.L_x_559) ;  /* 0x0000000000601947 */ /* 0x000fea0003800000 */
[----:B01-3--:R-:W-:-:S04]  /*2810*/  IMAD R74, R11, 0x3, R12 ;  /* 0x000000030b4a7824 */ /* 0x00bfc800078e020c */
[----:B------:R-:W-:-:S05]  /*2820*/  IMAD.SHL.U32 R74, R74, 0x8, RZ ;  /* 0x000000084a4a7824 */ /* 0x000fca00078e00ff */
[----:B------:R-:W-:Y:S02]  /*2830*/  SHF.R.S32.HI R13, RZ, 0x1f, R74 ;  /* 0x0000001fff0d7819 */ /* 0x000fe4000001144a */
[----:B------:R-:W-:-:S04]  /*2840*/  IADD3 R14, P2, R5, R74, RZ ;  /* 0x0000004a050e7210 */ /* 0x000fc80007f5e0ff */
[----:B------:R-:W-:Y:S02]  /*2850*/  IADD3.X R15, R8, R13, RZ, P2, !PT ;  /* 0x0000000d080f7210 */ /* 0x000fe400017fe4ff */
        /* <DEDUP_REMOVED lines=12> */
[----:B------:R-:W-:-:S04]  /*2920*/  HADD2 R59, R59, R29 ;  /* 0x0000001d3b3b7230 */ /* 0x000fc80000000000 */
[----:B------:R-:W-:Y:S01]  /*2930*/  IMAD.X R76, R7, 0x1, R13, P3 ;  /* 0x00000001074c7824 */ /* 0x000fe200018e060d */
[----:B------:R-:W-:-:S04]  /*2940*/  LEA R74, P3, R71, UR8, 0x1 ;  /* 0x00000008474a7c11 */ /* 0x000fc8000f8608ff */
[----:B------:R-:W-:Y:S01]  /*2950*/  LEA.HI.X R75, R71, UR9, R76, 0x1, P3 ;  /* 0x00000009474b7c11 */ /* 0x000fe200098f0c4c */
[----:B---3--:R-:W-:Y:S01]  /*2960*/  @P4 HFMA2.MMA R59, R59, R15, -RZ ;  /* 0x0000000f3b3b4235 */ /* 0x008fe200001000ff */
[----:B------:R-:W-:-:S06]  /*2970*/  @P4 HMUL2 R58, R58, R14 ;  /* 0x0000000e3a3a4232 */ /* 0x000fcc0000000000 */
[----:B------:R0:W-:Y:S04]  /*2980*/  STG.E.64 desc[UR36][R74.64], R58 ;  /* 0x0000003a4a007986 */ /* 0x0001e8000c101b24 */
.L_x_559:
[----:B------:R-:W-:Y:S05]  /*2990*/  BSYNC B1 ;  /* 0x0000000000017941 */ /* 0x000fea0003800000 */
.L_x_558:
[----:B------:R-:W-:Y:S04]  /*29a0*/  BSSY B1, `(.L_x_560) ;  /* 0x000001a000017945 */ /* 0x000fe80003800000 */
[----:B------:R-:W-:Y:S05]  /*29b0*/  @P1 BRA `(.L_x_561) ;  /* 0x0000000000601947 */ /* 0x000fea0003800000 */
[----:B01-3--:R-:W-:-:S05]  /*29c0*/  LEA R74, R11, R12, 0x2 ;  /* 0x0000000c0b4a7211 */ /* 0x00bfca00078e10ff */
        /* <DEDUP_REMOVED lines=15> */
[----:B----45:R-:W-:Y:S01]  /*2ac0*/  HFMA2.MMA R61, R61, 1, 1, R27 ;  /* 0x3c003c003d3d7835 */ /* 0x030fe2000000001b */
[----:B------:R-:W-:-:S03]  /*2ad0*/  HADD2 R60, R60, R26 ;  /* 0x0000001a3c3c7230 */ /* 0x000fc60000000000 */
[----:B------:R-:W-:Y:S01]  /*2ae0*/  IMAD.X R76, R7, 0x1, R13, P3 ;  /* 0x00000001074c7824 */ /* 0x000fe200018e060d */
[----:B------:R-:W-:-:S04]  /*2af0*/  LEA R74, P3, R71, UR8, 0x1 ;  /* 0x00000008474a7c11 */ /* 0x000fc8000f8608ff */
[----:B------:R-:W-:Y:S01]  /*2b00*/  LEA.HI.X R75, R71, UR9, R76, 0x1, P3 ;  /* 0x00000009474b7c11 */ /* 0x000fe200098f0c4c */
[----:B---3--:R-:W-:Y:S02]  /*2b10*/  @P4 HMUL2 R60, R60, R14 ;  /* 0x0000000e3c3c4232 */ /* 0x008fe40000000000 */
[----:B------:R-:W-:-:S05]  /*2b20*/  @P4 HMUL2 R61, R61, R15 ;  /* 0x0000000f3d3d4232 */ /* 0x000fca0000000000 */
[----:B------:R0:W-:Y:S02]  /*2b30*/  STG.E.64 desc[UR36][R74.64], R60 ;  /* 0x0000003c4a007986 */ /* 0x0001e4000c101b24 */
.L_x_561:
[----:B------:R-:W-:Y:S05]  /*2b40*/  BSYNC B1 ;  /* 0x0000000000017941 */ /* 0x000fea0003800000 */
.L_x_560:
[----:B------:R-:W-:Y:S04]  /*2b50*/  BSSY B1, `(.L_x_562) ;  /* 0x000001a000017945 */ /* 0x000fe80003800000 */
[----:B------:R-:W-:Y:S05]  /*2b60*/  @P1 BRA `(.L_x_563) ;  /* 0x0000000000601947 */ /* 0x000fea0003800000 */
[----:B01-3--:R-:W-:-:S05]  /*2b70*/  IMAD R74, R11, 0x5, R12 ;  /* 0x000000050b4a7824 */ /* 0x00bfca00078e020c */
        /* <DEDUP_REMOVED lines=23> */
.L_x_563:
[----:B------:R-:W-:Y:S05]  /*2cf0*/  BSYNC B1 ;  /* 0x0000000000017941 */ /* 0x000fea0003800000 */
.L_x_562:
        /* <DEDUP_REMOVED lines=26> */
.L_x_565:
[----:B------:R-:W-:Y:S05]  /*2ea0*/  BSYNC B1 ;  /* 0x0000000000017941 */ /* 0x000fea0003800000 */
.L_x_564:
[----:B------:R-:W-:Y:S01]  /*2eb0*/  BSSY B1, `(.L_x_566) ;  /* 0x000001a000017945 */ /* 0x000fe20003800000 */
[----:B------:R-:W-:-:S03]  /*2ec0*/  IMAD R12, R11, 0x7, R12 ;  /* 0x000000070b0c7824 */ /* 0x000fc600078e020c */
        /* <DEDUP_REMOVED lines=18> */
[----:B-1-3--:R-:W-:Y:S02]  /*2ff0*/  IADD3.X R74, R7, R11, RZ, P3, !PT ;  /* 0x0000000b074a7210 */ /* 0x00afe40001ffe4ff */
[----:B------:R-:W-:-:S04]  /*3000*/  LEA R12, P3, R13, UR8, 0x1 ;  /* 0x000000080d0c7c11 */ /* 0x000fc8000f8608ff */
[----:B------:R-:W-:Y:S01]  /*3010*/  LEA.HI.X R13, R13, UR9, R74, 0x1, P3 ;  /* 0x000000090d0d7c11 */ /* 0x000fe200098f0c4a */
[----:B--2---:R-:W-:Y:S02]  /*3020*/  @P4 HMUL2 R66, R66, R14 ;  /* 0x0000000e42424232 */ /* 0x004fe40000000000 */
[----:B------:R-:W-:-:S05]  /*3030*/  @P4 HMUL2 R67, R67, R15 ;  /* 0x0000000f43434232 */ /* 0x000fca0000000000 */
[----:B------:R0:W-:Y:S02]  /*3040*/  STG.E.64 desc[UR36][R12.64], R66 ;  /* 0x000000420c007986 */ /* 0x0001e4000c101b24 */
.L_x_567:
[----:B------:R-:W-:Y:S05]  /*3050*/  BSYNC B1 ;  /* 0x0000000000017941 */ /* 0x000fea0003800000 */
.L_x_566:
[----:B--2--5:R-:W-:Y:S01]  /*3060*/  HFMA2.MMA R11, R50, R52, -RZ ;  /* 0x00000034320b7235 */ /* 0x024fe200001000ff */
[----:B0-----:R-:W-:Y:S01]  /*3070*/  HMUL2 R12, R51, R53 ;  /* 0x00000035330c7232 */ /* 0x001fe20000000000 */
[----:B------:R-:W-:Y:S01]  /*3080*/  UMOV UR4, 0xffffffff ;  /* 0xffffffff00047882 */ /* 0x000fe20000000000 */
[----:B------:R-:W-:Y:S02]  /*3090*/  LOP3.LUT R71, R16, 0x1, RZ, 0xc0, !PT ;  /* 0x0000000110477812 */ /* 0x000fe400078ec0ff */
        /* <DEDUP_REMOVED lines=19> */
[----:B------:R0:W2:Y:S02]  /*31d0*/  SHFL.BFLY PT, R14, R13, 0x1, 0x1f ;  /* 0x0c201f000d0e7f89 */ /* 0x0000a400000e0000 */
.L_x_655:
[----:B------:R-:W-:Y:S01]  /*31e0*/  ISETP.EQ.U32.OR P1, PT, R71, 0x1, P1 ;  /* 0x000000014700780c */ /* 0x000fe20000f22470 */
[----:B--2---:R-:W-:Y:S01]  /*31f0*/  FADD.FTZ R11, R13, R14 ;  /* 0x0000000e0d0b7221 */ /* 0x004fe20000010000 */
[----:B------:R-:W-:Y:S03]  /*3200*/  BSSY B1, `(.L_x_569) ;  /* 0x0000025000017945 */ /* 0x000fe60003800000 */
[----:B------:R-:W-:-:S08]  /*3210*/  FMUL.FTZ R11, R11, UR13 ;  /* 0x0000000d0b0b7c20 */ /* 0x000fd00008410000 */
[----:B------:R-:W-:Y:S05]  /*3220*/  @P1 BRA `(.L_x_570) ;  /* 0x0000000000881947 */ /* 0x000fea0003800000 */
[----:B------:R-:W-:Y:S01]  /*3230*/  UISETP.NE.U32.AND UP0, UPT, UR14, URZ, UPT ;  /* 0x0000003f0e00728c */ /* 0x000fe2000bf05070 */
[----:B------:R-:W-:Y:S01]  /*3240*/  HFMA2.MMA R15, -RZ, RZ, 0, 1.1920928955078125e-07 ;  /* 0x00000002ff0f7435 */ /* 0x000fe200000001ff */
[----:B------:R-:W-:Y:S02]  /*3250*/  UISETP.NE.U32.AND UP1, UPT, UR10, URZ, UPT ;  /* 0x0000003f0a00728c */ /* 0x000fe4000bf25070 */
[----:B------:R-:W-:Y:S02]  /*3260*/  UISETP.NE.AND.EX UP0, UPT, UR15, URZ, UPT, UP0 ;  /* 0x0000003f0f00728c */ /* 0x000fe4000bf05300 */
[----:B------:R-:W-:-:S04]  /*3270*/  UISETP.NE.AND.EX UP1, UPT, UR11, URZ, UPT, UP1 ;  /* 0x0000003f0b00728c */ /* 0x000fc8000bf25310 */
[----:B------:R-:W-:Y:S02]  /*3280*/  PLOP3.LUT P3, PT, PT, PT, UP0, 0x80, 0x0 ;  /* 0x000000000000781c */ /* 0x000fe40003f6f008 */
[----:B------:R-:W-:-:S03]  /*3290*/  PLOP3.LUT P4, PT, PT, PT, UP1, 0x80, 0x0 ;  /* 0x000000000000781c */ /* 0x000fc60003f8f018 */
[----:B------:R-:W-:Y:S01]  /*32a0*/  @UP0 ULDC UR5, c[0x0][0x2d0] ;  /* 0x0000b40000050ab9 */ /* 0x000fe20000000800 */
[----:B------:R-:W-:Y:S01]  /*32b0*/  @UP0 ULDC.64 UR16, c[0x0][0x2c8] ;  /* 0x0000b20000100ab9 */ /* 0x000fe20000000a00 */
[----:B------:R-:W-:-:S04]  /*32c0*/  @UP0 UIMAD UR4, UR43, UR5, UR44 ;  /* 0x000000052b0402a4 */ /* 0x000fc8000f8e022c */
[----:B------:R-:W-:-:S06]  /*32d0*/  @UP0 UIADD3 UR4, UR4, -0x1, URZ ;  /* 0xffffffff04040890 */ /* 0x000fcc000fffe03f */
[----:B0-----:R-:W-:-:S04]  /*32e0*/  IMAD.U32 R13, RZ, RZ, UR4 ;  /* 0x00000004ff0d7e24 */ /* 0x001fc8000f8e00ff */
[----:B------:R-:W-:Y:S01]  /*32f0*/  @P3 IMAD R14, R13, UR5, R68 ;  /* 0x000000050d0e3c24 */ /* 0x000fe2000f8e0244 */
[----:B------:R-:W-:Y:S02]  /*3300*/  @UP1 ULDC.64 UR4, c[0x0][0x2d8] ;  /* 0x0000b60000041ab9 */ /* 0x000fe40000000a00 */
[----:B------:R-:W-:Y:S01]  /*3310*/  @UP1 UIMAD.WIDE UR4, UR43, 0x2, UR4 ;  /* 0x000000022b0418a5 */ /* 0x000fe2000f8e0204 */
[----:B------:R-:W-:-:S05]  /*3320*/  @P3 IMAD.WIDE R14, R14, R15, UR16 ;  /* 0x000000100e0e3e25 */ /* 0x000fca000f8e020f */
[----:B------:R-:W-:Y:S01]  /*3330*/  IMAD.U32 R12, RZ, RZ, UR4 ;  /* 0x00000004ff0c7e24 */ /* 0x000fe2000f8e00ff */
[----:B------:R-:W-:Y:S01]  /*3340*/  MOV R13, UR5 ;  /* 0x00000005000d7c02 */ /* 0x000fe20008000f00 */
[----:B------:R-:W1:Y:S04]  /*3350*/  @P3 LDG.E.U16 R14, desc[UR36][R14.64] ;  /* 0x000000240e0e3981 */ /* 0x000e68000c1e1500 */
[----:B------:R-:W2:Y:S01]  /*3360*/  @P4 LDG.E.U16 R12, desc[UR36][R12.64] ;  /* 0x000000240c0c4981 */ /* 0x000ea2000c1e1500 */
[----:B------:R-:W-:Y:S01]  /*3370*/  IMAD.U32 R71, RZ, RZ, UR44 ;  /* 0x0000002cff477e24 */ /* 0x000fe2000f8e00ff */
[----:B------:R-:W-:-:S04]  /*3380*/  @P4 ISETP.GE.AND P1, PT, R68, R9, PT ;  /* 0x000000094400420c */ /* 0x000fc80003f26270 */
[----:B------:R-:W-:Y:S02]  /*3390*/  @P4 IADD3 R76, R68, 0x1, -R71 ;  /* 0x00000001444c4810 */ /* 0x000fe40007ffe847 */
[----:B------:R-:W-:-:S04]  /*33a0*/  @P4 SEL R71, RZ, UR38, P1 ;  /* 0x00000026ff474c07 */ /* 0x000fc80008800000 */
[----:B------:R-:W-:Y:S01]  /*33b0*/  @P4 IADD3 R71, R71, R76, RZ ;  /* 0x0000004c47474210 */ /* 0x000fe20007ffe0ff */
[----:B-1-3--:R-:W-:-:S03]  /*33c0*/  @P3 HADD2.F32 R74, -RZ, R14.H0_H0 ;  /* 0x2000000eff4a3230 */ /* 0x00afc60000004100 */
[----:B------:R-:W-:Y:S01]  /*33d0*/  @P4 I2FP.F32.S32 R14, R71 ;  /* 0x00000047000e4245 */ /* 0x000fe20000201400 */
[----:B--2---:R-:W-:Y:S02]  /*33e0*/  @P4 HADD2.F32 R15, -RZ, R12.H0_H0 ;  /* 0x2000000cff0f4230 */ /* 0x004fe40000004100 */
[----:B------:R-:W-:Y:S01]  /*33f0*/  @P3 FADD.FTZ R11, R11, R74 ;  /* 0x0000004a0b0b3221 */ /* 0x000fe20000010000 */
[----:B------:R-:W-:-:S03]  /*3400*/  IMAD.IADD R12, R68, 0x1, -R3 ;  /* 0x00000001440c7824 */ /* 0x000fc600078e0a03 */
[----:B------:R-:W-:Y:S02]  /*3410*/  @P4 FFMA.FTZ R11, R14, R15, R11 ;  /* 0x0000000f0e0b4223 */ /* 0x000fe4000001000b */
[----:B------:R-:W-:-:S03]  /*3420*/  LEA R12, R12, UR42, 0x2 ;  /* 0x0000002a0c0c7c11 */ /* 0x000fc6000f8e10ff */
[----:B------:R-:W-:Y:S02]  /*3430*/  @!P0 FMNMX.FTZ R70, R70, R11, !PT ;  /* 0x0000000b46468209 */ /* 0x000fe40007810000 */
[----:B------:R2:W-:Y:S05]  /*3440*/  STS [R12], R11 ;  /* 0x0000000b0c007388 */ /* 0x0005ea0000000800 */
.L_x_570:
[----:B------:R-:W-:Y:S05]  /*3450*/  BSYNC B1 ;  /* 0x0000000000017941 */ /* 0x000fea0003800000 */
.L_x_569:
[----:B------:R-:W-:-:S04]  /*3460*/  IADD3 R68, R68, 0x40, RZ ;  /* 0x0000004044447810 */ /* 0x000fc80007ffe0ff */
[----:B------:R-:W-:-:S13]  /*3470*/  ISETP.GE.AND P0, PT, R68, R19, PT ;  /* 0x000000134400720c */ /* 0x000fda0003f06270 */
[----:B------:R-:W-:Y:S05]  /*3480*/  @!P0 BRA `(.L_x_571) ;  /* 0xffffffec003c8947 */ /* 0x000fea000383ffff */
.L_x_551:
[----:B------:R-:W-:Y:S05]  /*3490*/  BSYNC B0 ;  /* 0x0000000000007941 */ /* 0x000fea0003800000 */
.L_x_550:
[----:B------:R-:W-:Y:S01]  /*34a0*/  UMOV UR4, 0xffffffff ;  /* 0xffffffff00047882 */ /* 0x000fe20000000000 */
[----:B------:R-:W-:Y:S02]  /*34b0*/  SHF.R.S32.HI R5, RZ, 0x1f, R16 ;  /* 0x0000001fff057819 */ /* 0x000fe40000011410 */
[----:B------:R-:W-:Y:S05]  /*34c0*/  BRA.DIV UR4, `(.L_x_572) ;  /* 0x0000004204207947 */ /* 0x000fea000b800000 */
[----:B------:R-:W0:Y:S02]  /*34d0*/  SHFL.BFLY PT, R14, R70, 0x10, 0x1f ;  /* 0x0e001f00460e7f89 */ /* 0x000e2400000e0000 */
[----:B0-----:R-:W-:-:S05]  /*34e0*/  FMNMX.FTZ R13, R14, R70, !PT ;  /* 0x000000460e0d7209 */ /* 0x001fca0007810000 */
[----:B------:R-:W3:Y:S02]  /*34f0*/  SHFL.BFLY PT, R14, R13, 0x8, 0x1f ;  /* 0x0d001f000d0e7f89 */ /* 0x000ee400000e0000 */
[----:B---3--:R-:W-:-:S05]  /*3500*/  FMNMX.FTZ R0, R13, R14, !PT ;  /* 0x0000000e0d007209 */ /* 0x008fca0007810000 */
[----:B------:R-:W1:Y:S02]  /*3510*/  SHFL.BFLY PT, R14, R0, 0x4, 0x1f ;  /* 0x0c801f00000e7f89 */ /* 0x000e6400000e0000 */
[----:B-1----:R-:W-:-:S05]  /*3520*/  FMNMX.FTZ R4, R0, R14, !PT ;  /* 0x0000000e00047209 */ /* 0x002fca0007810000 */
[----:B------:R0:W1:Y:S02]  /*3530*/  SHFL.BFLY PT, R14, R4, 0x2, 0x1f ;  /* 0x0c401f00040e7f89 */ /* 0x00006400000e0000 */
.L_x_661:
[----:B------:R-:W-:Y:S01]  /*3540*/  LEA.HI R0, R5, R16, RZ, 0x5 ;  /* 0x0000001005007211 */ /* 0x000fe200078f28ff */
[----:B------:R-:W-:Y:S05]  /*3550*/  WARPSYNC.ALL ;  /* 0x0000000000007948 */ /* 0x000fea0003800000 */
[----:B------:R-:W-:Y:S02]  /*3560*/  LOP3.LUT R5, R0, 0xffffffe0, RZ, 0xc0, !PT ;  /* 0xffffffe000057812 */ /* 0x000fe400078ec0ff */
[----:B-1----:R-:W-:-:S03]  /*3570*/  FMNMX.FTZ R9, R4, R14, !PT ;  /* 0x0000000e04097209 */ /* 0x002fc60007810000 */
[----:B------:R-:W-:-:S05]  /*3580*/  IMAD.IADD R5, R16, 0x1, -R5 ;  /* 0x0000000110057824 */ /* 0x000fca00078e0a05 */
[----:B------:R-:W-:-:S13]  /*3590*/  ISETP.NE.AND P0, PT, R5, RZ, PT ;  /* 0x000000ff0500720c */ /* 0x000fda0003f05270 */
[----:B------:R-:W1:Y:S01]  /*35a0*/  @!P0 S2R R8, SR_CgaCtaId ;  /* 0x0000000000088919 */ /* 0x000e620000008800 */
[----:B------:R-:W-:Y:S02]  /*35b0*/  @!P0 MOV R7, 0x400 ;  /* 0x0000040000078802 */ /* 0x000fe40000000f00 */
[----:B------:R-:W-:Y:S02]  /*35c0*/  @!P0 SHF.R.S32.HI R0, RZ, 0x5, R0 ;  /* 0x00000005ff008819 */ /* 0x000fe40000011400 */
[----:B-1----:R-:W-:-:S04]  /*35d0*/  @!P0 LEA R7, R8, R7, 0x18 ;  /* 0x0000000708078211 */ /* 0x002fc800078ec0ff */
[----:B------:R-:W-:-:S05]  /*35e0*/  @!P0 LEA R0, R0, R7, 0x2 ;  /* 0x0000000700008211 */ /* 0x000fca00078e10ff */
[----:B------:R1:W-:Y:S01]  /*35f0*/  @!P0 STS [R0], R9 ;  /* 0x0000000900008388 */ /* 0x0003e20000000800 */
[----:B------:R-:W-:Y:S01]  /*3600*/  BAR.SYNC.DEFER_BLOCKING 0x0 ;  /* 0x0000000000007b1d */ /* 0x000fe20000010000 */
[----:B------:R-:W-:Y:S01]  /*3610*/  ISETP.GT.AND P0, PT, R5, 0x3, PT ;  /* 0x000000030500780c */ /* 0x000fe20003f04270 */
[----:B0-----:R-:W-:Y:S01]  /*3620*/  IMAD.MOV.U32 R4, RZ, RZ, -0x800001 ;  /* 0xff7fffffff047424 */ /* 0x001fe200078e00ff */
[----:B-1----:R-:W-:-:S03]  /*3630*/  HFMA2.MMA R9, -RZ, RZ, 0, 0 ;  /* 0x00000000ff097435 */ /* 0x002fc600000001ff */
        /* <DEDUP_REMOVED lines=13> */
[----:B------:R0:W1:Y:S01]  /*3710*/  SHFL.IDX PT, R13, R8, RZ, 0x1f ;  /* 0x00001fff080d7589 */ /* 0x00006200000e0000 */
        /* <DEDUP_REMOVED lines=16> */
.L_x_580:
[----:B0-----:R-:W-:Y:S01]  /*3820*/  IMAD.IADD R4, R10, 0x1, -R3 ;  /* 0x000000010a047824 */ /* 0x001fe200078e0a03 */
[----:B------:R-:W-:Y:S01]  /*3830*/  IADD3 R8, R8, -0x1, RZ ;  /* 0xffffffff08087810 */ /* 0x000fe20007ffe0ff */
[----:B------:R-:W-:Y:S03]  /*3840*/  BSSY B2, `(.L_x_577) ;  /* 0x0000013000027945 */ /* 0x000fe60003800000 */
[----:B------:R-:W-:Y:S02]  /*3850*/  ISETP.NE.AND P3, PT, R8, RZ, PT ;  /* 0x000000ff0800720c */ /* 0x000fe40003f65270 */
[----:B--23--:R-:W-:Y:S01]  /*3860*/  LEA R11, R4, UR42, 0x2 ;  /* 0x0000002a040b7c11 */ /* 0x00cfe2000f8e10ff */
[----:B------:R-:W-:Y:S10]  /*3870*/  @!P0 BRA `(.L_x_578) ;  /* 0x00000000002c8947 */ /* 0x000ff40003800000 */
[----:B------:R-:W-:Y:S01]  /*3880*/  UIMAD UR4, UR39, UR6, URZ ;  /* 0x00000006270472a4 */ /* 0x000fe2000f8e023f */
[----:B------:R-:W-:-:S03]  /*3890*/  SHF.R.S32.HI R5, RZ, 0x1f, R10 ;  /* 0x0000001fff057819 */ /* 0x000fc6000001140a */
[----:B------:R-:W-:Y:S02]  /*38a0*/  USHF.R.S32.HI UR5, URZ, 0x1f, UR4 ;  /* 0x0000001f3f057899 */ /* 0x000fe40008011404 */
[----:B------:R-:W-:-:S04]  /*38b0*/  MOV R15, UR4 ;  /* 0x00000004000f7c02 */ /* 0x000fc80008000f00 */
[----:B------:R-:W-:Y:S01]  /*38c0*/  IMAD.U32 R12, RZ, RZ, UR5 ;  /* 0x00000005ff0c7e24 */ /* 0x000fe2000f8e00ff */
[----:B------:R-:W-:-:S04]  /*38d0*/  IADD3 R4, P4, P5, R10, UR8, R15 ;  /* 0x000000080a047c10 */ /* 0x000fc8000fd9e00f */
[----:B------:R-:W-:-:S05]  /*38e0*/  IADD3.X R5, R5, UR9, R12, P4, P5 ;  /* 0x0000000905057c10 */ /* 0x000fca000a7ea40c */
[----:B------:R-:W2:Y:S02]  /*38f0*/  LDG.E.U8 R4, desc[UR36][R4.64] ;  /* 0x0000002404047981 */ /* 0x000ea4000c1e1100 */
[----:B--2---:R-:W-:-:S13]  /*3900*/  ISETP.NE.AND P4, PT, R4, RZ, PT ;  /* 0x000000ff0400720c */ /* 0x004fda0003f85270 */
[----:B------:R-:W-:Y:S01]  /*3910*/  @P4 MOV R12, RZ ;  /* 0x000000ff000c4202 */ /* 0x000fe20000000f00 */
[----:B------:R-:W-:Y:S06]  /*3920*/  @P4 BRA `(.L_x_579) ;  /* 0x0000000000104947 */ /* 0x000fec0003800000 */
.L_x_578:
[----:B------:R-:W1:Y:S02]  /*3930*/  LDS R4, [R11] ;  /* 0x000000000b047984 */ /* 0x000e640000000800 */
[----:B-1----:R-:W-:-:S04]  /*3940*/  FADD.FTZ R4, -R13, R4 ;  /* 0x000000040d047221 */ /* 0x002fc80000010100 */
[----:B------:R-:W-:-:S04]  /*3950*/  FMUL.FTZ R4, R4, 1.4426950216293334961 ;  /* 0x3fb8aa3b04047820 */ /* 0x000fc80000410000 */
[----:B------:R0:W2:Y:S03]  /*3960*/  MUFU.EX2 R12, R4 ;  /* 0x00000004000c7308 */ /* 0x0000a60000000800 */
.L_x_579:
[----:B------:R-:W-:Y:S05]  /*3970*/  BSYNC B2 ;  /* 0x0000000000027941 */ /* 0x000fea0003800000 */
.L_x_577:
[----:B--2---:R3:W-:Y:S01]  /*3980*/  STS [R11], R12 ;  /* 0x0000000c0b007388 */ /* 0x0047e20000000800 */
[----:B------:R-:W-:Y:S01]  /*3990*/  FADD.FTZ R9, R12, R9 ;  /* 0x000000090c097221 */ /* 0x000fe20000010000 */
[----:B------:R-:W-:Y:S01]  /*39a0*/  VIADD R10, R10, 0x80 ;  /* 0x000000800a0a7836 */ /* 0x000fe20000000000 */
[----:B------:R-:W-:Y:S06]  /*39b0*/  @P3 BRA `(.L_x_580) ;  /* 0xfffffffc00983947 */ /* 0x000fec000383ffff */
.L_x_576:
[----:B------:R-:W-:Y:S05]  /*39c0*/  BSYNC B1 ;  /* 0x0000000000017941 */ /* 0x000fea0003800000 */
.L_x_575:
[----:B------:R-:W-:-:S13]  /*39d0*/  ISETP.GE.U32.AND P0, PT, R7, 0x180, PT ;  /* 0x000001800700780c */ /* 0x000fda0003f06070 */
[----:B------:R-:W-:Y:S05]  /*39e0*/  @!P0 BRA `(.L_x_574) ;  /* 0x0000000400248947 */ /* 0x000fea0003800000 */
[----:B------:R-:W-:Y:S01]  /*39f0*/  ULDC UR4, c[0x0][0x284] ;  /* 0x0000a10000047ab9 */ /* 0x000fe20000000800 */
[----:B0-----:R-:W-:Y:S01]  /*3a00*/  LEA R4, R10, 0x400, 0x2 ;  /* 0x000004000a047811 */ /* 0x001fe200078e10ff */
[----:B------:R-:W-:Y:S01]  /*3a10*/  UIMAD UR4, UR39, UR4, URZ ;  /* 0x00000004270472a4 */ /* 0x000fe2000f8e023f */
[----:B------:R-:W-:Y:S01]  /*3a20*/  SHF.R.S32.HI R5, RZ, 0x1f, R10 ;  /* 0x0000001fff057819 */ /* 0x000fe2000001140a */
[----:B------:R-:W-:Y:S02]  /*3a30*/  ULDC.64 UR10, c[0x0][0x2b0] ;  /* 0x0000ac00000a7ab9 */ /* 0x000fe40000000a00 */
[----:B------:R-:W-:Y:S01]  /*3a40*/  USHF.R.S32.HI UR5, URZ, 0x1f, UR4 ;  /* 0x0000001f3f057899 */ /* 0x000fe20008011404 */
[----:B------:R-:W-:Y:S01]  /*3a50*/  IMAD R4, R3, -0x4, R4 ;  /* 0xfffffffc03047824 */ /* 0x000fe200078e0204 */
[----:B--23--:R-:W-:Y:S02]  /*3a60*/  MOV R11, UR4 ;  /* 0x00000004000b7c02 */ /* 0x00cfe40008000f00 */
[----:B------:R-:W-:-:S02]  /*3a70*/  ISETP.NE.U32.AND P0, PT, RZ, UR10, PT ;  /* 0x0000000aff007c0c */ /* 0x000fc4000bf05070 */
[----:B------:R-:W-:Y:S01]  /*3a80*/  IMAD.U32 R8, RZ, RZ, UR5 ;  /* 0x00000005ff087e24 */ /* 0x000fe2000f8e00ff */
[----:B------:R-:W-:Y:S02]  /*3a90*/  IADD3 R11, P3, P4, R10, UR10, R11 ;  /* 0x0000000a0a0b7c10 */ /* 0x000fe4000fc7e00b */
[----:B------:R-:W-:Y:S02]  /*3aa0*/  ISETP.NE.AND.EX P0, PT, RZ, UR11, PT, P0 ;  /* 0x0000000bff007c0c */ /* 0x000fe4000bf05300 */
[----:B------:R-:W-:Y:S02]  /*3ab0*/  IADD3 R7, R4, UR42, RZ ;  /* 0x0000002a04077c10 */ /* 0x000fe4000fffe0ff */
[----:B------:R-:W-:-:S09]  /*3ac0*/  IADD3.X R5, R5, UR11, R8, P3, P4 ;  /* 0x0000000b05057c10 */ /* 0x000fd20009fe8408 */
.L_x_593:
[----:B------:R-:W-:Y:S01]  /*3ad0*/  BSSY B1, `(.L_x_581) ;  /* 0x000000b000017945 */ /* 0x000fe20003800000 */
[----:B------:R-:W-:-:S03]  /*3ae0*/  IMAD.MOV.U32 R4, RZ, RZ, R11 ;  /* 0x000000ffff047224 */ /* 0x000fc600078e000b */
[----:B------:R-:W-:Y:S05]  /*3af0*/  @!P0 BRA `(.L_x_582) ;  /* 0x0000000000108947 */ /* 0x000fea0003800000 */
[----:B------:R-:W2:Y:S02]  /*3b00*/  LDG.E.U8 R8, desc[UR36][R4.64] ;  /* 0x0000002404087981 */ /* 0x000ea4000c1e1100 */
[----:B--2---:R-:W-:-:S13]  /*3b10*/  ISETP.NE.AND P3, PT, R8, RZ, PT ;  /* 0x000000ff0800720c */ /* 0x004fda0003f65270 */
[----:B------:R-:W-:Y:S01]  /*3b20*/  @P3 MOV R8, RZ ;  /* 0x000000ff00083202 */ /* 0x000fe20000000f00 */
[----:B------:R-:W-:Y:S06]  /*3b30*/  @P3 BRA `(.L_x_583) ;  /* 0x0000000000103947 */ /* 0x000fec0003800000 */
.L_x_582:
[----:B------:R-:W1:Y:S02]  /*3b40*/  LDS R8, [R7+-0x400] ;  /* 0xfffc000007087984 */ /* 0x000e640000000800 */
[----:B-1----:R-:W-:-:S04]  /*3b50*/  FADD.FTZ R8, -R13, R8 ;  /* 0x000000080d087221 */ /* 0x002fc80000010100 */
[----:B------:R-:W-:-:S06]  /*3b60*/  FMUL.FTZ R8, R8, 1.4426950216293334961 ;  /* 0x3fb8aa3b08087820 */ /* 0x000fcc0000410000 */
[----:B------:R-:W0:Y:S02]  /*3b70*/  MUFU.EX2 R8, R8 ;  /* 0x0000000800087308 */ /* 0x000e240000000800 */
.L_x_583:
[----:B------:R-:W-:Y:S05]  /*3b80*/  BSYNC B1 ;  /* 0x0000000000017941 */ /* 0x000fea0003800000 */
.L_x_581:
        /* <DEDUP_REMOVED lines=8> */
.L_x_585:
[----:B0-----:R-:W1:Y:S02]  /*3c10*/  LDS R8, [R7+-0x200] ;  /* 0xfffe000007087984 */ /* 0x001e640000000800 */
[----:B-1----:R-:W-:-:S04]  /*3c20*/  FADD.FTZ R8, -R13, R8 ;  /* 0x000000080d087221 */ /* 0x002fc80000010100 */
[----:B------:R-:W-:-:S06]  /*3c30*/  FMUL.FTZ R8, R8, 1.4426950216293334961 ;  /* 0x3fb8aa3b08087820 */ /* 0x000fcc0000410000 */
[----:B------:R-:W0:Y:S02]  /*3c40*/  MUFU.EX2 R8, R8 ;  /* 0x0000000800087308 */ /* 0x000e240000000800 */
.L_x_586:
[----:B------:R-:W-:Y:S05]  /*3c50*/  BSYNC B1 ;  /* 0x0000000000017941 */ /* 0x000fea0003800000 */
.L_x_584:
        /* <DEDUP_REMOVED lines=8> */
.L_x_588:
[----:B0-----:R-:W1:Y:S02]  /*3ce0*/  LDS R8, [R7] ;  /* 0x0000000007087984 */ /* 0x001e640000000800 */
[----:B-1----:R-:W-:-:S04]  /*3cf0*/  FADD.FTZ R8, -R13, R8 ;  /* 0x000000080d087221 */ /* 0x002fc80000010100 */
[----:B------:R-:W-:-:S06]  /*3d00*/  FMUL.FTZ R8, R8, 1.4426950216293334961 ;  /* 0x3fb8aa3b08087820 */ /* 0x000fcc0000410000 */
[----:B------:R-:W0:Y:S02]  /*3d10*/  MUFU.EX2 R8, R8 ;  /* 0x0000000800087308 */ /* 0x000e240000000800 */
.L_x_589:
[----:B------:R-:W-:Y:S05]  /*3d20*/  BSYNC B1 ;  /* 0x0000000000017941 */ /* 0x000fea0003800000 */
.L_x_587:
        /* <DEDUP_REMOVED lines=8> */
.L_x_591:
[----:B0-----:R-:W1:Y:S02]  /*3db0*/  LDS R8, [R7+0x200] ;  /* 0x0002000007087984 */ /* 0x001e640000000800 */
[----:B-1----:R-:W-:-:S04]  /*3dc0*/  FADD.FTZ R8, -R13, R8 ;  /* 0x000000080d087221 */ /* 0x002fc80000010100 */
[----:B------:R-:W-:-:S06]  /*3dd0*/  FMUL.FTZ R8, R8, 1.4426950216293334961 ;  /* 0x3fb8aa3b08087820 */ /* 0x000fcc0000410000 */
[----:B------:R-:W0:Y:S02]  /*3de0*/  MUFU.EX2 R8, R8 ;  /* 0x0000000800087308 */ /* 0x000e240000000800 */
.L_x_592:
[----:B------:R-:W-:Y:S05]  /*3df0*/  BSYNC B1 ;  /* 0x0000000000017941 */ /* 0x000fea0003800000 */
.L_x_590:
        /* <DEDUP_REMOVED lines=8> */
.L_x_574:
[----:B------:R-:W-:Y:S05]  /*3e80*/  BSYNC B0 ;  /* 0x0000000000007941 */ /* 0x000fea0003800000 */
.L_x_573:
[----:B0-----:R-:W0:Y:S01]  /*3e90*/  SHFL.BFLY PT, R4, R9, 0x10, 0x1f ;  /* 0x0e001f0009047f89 */ /* 0x001e2200000e0000 */
[----:B--23--:R-:W-:Y:S01]  /*3ea0*/  LOP3.LUT P0, R11, R16, 0x1f, RZ, 0xc0, !PT ;  /* 0x0000001f100b7812 */ /* 0x00cfe2000780c0ff */
[----:B------:R-:W-:Y:S01]  /*3eb0*/  ULDC.U8 UR6, c[0x0][0x31c] ;  /* 0x0000c70000067ab9 */ /* 0x000fe20000000000 */
[----:B------:R-:W-:Y:S01]  /*3ec0*/  UMOV UR4, URZ ;  /* 0x0000003f00047c82 */ /* 0x000fe20008000000 */
[----:B------:R-:W-:Y:S01]  /*3ed0*/  UMOV UR5, URZ ;  /* 0x0000003f00057c82 */ /* 0x000fe20008000000 */
[----:B------:R-:W-:-:S09]  /*3ee0*/  ISETP.GT.U32.AND P3, PT, R11, 0x3, PT ;  /* 0x000000030b00780c */ /* 0x000fd20003f64070 */
[----:B------:R-:W2:Y:S04]  /*3ef0*/  @!P0 S2R R12, SR_CgaCtaId ;  /* 0x00000000000c8919 */ /* 0x000ea80000008800 */
[----:B------:R-:W3:Y:S01]  /*3f00*/  @!P3 S2R R14, SR_CgaCtaId ;  /* 0x00000000000eb919 */ /* 0x000ee20000008800 */
        /* <DEDUP_REMOVED lines=12> */
[----:B---3--:R-:W-:-:S04]  /*3fd0*/  @!P3 LEA R14, R14, R9, 0x18 ;  /* 0x000000090e0eb211 */ /* 0x008fc800078ec0ff */
        /* <DEDUP_REMOVED lines=11> */
[----:B0-----:R-:W-:-:S06]  /*4090*/  FADD.FTZ R4, R7, R4 ;  /* 0x0000000407047221 */ /* 0x001fcc0000010000 */
[----:B------:R-:W0:Y:S02]  /*40a0*/  SHFL.IDX PT, R4, R4, RZ, 0x1f ;  /* 0x00001fff04047589 */ /* 0x000e2400000e0000 */
[----:B0-----:R-:W-:-:S04]  /*40b0*/  FADD.FTZ R8, R4, 9.9999999747524270788e-07 ;  /* 0x358637bd04087421 */ /* 0x001fc80000010000 */
[----:B-1----:R0:W1:Y:S01]  /*40c0*/  MUFU.RCP R13, R8 ;  /* 0x00000008000d7308 */ /* 0x0020620000001000 */
[----:B------:R-:W-:Y:S05]  /*40d0*/  @!P0 BRA `(.L_x_594) ;  /* 0x0000000000208947 */ /* 0x000fea0003800000 */
[----:B------:R-:W-:Y:S01]  /*40e0*/  ULDC UR4, c[0x0][0x288] ;  /* 0x0000a20000047ab9 */ /* 0x000fe20000000800 */
[----:B------:R-:W-:Y:S01]  /*40f0*/  ULDC UR5, c[0x0][0x29c] ;  /* 0x0000a70000057ab9 */ /* 0x000fe20000000800 */
[----:B------:R-:W-:-:S03]  /*4100*/  UIMAD UR39, UR39, UR4, UR43 ;  /* 0x00000004272772a4 */ /* 0x000fc6000f8e022b */
[----:B------:R-:W-:Y:S02]  /*4110*/  ULDC UR4, c[0x0][0x318] ;  /* 0x0000c60000047ab9 */ /* 0x000fe40000000800 */
[----:B------:R-:W-:-:S03]  /*4120*/  UIMAD UR4, UR39, UR4, UR5 ;  /* 0x00000004270472a4 */ /* 0x000fc6000f8e0205 */
[----:B------:R-:W-:Y:S02]  /*4130*/  ULDC UR5, c[0x0][0x284] ;  /* 0x0000a10000057ab9 */ /* 0x000fe40000000800 */
[----:B------:R-:W-:-:S04]  /*4140*/  UIMAD UR4, UR4, UR5, URZ ;  /* 0x00000005040472a4 */ /* 0x000fc8000f8e023f */
[----:B------:R-:W-:-:S12]  /*4150*/  USHF.R.S32.HI UR5, URZ, 0x1f, UR4 ;  /* 0x0000001f3f057899 */ /* 0x000fd80008011404 */
.L_x_594:
        /* <DEDUP_REMOVED lines=9> */
[----:B------:R-:W-:Y:S01]  /*41f0*/  IADD3 R11, P3, R0, UR4, RZ ;  /* 0x00000004000b7c10 */ /* 0x000fe2000ff7e0ff */
[----:B------:R-:W-:Y:S01]  /*4200*/  ULDC.64 UR8, c[0x0][0x310] ;  /* 0x0000c40000087ab9 */ /* 0x000fe20000000a00 */
[----:B------:R-:W-:Y:S02]  /*4210*/  LEA R4, R16, UR40, 0x1 ;  /* 0x0000002810047c11 */ /* 0x000fe4000f8e08ff */
[----:B0-----:R-:W-:Y:S02]  /*4220*/  LEA.HI.X.SX32 R8, R0, UR5, 0x1, P3 ;  /* 0x0000000500087c11 */ /* 0x001fe400098f0eff */
[C---:B------:R-:W-:Y:S02]  /*4230*/  LEA R10, P3, R11.reuse, UR8, 0x2 ;  /* 0x000000080b0a7c11 */ /* 0x040fe4000f8610ff */
[----:B------:R-:W-:Y:S02]  /*4240*/  LEA R9, R16, UR42, 0x2 ;  /* 0x0000002a10097c11 */ /* 0x000fe4000f8e10ff */
[----:B------:R-:W-:Y:S01]  /*4250*/  LEA.HI.X R11, R11, UR9, R8, 0x2, P3 ;  /* 0x000000090b0b7c11 */ /* 0x000fe200098f1408 */
[----:B------:R-:W-:-:S08]  /*4260*/  VIADD R8, R4, UR42 ;  /* 0x0000002a04087c36 */ /* 0x000fd00008000000 */
.L_x_599:
[----:B--2---:R0:W1:Y:S01]  /*4270*/  LDS R4, [R9] ;  /* 0x0000000009047984 */ /* 0x0040620000000800 */
[----:B------:R-:W-:Y:S01]  /*4280*/  @P0 IMAD.MOV.U32 R5, RZ, RZ, R11 ;  /* 0x000000ffff050224 */ /* 0x000fe200078e000b */
[----:B------:R-:W-:Y:S01]  /*4290*/  IADD3 R7, R7, -0x1, RZ ;  /* 0xffffffff07077810 */ /* 0x000fe20007ffe0ff */
[----:B------:R-:W-:-:S03]  /*42a0*/  VIADD R0, R0, 0x80 ;  /* 0x0000008000007836 */ /* 0x000fc60000000000 */
        /* <DEDUP_REMOVED lines=12> */
.L_x_598:
[----:B------:R-:W-:Y:S05]  /*4370*/  BSYNC B1 ;  /* 0x0000000000017941 */ /* 0x000fea0003800000 */
.L_x_597:
[----:B------:R-:W-:Y:S05]  /*4380*/  @!P1 BRA `(.L_x_596) ;  /* 0x0000000000b89947 */ /* 0x000fea0003800000 */
[C---:B------:R-:W-:Y:S01]  /*4390*/  IADD3 R11, P0, R0.reuse, UR4, RZ ;  /* 0x00000004000b7c10 */ /* 0x040fe2000ff1e0ff */
[----:B--2---:R-:W-:Y:S01]  /*43a0*/  IMAD.SHL.U32 R5, R3, 0x4, RZ ;  /* 0x0000000403057824 */ /* 0x004fe200078e00ff */
[C---:B------:R-:W-:Y:S01]  /*43b0*/  LEA R4, R0.reuse, UR40, 0x1 ;  /* 0x0000002800047c11 */ /* 0x040fe2000f8e08ff */
[----:B------:R-:W-:Y:S01]  /*43c0*/  ULDC.64 UR8, c[0x0][0x310] ;  /* 0x0000c40000087ab9 */ /* 0x000fe20000000a00 */
[C---:B0-----:R-:W-:Y:S02]  /*43d0*/  LEA.HI.X.SX32 R8, R0.reuse, UR5, 0x1, P0 ;  /* 0x0000000500087c11 */ /* 0x041fe400080f0eff */
[----:B------:R-:W-:Y:S01]  /*43e0*/  LEA R10, P0, R11, UR8, 0x2 ;  /* 0x000000080b0a7c11 */ /* 0x000fe2000f8010ff */
[----:B------:R-:W-:Y:S01]  /*43f0*/  IMAD R4, R3, -0x2, R4 ;  /* 0xfffffffe03047824 */ /* 0x000fe200078e0204 */
[----:B------:R-:W-:Y:S02]  /*4400*/  LEA R5, R0, -R5, 0x2 ;  /* 0x8000000500057211 */ /* 0x000fe400078e10ff */
[----:B------:R-:W-:Y:S01]  /*4410*/  LEA.HI.X R11, R11, UR9, R8, 0x2, P0 ;  /* 0x000000090b0b7c11 */ /* 0x000fe200080f1408 */
[----:B------:R-:W-:Y:S01]  /*4420*/  VIADD R7, R4, UR42 ;  /* 0x0000002a04077c36 */ /* 0x000fe20008000000 */
[----:B------:R-:W-:-:S02]  /*4430*/  ISETP.NE.AND P3, PT, RZ, UR6, PT ;  /* 0x00000006ff007c0c */ /* 0x000fc4000bf65270 */
[----:B------:R-:W-:-:S11]  /*4440*/  IADD3 R8, R5, UR42, RZ ;  /* 0x0000002a05087c10 */ /* 0x000fd6000fffe0ff */
.L_x_600:
[----:B------:R-:W1:Y:S01]  /*4450*/  LDS R4, [R8] ;  /* 0x0000000008047984 */ /* 0x000e620000000800 */
[----:B------:R-:W-:-:S05]  /*4460*/  VIADD R0, R0, 0x200 ;  /* 0x0000020000007836 */ /* 0x000fca0000000000 */
[----:B------:R-:W-:Y:S01]  /*4470*/  ISETP.GE.AND P0, PT, R0, UR44, PT ;  /* 0x0000002c00007c0c */ /* 0x000fe2000bf06270 */
        /* <DEDUP_REMOVED lines=15> */
[----:B------:R0:W1:Y:S02]  /*4570*/  LDS R4, [R8+0x600] ;  /* 0x0006000008047984 */ /* 0x0000640000000800 */
[----:B0-----:R-:W-:Y:S01]  /*4580*/  IADD3 R8, R8, 0x800, RZ ;  /* 0x0000080008087810 */ /* 0x001fe20007ffe0ff */
[----:B-1----:R-:W-:Y:S01]  /*4590*/  FMUL.FTZ R23, R4, R13 ;  /* 0x0000000d04177220 */ /* 0x002fe20000410000 */
[----:B------:R-:W-:-:S04]  /*45a0*/  IMAD.MOV.U32 R4, RZ, RZ, R10 ;  /* 0x000000ffff047224 */ /* 0x000fc800078e000a */
[----:B------:R-:W-:Y:S01]  /*45b0*/  F2FP.F16.F32.PACK_AB R9, RZ, R23 ;  /* 0x00000017ff09723e */ /* 0x000fe200000000ff */
[----:B------:R-:W-:Y:S01]  /*45c0*/  @P3 STG.E desc[UR36][R4.64], R15 ;  /* 0x0000000f04003986 */ /* 0x000fe2000c101924 */
[----:B------:R-:W-:Y:S02]  /*45d0*/  IADD3 R10, P1, R4, 0x800, RZ ;  /* 0x00000800040a7810 */ /* 0x000fe40007f3e0ff */
[----:B------:R-:W-:Y:S01]  /*45e0*/  PRMT R20, R9, 0x7610, R20 ;  /* 0x0000761009147816 */ /* 0x000fe20000000014 */
[----:B------:R-:W-:Y:S01]  /*45f0*/  @P3 STG.E desc[UR36][R4.64+0x200], R19 ;  /* 0x0002001304003986 */ /* 0x000fe2000c101924 */
[----:B------:R-:W-:Y:S01]  /*4600*/  IADD3 R9, R7, 0x400, RZ ;  /* 0x0000040007097810 */ /* 0x000fe20007ffe0ff */
[----:B------:R-:W-:Y:S02]  /*4610*/  IMAD.X R11, RZ, RZ, R5, P1 ;  /* 0x000000ffff0b7224 */ /* 0x000fe400008e0605 */
[----:B------:R-:W-:Y:S04]  /*4620*/  @P3 STG.E desc[UR36][R4.64+0x400], R21 ;  /* 0x0004001504003986 */ /* 0x000fe8000c101924 */
[----:B------:R-:W-:Y:S04]  /*4630*/  @P3 STG.E desc[UR36][R4.64+0x600], R23 ;  /* 0x0006001704003986 */ /* 0x000fe8000c101924 */
[----:B------:R0:W-:Y:S02]  /*4640*/  STS.U16 [R7+0x300], R20 ;  /* 0x0003001407007388 */ /* 0x0001e40000000400 */
[----:B0-----:R-:W-:Y:S01]  /*4650*/  IMAD.MOV.U32 R7, RZ, RZ, R9 ;  /* 0x000000ffff077224 */ /* 0x001fe200078e0009 */
[----:B------:R-:W-:Y:S06]  /*4660*/  @!P0 BRA `(.L_x_600) ;  /* 0xfffffffc00788947 */ /* 0x000fec000383ffff */
.L_x_596:
[----:B------:R-:W-:Y:S05]  /*4670*/  BSYNC B0 ;  /* 0x0000000000007941 */ /* 0x000fea0003800000 */
.L_x_595:
[----:B------:R-:W-:Y:S01]  /*4680*/  USHF.R.S32.HI UR4, URZ, 0x1f, UR45 ;  /* 0x0000001f3f047899 */ /* 0x000fe2000801142d */
[----:B------:R-:W3:Y:S01]  /*4690*/  S2UR UR6, SR_CgaCtaId ;  /* 0x00000000000679c3 */ /* 0x000ee20000008800 */
[----:B--2---:R-:W-:Y:S01]  /*46a0*/  SHF.R.S32.HI R5, RZ, 0x1f, R16 ;  /* 0x0000001fff057819 */ /* 0x004fe20000011410 */
[----:B------:R-:W-:Y:S01]  /*46b0*/  ULDC UR8, c[0x0][0x29c] ;  /* 0x0000a70000087ab9 */ /* 0x000fe20000000800 */
[----:B------:R-:W-:Y:S01]  /*46c0*/  ULEA.HI UR4, UR4, UR45, URZ, 0x4 ;  /* 0x0000002d04047291 */ /* 0x000fe2000f8f203f */
[----:B------:R-:W-:Y:S01]  /*46d0*/  BSSY B0, `(.L_x_601) ;  /* 0x0000022000007945 */ /* 0x000fe20003800000 */
[-C--:B------:R-:W-:Y:S01]  /*46e0*/  LEA.HI R0, R5, R16.reuse, RZ, 0x3 ;  /* 0x0000001005007211 */ /* 0x080fe200078f18ff */
[----:B------:R-:W-:Y:S01]  /*46f0*/  UMOV UR5, 0x400 ;  /* 0x0000040000057882 */ /* 0x000fe20000000000 */
[----:B------:R-:W-:Y:S01]  /*4700*/  ULOP3.LUT UR4, UR4, 0xfffffff0, URZ, 0xc0, !UPT ;  /* 0xfffffff004047892 */ /* 0x000fe2000f8ec03f */
[----:B------:R-:W-:Y:S02]  /*4710*/  CS2R R14, SRZ ;  /* 0x00000000000e7805 */ /* 0x000fe4000001ff00 */
[----:B------:R-:W-:Y:S01]  /*4720*/  LOP3.LUT R5, R0, 0xfffffff8, RZ, 0xc0, !PT ;  /* 0xfffffff800057812 */ /* 0x000fe200078ec0ff */
[----:B------:R-:W-:Y:S01]  /*4730*/  UIADD3 UR5, UR5, 0xa0, URZ ;  /* 0x000000a005057890 */ /* 0x000fe2000fffe03f */
[----:B------:R-:W-:Y:S01]  /*4740*/  SHF.R.S32.HI R0, RZ, 0x3, R0 ;  /* 0x00000003ff007819 */ /* 0x000fe20000011400 */
[----:B------:R-:W-:Y:S01]  /*4750*/  UIADD3 UR4, UR45, -UR4, URZ ;  /* 0x800000042d047290 */ /* 0x000fe2000fffe03f */
[----:B------:R-:W-:Y:S01]  /*4760*/  IADD3 R7, -R5, R16, RZ ;  /* 0x0000001005077210 */ /* 0x000fe20007ffe1ff */
[----:B------:R-:W-:Y:S01]  /*4770*/  ULDC UR7, c[0x0][0x284] ;  /* 0x0000a10000077ab9 */ /* 0x000fe20000000800 */
[----:B-1----:R-:W-:Y:S01]  /*4780*/  CS2R R12, SRZ ;  /* 0x00000000000c7805 */ /* 0x002fe2000001ff00 */
[----:B------:R-:W-:Y:S01]  /*4790*/  IMAD.U32 R4, RZ, RZ, UR7 ;  /* 0x00000007ff047e24 */ /* 0x000fe2000f8e00ff */
[----:B------:R-:W-:-:S02]  /*47a0*/  SHF.L.U32 R19, R7, 0x3, RZ ;  /* 0x0000000307137819 */ /* 0x000fc400000006ff */
[----:B------:R-:W-:-:S03]  /*47b0*/  ISETP.NE.AND P1, PT, R0, UR4, PT ;  /* 0x0000000400007c0c */ /* 0x000fc6000bf25270 */
[--C-:B------:R-:W-:Y:S01]  /*47c0*/  IMAD R4, R4, UR41, R19.reuse ;  /* 0x0000002904047c24 */ /* 0x100fe2000f8e0213 */
[----:B------:R-:W-:Y:S01]  /*47d0*/  ISETP.NE.OR P0, PT, RZ, UR8, P1 ;  /* 0x00000008ff007c0c */ /* 0x000fe20008f05670 */
[----:B---3--:R-:W-:Y:S01]  /*47e0*/  ULEA UR5, UR6, UR5, 0x18 ;  /* 0x0000000506057291 */ /* 0x008fe2000f8ec03f */
[----:B------:R-:W-:-:S05]  /*47f0*/  IMAD R5, R6, UR7, R19 ;  /* 0x0000000706057c24 */ /* 0x000fca000f8e0213 */
[----:B------:R-:W-:Y:S02]  /*4800*/  LEA R6, R7, UR5, 0x4 ;  /* 0x0000000507067c11 */ /* 0x000fe4000f8e20ff */
[----:B------:R-:W-:Y:S02]  /*4810*/  SHF.R.S32.HI R7, RZ, 0x1f, R4 ;  /* 0x0000001fff077819 */ /* 0x000fe40000011404 */
[----:B0-----:R-:W-:Y:S02]  /*4820*/  SHF.R.S32.HI R8, RZ, 0x1f, R5 ;  /* 0x0000001fff087819 */ /* 0x001fe40000011405 */
[----:B------:R-:W-:Y:S05]  /*4830*/  @P0 BRA `(.L_x_602) ;  /* 0x00000000002c0947 */ /* 0x000fea0003800000 */
[----:B------:R-:W-:Y:S01]  /*4840*/  ULDC.64 UR4, c[0x0][0x240] ;  /* 0x0000900000047ab9 */ /* 0x000fe20000000a00 */
[----:B------:R-:W-:Y:S01]  /*4850*/  IMAD.MOV.U32 R15, RZ, RZ, RZ ;  /* 0x000000ffff0f7224 */ /* 0x000fe200078e00ff */
[----:B------:R-:W-:-:S04]  /*4860*/  ISETP.NE.U32.AND P0, PT, RZ, UR4, PT ;  /* 0x00000004ff007c0c */ /* 0x000fc8000bf05070 */
[----:B------:R-:W-:-:S13]  /*4870*/  ISETP.NE.AND.EX P0, PT, RZ, UR5, PT, P0 ;  /* 0x00000005ff007c0c */ /* 0x000fda000bf05300 */
[----:B------:R-:W-:Y:S05]  /*4880*/  @!P0 BRA `(.L_x_603) ;  /* 0x0000000000148947 */ /* 0x000fea0003800000 */
[----:B------:R-:W0:Y:S01]  /*4890*/  LDC.64 R12, c[0x0][0x240] ;  /* 0x00009000ff0c7b82 */ /* 0x000e220000000a00 */
[----:B------:R-:W-:-:S05]  /*48a0*/  MOV R10, UR43 ;  /* 0x0000002b000a7c02 */ /* 0x000fca0008000f00 */
[----:B------:R-:W-:-:S04]  /*48b0*/  IMAD R9, R10, 0x40, R19 ;  /* 0x000000400a097824 */ /* 0x000fc800078e0213 */
[----:B0-----:R-:W-:-:S06]  /*48c0*/  IMAD.WIDE R12, R9, 0x2, R12 ;  /* 0x00000002090c7825 */ /* 0x001fcc00078e020c */
[----:B------:R-:W5:Y:S02]  /*48d0*/  LDG.E.128 R12, desc[UR36][R12.64] ;  /* 0x000000240c0c7981 */ /* 0x000f64000c1e1d00 */
.L_x_603:
[----:B-----5:R0:W-:Y:S02]  /*48e0*/  STS.128 [R6], R12 ;  /* 0x0000000c06007388 */ /* 0x0201e40000000c00 */
.L_x_602:
[----:B------:R-:W-:Y:S05]  /*48f0*/  BSYNC B0 ;  /* 0x0000000000007941 */ /* 0x000fea0003800000 */
.L_x_601:
[C---:B------:R-:W-:Y:S01]  /*4900*/  IADD3 R9, R0.reuse, R3, RZ ;  /* 0x0000000300097210 */ /* 0x040fe20007ffe0ff */
[----:B------:R-:W-:Y:S01]  /*4910*/  ULDC.64 UR4, c[0x0][0x250] ;  /* 0x0000940000047ab9 */ /* 0x000fe20000000a00 */
[----:B------:R-:W-:Y:S01]  /*4920*/  UISETP.LT.AND UP0, UPT, UR45, UR7, UPT ;  /* 0x000000072d00728c */ /* 0x000fe2000bf01270 */
[----:B------:R-:W-:Y:S01]  /*4930*/  MOV R10, UR4 ;  /* 0x00000004000a7c02 */ /* 0x000fe20008000f00 */
[----:B------:R-:W-:Y:S01]  /*4940*/  IMAD.U32 R11, RZ, RZ, UR5 ;  /* 0x00000005ff0b7e24 */ /* 0x000fe2000f8e00ff */
[----:B------:R-:W-:Y:S01]  /*4950*/  BSSY B0, `(.L_x_604) ;  /* 0x000009e000007945 */ /* 0x000fe20003800000 */
[----:B------:R-:W-:Y:S01]  /*4960*/  IMAD.SHL.U32 R20, R9, 0x40, RZ ;  /* 0x0000004009147824 */ /* 0x000fe200078e00ff */
[----:B------:R-:W-:Y:S01]  /*4970*/  USEL UR6, UR45, UR7, UP0 ;  /* 0x000000072d067287 */ /* 0x000fe20008000000 */
[----:B------:R-:W-:Y:S02]  /*4980*/  LEA R44, R0, UR46, 0x1 ;  /* 0x0000002e002c7c11 */ /* 0x000fe4000f8e08ff */
[----:B------:R-:W-:-:S02]  /*4990*/  CS2R R38, SRZ ;  /* 0x0000000000267805 */ /* 0x000fc4000001ff00 */
[----:B------:R-:W-:Y:S02]  /*49a0*/  CS2R R36, SRZ ;  /* 0x0000000000247805 */ /* 0x000fe4000001ff00 */
[----:B------:R-:W-:Y:S02]  /*49b0*/  SHF.R.S32.HI R23, RZ, 0x1f, R20 ;  /* 0x0000001fff177819 */ /* 0x000fe40000011414 */
[----:B------:R-:W-:Y:S01]  /*49c0*/  CS2R R34, SRZ ;  /* 0x0000000000227805 */ /* 0x000fe2000001ff00 */
[----:B------:R-:W-:Y:S01]  /*49d0*/  BAR.SYNC.DEFER_BLOCKING 0x0 ;  /* 0x0000000000007b1d */ /* 0x000fe20000010000 */
[----:B------:R-:W-:Y:S02]  /*49e0*/  IADD3 R21, P0, R4, R20, RZ ;  /* 0x0000001404157210 */ /* 0x000fe40007f1e0ff */
[----:B------:R-:W-:Y:S02]  /*49f0*/  CS2R R32, SRZ ;  /* 0x0000000000207805 */ /* 0x000fe4000001ff00 */
[----:B------:R-:W-:-:S02]  /*4a00*/  IADD3.X R22, R7, R23, RZ, P0, !PT ;  /* 0x0000001707167210 */ /* 0x000fc400007fe4ff */
[----:B------:R-:W-:-:S04]  /*4a10*/  LEA R40, P0, R21, R10, 0x1 ;  /* 0x0000000a15287211 */ /* 0x000fc800078008ff */
[----:B------:R-:W-:Y:S02]  /*4a20*/  LEA.HI.X R41, R21, R11, R22, 0x1, P0 ;  /* 0x0000000b15297211 */ /* 0x000fe400000f0c16 */
[----:B------:R-:W-:-:S13]  /*4a30*/  ISETP.GE.AND P0, PT, R9, UR6, PT ;  /* 0x0000000609007c0c */ /* 0x000fda000bf06270 */
[----:B------:R-:W-:Y:S05]  /*4a40*/  @P0 BRA `(.L_x_605) ;  /* 0x0000000800380947 */ /* 0x000fea0003800000 */
[----:B------:R-:W-:Y:S01]  /*4a50*/  ULOP3.LUT UR5, URZ, UR7, URZ, 0x33, !UPT ;  /* 0x000000073f057292 */ /* 0x000fe2000f8e333f */
[----:B------:R-:W1:Y:S01]  /*4a60*/  LDC R21, c[0x0][0x288] ;  /* 0x0000a200ff157b82 */ /* 0x000e620000000800 */
[----:B------:R-:W-:Y:S01]  /*4a70*/  UIADD3 UR4, -UR44, URZ, URZ ;  /* 0x0000003f2c047290 */ /* 0x000fe2000fffe13f */
[----:B------:R-:W-:Y:S01]  /*4a80*/  IADD3 R22, -R3, -0x2, -R0 ;  /* 0xfffffffe03167810 */ /* 0x000fe20007ffe900 */
[----:B------:R-:W-:Y:S01]  /*4a90*/  BSSY B1, `(.L_x_606) ;  /* 0x0000036000017945 */ /* 0x000fe20003800000 */
[----:B------:R-:W-:Y:S01]  /*4aa0*/  CS2R R32, SRZ ;  /* 0x0000000000207805 */ /* 0x000fe2000001ff00 */
[----:B------:R-:W-:Y:S01]  /*4ab0*/  UISETP.LT.AND UP0, UPT, UR5, UR4, UPT ;  /* 0x000000040500728c */ /* 0x000fe2000bf01270 */
[----:B------:R-:W-:Y:S01]  /*4ac0*/  IMAD.MOV.U32 R48, RZ, RZ, R9 ;  /* 0x000000ffff307224 */ /* 0x000fe200078e0009 */
[----:B------:R-:W-:Y:S01]  /*4ad0*/  CS2R R34, SRZ ;  /* 0x0000000000227805 */ /* 0x000fe2000001ff00 */
[----:B------:R-:W2:Y:S01]  /*4ae0*/  LDC.64 R42, c[0x0][0x2e8] ;  /* 0x0000ba00ff2a7b82 */ /* 0x000ea20000000a00 */
[----:B------:R-:W-:Y:S01]  /*4af0*/  USEL UR4, UR5, UR4, !UP0 ;  /* 0x0000000405047287 */ /* 0x000fe2000c000000 */
[----:B------:R-:W-:-:S02]  /*4b00*/  CS2R R36, SRZ ;  /* 0x0000000000247805 */ /* 0x000fc4000001ff00 */
[----:B------:R-:W-:-:S03]  /*4b10*/  CS2R R38, SRZ ;  /* 0x0000000000267805 */ /* 0x000fc6000001ff00 */
[----:B------:R-:W-:-:S04]  /*4b20*/  IADD3 R45, R22, -UR4, RZ ;  /* 0x80000004162d7c10 */ /* 0x000fc8000fffe0ff */
[----:B------:R-:W-:Y:S01]  /*4b30*/  LOP3.LUT P0, RZ, R45, 0x10, RZ, 0xc0, !PT ;  /* 0x000000102dff7812 */ /* 0x000fe2000780c0ff */
[----:B-1----:R-:W-:-:S04]  /*4b40*/  IMAD R24, R2, R21, UR43 ;  /* 0x0000002b02187e24 */ /* 0x002fc8000f8e0215 */
[----:B------:R-:W-:-:S04]  /*4b50*/  IMAD R21, R24, 0x40, R19 ;  /* 0x0000004018157824 */ /* 0x000fc800078e0213 */
[----:B--2---:R-:W-:-:S04]  /*4b60*/  IMAD.WIDE R42, R21, 0x2, R42 ;  /* 0x00000002152a7825 */ /* 0x004fc800078e022a */
[----:B------:R-:W-:Y:S05]  /*4b70*/  @P0 BRA `(.L_x_607) ;  /* 0x00000000009c0947 */ /* 0x000fea0003800000 */
[----:B------:R-:W-:Y:S01]  /*4b80*/  IADD3 R21, P0, R5, R20, RZ ;  /* 0x0000001405157210 */ /* 0x000fe20007f1e0ff */
[----:B------:R-:W1:Y:S03]  /*4b90*/  LDS.U16 R39, [R44] ;  /* 0x000000002c277984 */ /* 0x000e660000000400 */
[----:B------:R-:W-:Y:S02]  /*4ba0*/  IADD3.X R22, R8, R23, RZ, P0, !PT ;  /* 0x0000001708167210 */ /* 0x000fe400007fe4ff */
        /* <DEDUP_REMOVED lines=19> */
.L_x_608:
[----:B-----5:R-:W-:Y:S02]  /*4ce0*/  HADD2.F32 R32, -RZ, R20.H0_H0 ;  /* 0x20000014ff207230 */ /* 0x020fe40000004100 */
[----:B------:R-:W-:Y:S02]  /*4cf0*/  HADD2.F32 R36, -RZ, R22.H0_H0 ;  /* 0x20000016ff247230 */ /* 0x000fe40000004100 */
[----:B-1----:R-:W-:Y:S02]  /*4d00*/  HADD2.F32 R20, -RZ, R20.H1_H1 ;  /* 0x30000014ff147230 */ /* 0x002fe40000004100 */
[C---:B------:R-:W-:Y:S01]  /*4d10*/  FFMA.FTZ R32, R39.reuse, R32, RZ ;  /* 0x0000002027207223 */ /* 0x040fe200000100ff */
[--C-:B------:R-:W-:Y:S02]  /*4d20*/  HADD2.F32 R34, -RZ, R21.reuse.H0_H0 ;  /* 0x20000015ff227230 */ /* 0x100fe40000004100 */
[----:B------:R-:W-:Y:S01]  /*4d30*/  FFMA.FTZ R36, R39, R36, RZ ;  /* 0x0000002427247223 */ /* 0x000fe200000100ff */
[----:B------:R-:W-:-:S02]  /*4d40*/  HADD2.F32 R24, -RZ, R21.H1_H1 ;  /* 0x30000015ff187230 */ /* 0x000fc40000004100 */
[C---:B------:R-:W-:Y:S01]  /*4d50*/  FFMA.FTZ R33, R39.reuse, R20, RZ ;  /* 0x0000001427217223 */ /* 0x040fe200000100ff */
[----:B------:R-:W-:Y:S02]  /*4d60*/  HADD2.F32 R22, -RZ, R22.H1_H1 ;  /* 0x30000016ff167230 */ /* 0x000fe40000004100 */
[C---:B------:R-:W-:Y:S01]  /*4d70*/  FFMA.FTZ R34, R39.reuse, R34, RZ ;  /* 0x0000002227227223 */ /* 0x040fe200000100ff */
[--C-:B------:R-:W-:Y:S02]  /*4d80*/  HADD2.F32 R38, -RZ, R23.reuse.H0_H0 ;  /* 0x20000017ff267230 */ /* 0x100fe40000004100 */
[C---:B------:R-:W-:Y:S01]  /*4d90*/  FFMA.FTZ R35, R39.reuse, R24, RZ ;  /* 0x0000001827237223 */ /* 0x040fe200000100ff */
[----:B----4-:R-:W-:Y:S02]  /*4da0*/  HADD2.F32 R26, -RZ, R23.H1_H1 ;  /* 0x30000017ff1a7230 */ /* 0x010fe40000004100 */
[----:B------:R-:W-:Y:S01]  /*4db0*/  FFMA.FTZ R37, R39, R22, RZ ;  /* 0x0000001627257223 */ /* 0x000fe200000100ff */
[----:B------:R-:W-:-:S02]  /*4dc0*/  VIADD R48, R9, 0x10 ;  /* 0x0000001009307836 */ /* 0x000fc40000000000 */
[C---:B------:R-:W-:Y:S01]  /*4dd0*/  FFMA.FTZ R38, R39.reuse, R38, RZ ;  /* 0x0000002627267223 */ /* 0x040fe200000100ff */
[----:B------:R-:W-:-:S07]  /*4de0*/  FFMA.FTZ R39, R39, R26, RZ ;  /* 0x0000001a27277223 */ /* 0x000fce00000100ff */
.L_x_607:
[----:B------:R-:W-:Y:S05]  /*4df0*/  BSYNC B1 ;  /* 0x0000000000017941 */ /* 0x000fea0003800000 */
.L_x_606:
[----:B------:R-:W-:-:S13]  /*4e00*/  LOP3.LUT P0, RZ, R45, 0xfffffff0, RZ, 0xc0, !PT ;  /* 0xfffffff02dff7812 */ /* 0x000fda000780c0ff */
[----:B------:R-:W-:Y:S05]  /*4e10*/  @!P0 BRA `(.L_x_605) ;  /* 0x0000000400448947 */ /* 0x000fea0003800000 */
[----:B------:R-:W1:Y:S01]  /*4e20*/  LDC.64 R10, c[0x0][0x250] ;  /* 0x00009400ff0a7b82 */ /* 0x000e620000000a00 */
[----:B------:R-:W-:-:S06]  /*4e30*/  UISETP.NE.AND UP0, UPT, UR8, URZ, UPT ;  /* 0x0000003f0800728c */ /* 0x000fcc000bf05270 */
[----:B------:R-:W-:-:S13]  /*4e40*/  PLOP3.LUT P2, PT, PT, PT, UP0, 0x80, 0x0 ;  /* 0x000000000000781c */ /* 0x000fda0003f4f008 */
.L_x_611:
[----:B------:R-:W-:Y:S02]  /*4e50*/  SHF.L.U32 R20, R48, 0x6, RZ ;  /* 0x0000000630147819 */ /* 0x000fe400000006ff */
[----:B------:R-:W-:Y:S02]  /*4e60*/  ISETP.NE.AND P4, PT, R18, RZ, PT ;  /* 0x000000ff1200720c */ /* 0x000fe40003f85270 */
[----:B------:R-:W-:Y:S02]  /*4e70*/  SHF.R.S32.HI R21, RZ, 0x1f, R20 ;  /* 0x0000001fff157819 */ /* 0x000fe40000011414 */
[-C--:B------:R-:W-:Y:S02]  /*4e80*/  IADD3 R22, P0, R5, R20.reuse, RZ ;  /* 0x0000001405167210 */ /* 0x080fe40007f1e0ff */
[----:B------:R-:W-:-:S03]  /*4e90*/  IADD3 R20, P3, R4, R20, RZ ;  /* 0x0000001404147210 */ /* 0x000fc60007f7e0ff */
[----:B------:R-:W-:Y:S01]  /*4ea0*/  IMAD.X R23, R8, 0x1, R21, P0 ;  /* 0x0000000108177824 */ /* 0x000fe200000e0615 */
[-C--:B-1----:R-:W-:Y:S02]  /*4eb0*/  LEA R50, P0, R22, R10.reuse, 0x1 ;  /* 0x0000000a16327211 */ /* 0x082fe400078008ff */
[----:B------:R-:W-:Y:S02]  /*4ec0*/  IADD3.X R21, R7, R21, RZ, P3, !PT ;  /* 0x0000001507157210 */ /* 0x000fe40001ffe4ff */
[----:B------:R-:W-:Y:S02]  /*4ed0*/  LEA R46, P3, R20, R10, 0x1 ;  /* 0x0000000a142e7211 */ /* 0x000fe400078608ff */
[-C--:B------:R-:W-:Y:S02]  /*4ee0*/  LEA.HI.X R51, R22, R11.reuse, R23, 0x1, P0 ;  /* 0x0000000b16337211 */ /* 0x080fe400000f0c17 */
[----:B------:R-:W-:-:S03]  /*4ef0*/  LEA.HI.X R47, R20, R11, R21, 0x1, P3 ;  /* 0x0000000b142f7211 */ /* 0x000fc600018f0c15 */
[----:B------:R1:W5:Y:S01]  /*4f00*/  LDG.E.128 R20, desc[UR36][R50.64] ;  /* 0x0000002432147981 */ /* 0x000362000c1e1d00 */
[----:B------:R-:W-:Y:S05]  /*4f10*/  @P2 BRA `(.L_x_609) ;  /* 0x00000000002c2947 */ /* 0x000fea0003800000 */
[----:B----4-:R-:W2:Y:S04]  /*4f20*/  @P4 LDG.E.128 R24, desc[UR36][R42.64] ;  /* 0x000000242a184981 */ /* 0x010ea8000c1e1d00 */
[----:B------:R-:W3:Y:S02]  /*4f30*/  LDS.128 R28, [R6] ;  /* 0x00000000061c7984 */ /* 0x000ee40000000c00 */
[----:B---3-5:R-:W-:Y:S01]  /*4f40*/  HFMA2.MMA R20, R20, 1, 1, R28 ;  /* 0x3c003c0014147835 */ /* 0x028fe2000000001c */
        /* <DEDUP_REMOVED lines=8> */
.L_x_609:
[----:B------:R-:W-:Y:S01]  /*4fd0*/  IMAD.IADD R28, R48, 0x1, -R3 ;  /* 0x00000001301c7824 */ /* 0x000fe200078e0a03 */
[----:B----4-:R1:W5:Y:S02]  /*4fe0*/  LDG.E.128 R24, desc[UR36][R50.64+0x800] ;  /* 0x0008002432187981 */ /* 0x010364000c1e1d00 */
[--C-:B-----5:R-:W-:Y:S02]  /*4ff0*/  HADD2.F32 R31, -RZ, R21.reuse.H0_H0 ;  /* 0x20000015ff1f7230 */ /* 0x120fe40000004100 */
[----:B------:R-:W-:Y:S01]  /*5000*/  HADD2.F32 R30, -RZ, R21.H1_H1 ;  /* 0x30000015ff1e7230 */ /* 0x000fe20000004100 */
[----:B------:R-:W-:Y:S01]  /*5010*/  LEA R49, R28, UR46, 0x1 ;  /* 0x0000002e1c317c11 */ /* 0x000fe2000f8e08ff */
[--C-:B--2---:R-:W-:Y:S02]  /*5020*/  HADD2.F32 R21, -RZ, R22.reuse.H0_H0 ;  /* 0x20000016ff157230 */ /* 0x104fe40000004100 */
[----:B------:R-:W-:Y:S02]  /*5030*/  HADD2.F32 R22, -RZ, R22.H1_H1 ;  /* 0x30000016ff167230 */ /* 0x000fe40000004100 */
[----:B------:R-:W2:Y:S01]  /*5040*/  LDS.U16 R28, [R49] ;  /* 0x00000000311c7984 */ /* 0x000ea20000000400 */
[----:B------:R-:W-:-:S02]  /*5050*/  HADD2.F32 R45, -RZ, R23.H0_H0 ;  /* 0x20000017ff2d7230 */ /* 0x000fc40000004100 */
[----:B-1----:R-:W-:Y:S02]  /*5060*/  HADD2.F32 R50, -RZ, R23.H1_H1 ;  /* 0x30000017ff327230 */ /* 0x002fe40000004100 */
[----:B--2---:R-:W-:Y:S02]  /*5070*/  HADD2.F32 R29, -RZ, R28.H0_H0 ;  /* 0x2000001cff1d7230 */ /* 0x004fe40000004100 */
[--C-:B------:R-:W-:Y:S02]  /*5080*/  HADD2.F32 R28, -RZ, R20.reuse.H0_H0 ;  /* 0x20000014ff1c7230 */ /* 0x100fe40000004100 */
        /* <DEDUP_REMOVED lines=21> */
.L_x_610:
[----:B------:R-:W2:Y:S01]  /*51e0*/  LDS.U16 R20, [R49+0x20] ;  /* 0x0000200031147984 */ /* 0x000ea20000000400 */
[----:B------:R-:W-:Y:S01]  /*51f0*/  IADD3 R48, R48, 0x20, RZ ;  /* 0x0000002030307810 */ /* 0x000fe20007ffe0ff */
[----:B------:R-:W-:Y:S02]  /*5200*/  HADD2.F32 R23, -RZ, R25.H0_H0 ;  /* 0x20000019ff177230 */ /* 0x000fe40000004100 */
[----:B------:R-:W-:Y:S01]  /*5210*/  HADD2.F32 R31, -RZ, R27.H0_H0 ;  /* 0x2000001bff1f7230 */ /* 0x000fe20000004100 */
[----:B------:R-:W-:Y:S01]  /*5220*/  ISETP.GE.AND P0, PT, R48, UR6, PT ;  /* 0x0000000630007c0c */ /* 0x000fe2000bf06270 */
[--C-:B------:R-:W-:Y:S02]  /*5230*/  HADD2.F32 R21, -RZ, R24.reuse.H0_H0 ;  /* 0x20000018ff157230 */ /* 0x100fe40000004100 */
[----:B------:R-:W-:Y:S02]  /*5240*/  HADD2.F32 R33, -RZ, R24.H1_H1 ;  /* 0x30000018ff217230 */ /* 0x000fe40000004100 */
[----:B-1----:R-:W-:-:S02]  /*5250*/  HADD2.F32 R25, -RZ, R25.H1_H1 ;  /* 0x30000019ff197230 */ /* 0x002fc40000004100 */
        /* <DEDUP_REMOVED lines=13> */
.L_x_605:
[----:B------:R-:W-:Y:S05]  /*5330*/  BSYNC B0 ;  /* 0x0000000000007941 */ /* 0x000fea0003800000 */
.L_x_604:
[----:B------:R-:W-:Y:S01]  /*5340*/  ISETP.GE.AND P0, PT, R9, UR45, PT ;  /* 0x0000002d09007c0c */ /* 0x000fe2000bf06270 */
[----:B------:R-:W-:Y:S01]  /*5350*/  ULDC UR5, c[0x0][0x29c] ;  /* 0x0000a70000057ab9 */ /* 0x000fe20000000800 */
[----:B------:R-:W-:Y:S01]  /*5360*/  ULDC.64 UR6, c[0x0][0x250] ;  /* 0x0000940000067ab9 */ /* 0x000fe20000000a00 */
[----:B------:R-:W-:Y:S10]  /*5370*/  BSSY B0, `(.L_x_612) ;  /* 0x00000ea000007945 */ /* 0x000ff40003800000 */
        /* <DEDUP_REMOVED lines=8> */
[----:B-1----:R-:W-:-:S04]  /*5400*/  IMAD R22, R2, R21, UR43 ;  /* 0x0000002b02167e24 */ /* 0x002fc8000f8e0215 */
[----:B------:R-:W-:-:S04]  /*5410*/  IMAD R21, R22, 0x40, R19 ;  /* 0x0000004016157824 */ /* 0x000fc800078e0213 */
[----:B--2---:R-:W-:-:S04]  /*5420*/  IMAD.WIDE R42, R21, 0x2, R42 ;  /* 0x00000002152a7825 */ /* 0x004fc800078e022a */
[----:B------:R-:W-:Y:S05]  /*5430*/  @P0 BRA `(.L_x_615) ;  /* 0x0000000400100947 */ /* 0x000fea0003800000 */
[----:B------:R-:W1:Y:S01]  /*5440*/  LDC R22, c[0x0][0x284] ;  /* 0x0000a100ff167b82 */ /* 0x000e620000000800 */
[----:B------:R-:W-:Y:S01]  /*5450*/  BSSY B2, `(.L_x_616) ;  /* 0x0000041000027945 */ /* 0x000fe20003800000 */
[----:B-1----:R-:W-:-:S13]  /*5460*/  ISETP.GE.AND P0, PT, R9, R22, PT ;  /* 0x000000160900720c */ /* 0x002fda0003f06270 */
[----:B------:R-:W-:Y:S05]  /*5470*/  @!P0 BRA `(.L_x_617) ;  /* 0x0000000000f88947 */ /* 0x000fea0003800000 */
[----:B------:R-:W-:Y:S01]  /*5480*/  IABS R23, R22 ;  /* 0x0000001600177213 */ /* 0x000fe20000000000 */
[----:B------:R-:W1:Y:S01]  /*5490*/  LDS.U16 R44, [R44] ;  /* 0x000000002c2c7984 */ /* 0x000e620000000400 */
[----:B----4-:R-:W-:Y:S01]  /*54a0*/  IABS R26, R9 ;  /* 0x00000009001a7213 */ /* 0x010fe20000000000 */
[----:B------:R-:W-:Y:S01]  /*54b0*/  ULDC UR4, c[0x0][0x29c] ;  /* 0x0000a70000047ab9 */ /* 0x000fe20000000800 */
        /* <DEDUP_REMOVED lines=42> */
.L_x_618:
[--C-:B-----5:R-:W-:Y:S02]  /*5760*/  HADD2.F32 R25, -RZ, R21.reuse.H0_H0 ;  /* 0x20000015ff197230 */ /* 0x120fe40000004100 */
[----:B------:R-:W-:Y:S02]  /*5770*/  HADD2.F32 R26, -RZ, R21.H1_H1 ;  /* 0x30000015ff1a7230 */ /* 0x000fe40000004100 */
[----:B------:R-:W-:Y:S02]  /*5780*/  HADD2.F32 R24, -RZ, R20.H0_H0 ;  /* 0x20000014ff187230 */ /* 0x000fe40000004100 */
[C---:B------:R-:W-:Y:S01]  /*5790*/  FFMA.FTZ R34, R47.reuse, R25, R34 ;  /* 0x000000192f227223 */ /* 0x040fe20000010022 */
[----:B-1----:R-:W-:Y:S02]  /*57a0*/  HADD2.F32 R21, -RZ, R22.H0_H0 ;  /* 0x20000016ff157230 */ /* 0x002fe40000004100 */
        /* <DEDUP_REMOVED lines=11> */
.L_x_617:
[----:B------:R-:W-:Y:S05]  /*5860*/  BSYNC B2 ;  /* 0x0000000000027941 */ /* 0x000fea0003800000 */
.L_x_616:
[----:B------:R-:W-:-:S07]  /*5870*/  VIADD R9, R9, 0x10 ;  /* 0x0000001009097836 */ /* 0x000fce0000000000 */
.L_x_615:
[----:B------:R-:W-:Y:S05]  /*5880*/  BSYNC B1 ;  /* 0x0000000000017941 */ /* 0x000fea0003800000 */
.L_x_614:
[----:B------:R-:W-:-:S13]  /*5890*/  LOP3.LUT P0, RZ, R45, 0xfffffff0, RZ, 0xc0, !PT ;  /* 0xfffffff02dff7812 */ /* 0x000fda000780c0ff */
[----:B------:R-:W-:Y:S05]  /*58a0*/  @!P0 BRA `(.L_x_613) ;  /* 0x0000000800588947 */ /* 0x000fea0003800000 */
[C---:B------:R-:W-:Y:S02]  /*58b0*/  LEA R10, R9.reuse, UR40, 0x1 ;  /* 0x00000028090a7c11 */ /* 0x040fe4000f8e08ff */
[----:B------:R-:W-:Y:S02]  /*58c0*/  LEA R49, R9, 0x400, 0x6 ;  /* 0x0000040009317811 */ /* 0x000fe400078e30ff */
[----:B------:R-:W-:Y:S01]  /*58d0*/  MOV R44, RZ ;  /* 0x000000ff002c7202 */ /* 0x000fe20000000f00 */
[----:B------:R-:W-:-:S04]  /*58e0*/  IMAD R10, R3, -0x2, R10 ;  /* 0xfffffffe030a7824 */ /* 0x000fc800078e020a */
[----:B------:R-:W-:-:S07]  /*58f0*/  VIADD R45, R10, UR42 ;  /* 0x0000002a0a2d7c36 */ /* 0x000fce0008000000 */
.L_x_625:
[----:B------:R-:W1:Y:S01]  /*5900*/  LDC R48, c[0x0][0x284] ;  /* 0x0000a100ff307b82 */ /* 0x000e620000000800 */
        /* <DEDUP_REMOVED lines=9> */
[----:B-1----:R-:W-:-:S13]  /*59a0*/  ISETP.GE.AND P0, PT, R9, R48, PT ;  /* 0x000000300900720c */ /* 0x002fda0003f06270 */
[----:B------:R-:W-:Y:S05]  /*59b0*/  @!P0 BRA `(.L_x_620) ;  /* 0x0000000000f48947 */ /* 0x000fea0003800000 */
[----:B------:R-:W-:Y:S02]  /*59c0*/  IABS R23, R48 ;  /* 0x0000003000177213 */ /* 0x000fe40000000000 */
[----:B----4-:R-:W-:Y:S02]  /*59d0*/  IABS R26, R9 ;  /* 0x00000009001a7213 */ /* 0x010fe40000000000 */
[----:B------:R-:W1:Y:S01]  /*59e0*/  I2F.RP R22, R23 ;  /* 0x0000001700167306 */ /* 0x000e620000209400 */
[----:B------:R-:W-:Y:S02]  /*59f0*/  ISETP.GE.AND P2, PT, R9, RZ, PT ;  /* 0x000000ff0900720c */ /* 0x000fe40003f46270 */
[----:B------:R-:W-:-:S05]  /*5a00*/  ISETP.NE.AND P3, PT, R48, RZ, PT ;  /* 0x000000ff3000720c */ /* 0x000fca0003f65270 */
[----:B-1----:R-:W1:Y:S02]  /*5a10*/  MUFU.RCP R22, R22 ;  /* 0x0000001600167308 */ /* 0x002e640000001000 */
[----:B-1----:R-:W-:-:S06]  /*5a20*/  IADD3 R24, R22, 0xffffffe, RZ ;  /* 0x0ffffffe16187810 */ /* 0x002fcc0007ffe0ff */
[----:B------:R1:W2:Y:S02]  /*5a30*/  F2I.FTZ.U32.TRUNC.NTZ R21, R24 ;  /* 0x0000001800157305 */ /* 0x0002a4000021f000 */
[----:B-1----:R-:W1:Y:S01]  /*5a40*/  LDS.U16 R24, [R46] ;  /* 0x000000002e187984 */ /* 0x002e620000000400 */
[----:B--2---:R-:W-:-:S04]  /*5a50*/  IMAD.MOV R20, RZ, RZ, -R21 ;  /* 0x000000ffff147224 */ /* 0x004fc800078e0a15 */
[----:B------:R-:W-:Y:S01]  /*5a60*/  IMAD R25, R20, R23, RZ ;  /* 0x0000001714197224 */ /* 0x000fe200078e02ff */
[----:B------:R-:W-:-:S10]  /*5a70*/  HFMA2.MMA R20, -RZ, RZ, 0, 0 ;  /* 0x00000000ff147435 */ /* 0x000fd400000001ff */
        /* <DEDUP_REMOVED lines=33> */
.L_x_621:
        /* <DEDUP_REMOVED lines=16> */
.L_x_620:
[----:B------:R-:W-:Y:S05]  /*5d90*/  BSYNC B1 ;  /* 0x0000000000017941 */ /* 0x000fea0003800000 */
.L_x_619:
[----:B------:R-:W-:Y:S01]  /*5da0*/  VIADD R23, R9, 0x10 ;  /* 0x0000001009177836 */ /* 0x000fe20000000000 */
[----:B------:R-:W-:Y:S04]  /*5db0*/  BSSY B1, `(.L_x_622) ;  /* 0x0000040000017945 */ /* 0x000fe80003800000 */
[----:B------:R-:W-:-:S13]  /*5dc0*/  ISETP.GE.AND P0, PT, R23, R48, PT ;  /* 0x000000301700720c */ /* 0x000fda0003f06270 */
[----:B------:R-:W-:Y:S05]  /*5dd0*/  @!P0 BRA `(.L_x_623) ;  /* 0x0000000000f48947 */ /* 0x000fea0003800000 */
[----:B------:R-:W-:Y:S01]  /*5de0*/  IABS R25, R48 ;  /* 0x0000003000197213 */ /* 0x000fe20000000000 */
[----:B------:R-:W1:Y:S01]  /*5df0*/  LDS.U16 R46, [R46+0x20] ;  /* 0x000020002e2e7984 */ /* 0x000e620000000400 */
[----:B----4-:R-:W-:Y:S02]  /*5e00*/  IABS R26, R23 ;  /* 0x00000017001a7213 */ /* 0x010fe40000000000 */
        /* <DEDUP_REMOVED lines=42> */
.L_x_624:
        /* <DEDUP_REMOVED lines=16> */
.L_x_623:
[----:B------:R-:W-:Y:S05]  /*61b0*/  BSYNC B1 ;  /* 0x0000000000017941 */ /* 0x000fea0003800000 */
.L_x_622:
[----:B------:R-:W-:Y:S01]  /*61c0*/  VIADD R9, R9, 0x20 ;  /* 0x0000002009097836 */ /* 0x000fe20000000000 */
[----:B------:R-:W-:Y:S01]  /*61d0*/  IADD3 R44, R44, 0x40, RZ ;  /* 0x000000402c2c7810 */ /* 0x000fe20007ffe0ff */
[----:B------:R-:W-:-:S03]  /*61e0*/  VIADD R49, R49, 0x800 ;  /* 0x0000080031317836 */ /* 0x000fc60000000000 */
[----:B------:R-:W-:-:S13]  /*61f0*/  ISETP.GE.AND P0, PT, R9, UR45, PT ;  /* 0x0000002d09007c0c */ /* 0x000fda000bf06270 */
[----:B------:R-:W-:Y:S05]  /*6200*/  @!P0 BRA `(.L_x_625) ;  /* 0xfffffff400bc8947 */ /* 0x000fea000383ffff */
.L_x_613:
[----:B------:R-:W-:Y:S05]  /*6210*/  BSYNC B0 ;  /* 0x0000000000007941 */ /* 0x000fea0003800000 */
.L_x_612:
[----:B------:R-:W-:Y:S04]  /*6220*/  BSSY B0, `(.L_x_626) ;  /* 0x0000035000007945 */ /* 0x000fe80003800000 */
[----:B------:R-:W-:Y:S05]  /*6230*/  @P1 BRA `(.L_x_627) ;  /* 0x0000000000cc1947 */ /* 0x000fea0003800000 */
[----:B------:R-:W-:-:S06]  /*6240*/  USHF.L.U32 UR4, UR45, 0x6, URZ ;  /* 0x000000062d047899 */ /* 0x000fcc000800063f */
[----:B------:R-:W-:Y:S02]  /*6250*/  IADD3 R5, P0, R4, UR4, RZ ;  /* 0x0000000404057c10 */ /* 0x000fe4000ff1e0ff */
[----:B0-----:R-:W-:-:S04]  /*6260*/  MOV R6, UR4 ;  /* 0x0000000400067c02 */ /* 0x001fc80008000f00 */
[----:B------:R-:W-:Y:S02]  /*6270*/  LEA.HI.X.SX32 R6, R6, R7, 0x1, P0 ;  /* 0x0000000706067211 */ /* 0x000fe400000f0eff */
[----:B------:R-:W-:-:S04]  /*6280*/  LEA R20, P0, R5, R10, 0x1 ;  /* 0x0000000a05147211 */ /* 0x000fc800078008ff */
[----:B------:R-:W-:-:S06]  /*6290*/  LEA.HI.X R21, R5, R11, R6, 0x1, P0 ;  /* 0x0000000b05157211 */ /* 0x000fcc00000f0c06 */
[----:B------:R-:W5:Y:S01]  /*62a0*/  LDG.E.128 R20, desc[UR36][R20.64] ;  /* 0x0000002414147981 */ /* 0x000f62000c1e1d00 */
[----:B------:R-:W-:Y:S01]  /*62b0*/  IADD3 R3, -R3, UR45, RZ ;  /* 0x0000002d03037c10 */ /* 0x000fe2000fffe1ff */
[----:B------:R-:W-:Y:S03]  /*62c0*/  BSSY B1, `(.L_x_628) ;  /* 0x000001a000017945 */ /* 0x000fe60003800000 */
[----:B------:R-:W-:-:S06]  /*62d0*/  LEA R3, R3, UR46, 0x1 ;  /* 0x0000002e03037c11 */ /* 0x000fcc000f8e08ff */
[----:B------:R-:W0:Y:S02]  /*62e0*/  LDS.U16 R3, [R3] ;  /* 0x0000000003037984 */ /* 0x000e240000000400 */
[----:B0-----:R-:W-:Y:S01]  /*62f0*/  HADD2.F32 R5, -RZ, R3.H0_H0 ;  /* 0x20000003ff057230 */ /* 0x001fe20000004100 */
[----:B------:R-:W-:Y:S06]  /*6300*/  @P2 BRA `(.L_x_629) ;  /* 0x0000000000542947 */ /* 0x000fec0003800000 */
[----:B------:R-:W-:-:S13]  /*6310*/  ISETP.NE.AND P3, PT, R18, RZ, PT ;  /* 0x000000ff1200720c */ /* 0x000fda0003f65270 */
[----:B------:R-:W0:Y:S08]  /*6320*/  @P3 LDC R3, c[0x0][0x288] ;  /* 0x0000a200ff033b82 */ /* 0x000e300000000800 */
[----:B------:R-:W1:Y:S01]  /*6330*/  @P3 LDC.64 R8, c[0x0][0x2e8] ;  /* 0x0000ba00ff083b82 */ /* 0x000e620000000a00 */
[----:B0-----:R-:W-:-:S04]  /*6340*/  @P3 IMAD R2, R2, R3, UR43 ;  /* 0x0000002b02023e24 */ /* 0x001fc8000f8e0203 */
[----:B------:R-:W-:-:S04]  /*6350*/  @P3 IMAD R3, R2, 0x40, R19 ;  /* 0x0000004002033824 */ /* 0x000fc800078e0213 */
[----:B-1----:R-:W-:-:S05]  /*6360*/  @P3 IMAD.WIDE R8, R3, 0x2, R8 ;  /* 0x0000000203083825 */ /* 0x002fca00078e0208 */
        /* <DEDUP_REMOVED lines=15> */
.L_x_629:
[----:B------:R-:W-:Y:S05]  /*6460*/  BSYNC B1 ;  /* 0x0000000000017941 */ /* 0x000fea0003800000 */
.L_x_628:
[----:B-----5:R-:W-:Y:S02]  /*6470*/  HADD2.F32 R2, -RZ, R20.H0_H0 ;  /* 0x20000014ff027230 */ /* 0x020fe40000004100 */
[----:B------:R-:W-:Y:S02]  /*6480*/  HADD2.F32 R7, -RZ, R22.H0_H0 ;  /* 0x20000016ff077230 */ /* 0x000fe40000004100 */
[----:B0-----:R-:W-:Y:S02]  /*6490*/  HADD2.F32 R20, -RZ, R20.H1_H1 ;  /* 0x30000014ff147230 */ /* 0x001fe40000004100 */
        /* <DEDUP_REMOVED lines=13> */
.L_x_627:
[----:B------:R-:W-:Y:S05]  /*6570*/  BSYNC B0 ;  /* 0x0000000000007941 */ /* 0x000fea0003800000 */
.L_x_626:
        /* <DEDUP_REMOVED lines=9> */
[----:B------:R-:W-:Y:S02]  /*6610*/  LOP3.LUT R3, R16, 0xfffffff8, RZ, 0xc0, !PT ;  /* 0xfffffff810037812 */ /* 0x000fe400078ec0ff */
        /* <DEDUP_REMOVED lines=11> */
[----:B0-----:R-:W-:Y:S02]  /*66d0*/  F2FP.F16.F32.PACK_AB R6, R37, R36 ;  /* 0x000000242506723e */ /* 0x001fe400000000ff */
[----:B------:R-:W-:-:S05]  /*66e0*/  F2FP.F16.F32.PACK_AB R7, R39, R38 ;  /* 0x000000262707723e */ /* 0x000fca00000000ff */
[----:B------:R1:W-:Y:S02]  /*66f0*/  STS.128 [R0+-0x400], R4 ;  /* 0xfffc000400007388 */ /* 0x0003e40000000c00 */
.L_x_631:
[----:B------:R-:W-:Y:S05]  /*6700*/  BSYNC B0 ;  /* 0x0000000000007941 */ /* 0x000fea0003800000 */
.L_x_630:
[----:B------:R-:W-:Y:S01]  /*6710*/  BAR.SYNC.DEFER_BLOCKING 0x0 ;  /* 0x0000000000007b1d */ /* 0x000fe20000010000 */
[----:B------:R-:W-:-:S05]  /*6720*/  ISETP.GT.U32.AND P6, PT, R2, 0xe, PT ;  /* 0x0000000e0200780c */ /* 0x000fca0003fc4070 */
[----:B------:R-:W-:Y:S04]  /*6730*/  BSSY B0, `(.L_x_632) ;  /* 0x0000013000007945 */ /* 0x000fe80003800000 */
[----:B------:R-:W-:Y:S05]  /*6740*/  @P3 BRA `(.L_x_633) ;  /* 0x0000000000443947 */ /* 0x000fea0003800000 */
[----:B01----:R-:W0:Y:S02]  /*6750*/  LDS.128 R4, [R0] ;  /* 0x0000000000047984 */ /* 0x003e240000000c00 */
[--C-:B0-----:R-:W-:Y:S02]  /*6760*/  HADD2.F32 R9, -RZ, R5.reuse.H0_H0 ;  /* 0x20000005ff097230 */ /* 0x101fe40000004100 */
[----:B------:R-:W-:Y:S02]  /*6770*/  HADD2.F32 R2, -RZ, R5.H1_H1 ;  /* 0x30000005ff027230 */ /* 0x000fe40000004100 */
[----:B------:R-:W-:Y:S02]  /*6780*/  HADD2.F32 R3, -RZ, R4.H0_H0 ;  /* 0x20000004ff037230 */ /* 0x000fe40000004100 */
[----:B------:R-:W-:Y:S01]  /*6790*/  FADD.FTZ R34, R34, R9 ;  /* 0x0000000922227221 */ /* 0x000fe20000010000 */
[----:B------:R-:W-:Y:S02]  /*67a0*/  HADD2.F32 R5, -RZ, R6.H0_H0 ;  /* 0x20000006ff057230 */ /* 0x000fe40000004100 */
[----:B------:R-:W-:Y:S01]  /*67b0*/  FADD.FTZ R35, R35, R2 ;  /* 0x0000000223237221 */ /* 0x000fe20000010000 */
[----:B------:R-:W-:-:S02]  /*67c0*/  HADD2.F32 R4, -RZ, R4.H1_H1 ;  /* 0x30000004ff047230 */ /* 0x000fc40000004100 */
        /* <DEDUP_REMOVED lines=9> */
.L_x_633:
[----:B------:R-:W-:Y:S05]  /*6860*/  BSYNC B0 ;  /* 0x0000000000007941 */ /* 0x000fea0003800000 */
.L_x_632:
[----:B------:R-:W-:Y:S06]  /*6870*/  BAR.SYNC.DEFER_BLOCKING 0x0 ;  /* 0x0000000000007b1d */ /* 0x000fec0000010000 */
[----:B------:R-:W-:Y:S04]  /*6880*/  BSSY B0, `(.L_x_634) ;  /* 0x0000007000007945 */ /* 0x000fe80003800000 */
[----:B------:R-:W-:Y:S05]  /*6890*/  @P5 BRA `(.L_x_635) ;  /* 0x0000000000145947 */ /* 0x000fea0003800000 */
[----:B-1----:R-:W-:Y:S02]  /*68a0*/  F2FP.F16.F32.PACK_AB R4, R33, R32 ;  /* 0x000000202104723e */ /* 0x002fe400000000ff */
[----:B------:R-:W-:Y:S02]  /*68b0*/  F2FP.F16.F32.PACK_AB R5, R35, R34 ;  /* 0x000000222305723e */ /* 0x000fe400000000ff */
[----:B0-----:R-:W-:Y:S02]  /*68c0*/  F2FP.F16.F32.PACK_AB R6, R37, R36 ;  /* 0x000000242506723e */ /* 0x001fe400000000ff */
[----:B------:R-:W-:-:S05]  /*68d0*/  F2FP.F16.F32.PACK_AB R7, R39, R38 ;  /* 0x000000262707723e */ /* 0x000fca00000000ff */
[----:B------:R2:W-:Y:S02]  /*68e0*/  STS.128 [R0+-0x200], R4 ;  /* 0xfffe000400007388 */ /* 0x0005e40000000c00 */
.L_x_635:
[----:B------:R-:W-:Y:S05]  /*68f0*/  BSYNC B0 ;  /* 0x0000000000007941 */ /* 0x000fea0003800000 */
.L_x_634:
[----:B------:R-:W-:Y:S06]  /*6900*/  BAR.SYNC.DEFER_BLOCKING 0x0 ;  /* 0x0000000000007b1d */ /* 0x000fec0000010000 */
[----:B------:R-:W-:Y:S04]  /*6910*/  BSSY B0, `(.L_x_636) ;  /* 0x0000013000007945 */ /* 0x000fe80003800000 */
[----:B------:R-:W-:Y:S05]  /*6920*/  @P2 BRA `(.L_x_637) ;  /* 0x0000000000442947 */ /* 0x000fea0003800000 */
[----:B012---:R-:W0:Y:S02]  /*6930*/  LDS.128 R4, [R0] ;  /* 0x0000000000047984 */ /* 0x007e240000000c00 */
        /* <DEDUP_REMOVED lines=16> */
.L_x_637:
[----:B------:R-:W-:Y:S05]  /*6a40*/  BSYNC B0 ;  /* 0x0000000000007941 */ /* 0x000fea0003800000 */
.L_x_636:
[----:B------:R-:W-:Y:S06]  /*6a50*/  BAR.SYNC.DEFER_BLOCKING 0x0 ;  /* 0x0000000000007b1d */ /* 0x000fec0000010000 */
[----:B------:R-:W-:Y:S04]  /*6a60*/  BSSY B0, `(.L_x_638) ;  /* 0x0000007000007945 */ /* 0x000fe80003800000 */
[----:B------:R-:W-:Y:S05]  /*6a70*/  @P4 BRA `(.L_x_639) ;  /* 0x0000000000144947 */ /* 0x000fea0003800000 */
[----:B-12---:R-:W-:Y:S02]  /*6a80*/  F2FP.F16.F32.PACK_AB R4, R33, R32 ;  /* 0x000000202104723e */ /* 0x006fe400000000ff */
[----:B------:R-:W-:Y:S02]  /*6a90*/  F2FP.F16.F32.PACK_AB R5, R35, R34 ;  /* 0x000000222305723e */ /* 0x000fe400000000ff */
[----:B0-----:R-:W-:Y:S02]  /*6aa0*/  F2FP.F16.F32.PACK_AB R6, R37, R36 ;  /* 0x000000242506723e */ /* 0x001fe400000000ff */
[----:B------:R-:W-:-:S05]  /*6ab0*/  F2FP.F16.F32.PACK_AB R7, R39, R38 ;  /* 0x000000262707723e */ /* 0x000fca00000000ff */
[----:B------:R3:W-:Y:S02]  /*6ac0*/  STS.128 [R0+-0x100], R4 ;  /* 0xffff000400007388 */ /* 0x0007e40000000c00 */
.L_x_639:
[----:B------:R-:W-:Y:S05]  /*6ad0*/  BSYNC B0 ;  /* 0x0000000000007941 */ /* 0x000fea0003800000 */
.L_x_638:
[----:B------:R-:W-:Y:S01]  /*6ae0*/  BAR.SYNC.DEFER_BLOCKING 0x0 ;  /* 0x0000000000007b1d */ /* 0x000fe20000010000 */
[----:B------:R-:W-:-:S05]  /*6af0*/  ISETP.GT.AND P2, PT, R16, 0xf, PT ;  /* 0x0000000f1000780c */ /* 0x000fca0003f44270 */
[----:B------:R-:W-:Y:S08]  /*6b00*/  BSSY B0, `(.L_x_640) ;  /* 0x0000013000007945 */ /* 0x000ff00003800000 */
[----:B------:R-:W-:Y:S05]  /*6b10*/  @P2 BRA `(.L_x_641) ;  /* 0x0000000000442947 */ /* 0x000fea0003800000 */
[----:B0123--:R-:W0:Y:S02]  /*6b20*/  LDS.128 R4, [R0] ;  /* 0x0000000000047984 */ /* 0x00fe240000000c00 */
        /* <DEDUP_REMOVED lines=16> */
.L_x_641:
[----:B------:R-:W-:Y:S05]  /*6c30*/  BSYNC B0 ;  /* 0x0000000000007941 */ /* 0x000fea0003800000 */
.L_x_640:
[----:B------:R-:W-:Y:S06]  /*6c40*/  BAR.SYNC.DEFER_BLOCKING 0x0 ;  /* 0x0000000000007b1d */ /* 0x000fec0000010000 */
[----:B------:R-:W-:Y:S04]  /*6c50*/  BSSY B0, `(.L_x_642) ;  /* 0x0000007000007945 */ /* 0x000fe80003800000 */
[----:B------:R-:W-:Y:S05]  /*6c60*/  @P0 BRA `(.L_x_643) ;  /* 0x0000000000140947 */ /* 0x000fea0003800000 */
[----:B-123--:R-:W-:Y:S02]  /*6c70*/  F2FP.F16.F32.PACK_AB R4, R33, R32 ;  /* 0x000000202104723e */ /* 0x00efe400000000ff */
[----:B------:R-:W-:Y:S02]  /*6c80*/  F2FP.F16.F32.PACK_AB R5, R35, R34 ;  /* 0x000000222305723e */ /* 0x000fe400000000ff */
[----:B0-----:R-:W-:Y:S02]  /*6c90*/  F2FP.F16.F32.PACK_AB R6, R37, R36 ;  /* 0x000000242506723e */ /* 0x001fe400000000ff */
[----:B------:R-:W-:-:S05]  /*6ca0*/  F2FP.F16.F32.PACK_AB R7, R39, R38 ;  /* 0x000000262707723e */ /* 0x000fca00000000ff */
[----:B------:R0:W-:Y:S02]  /*6cb0*/  STS.128 [R0+-0x80], R4 ;  /* 0xffff800400007388 */ /* 0x0001e40000000c00 */
.L_x_643:
[----:B------:R-:W-:Y:S05]  /*6cc0*/  BSYNC B0 ;  /* 0x0000000000007941 */ /* 0x000fea0003800000 */
.L_x_642:
[----:B------:R-:W-:Y:S06]  /*6cd0*/  BAR.SYNC.DEFER_BLOCKING 0x0 ;  /* 0x0000000000007b1d */ /* 0x000fec0000010000 */
[----:B------:R-:W-:Y:S04]  /*6ce0*/  BSSY B0, `(.L_x_644) ;  /* 0x0000013000007945 */ /* 0x000fe80003800000 */
        /* <DEDUP_REMOVED lines=18> */
.L_x_645:
[----:B------:R-:W-:Y:S05]  /*6e10*/  BSYNC B0 ;  /* 0x0000000000007941 */ /* 0x000fea0003800000 */
.L_x_644:
[----:B------:R-:W-:Y:S06]  /*6e20*/  BAR.SYNC.DEFER_BLOCKING 0x0 ;  /* 0x0000000000007b1d */ /* 0x000fec0000010000 */
[----:B------:R-:W-:Y:S05]  /*6e30*/  @P6 EXIT ;  /* 0x000000000000694d */ /* 0x000fea0003800000 */
[----:B0123--:R-:W0:Y:S02]  /*6e40*/  LDC R0, c[0x0][0x308] ;  /* 0x0000c200ff007b82 */ /* 0x00fe240000000800 */
[----:B0-----:R-:W-:-:S13]  /*6e50*/  ISETP.NE.AND P0, PT, R0, 0x2, PT ;  /* 0x000000020000780c */ /* 0x001fda0003f05270 */
[----:B------:R-:W-:Y:S05]  /*6e60*/  @!P0 BRA `(.L_x_646) ;  /* 0x0000000000308947 */ /* 0x000fea0003800000 */
[----:B------:R-:W0:Y:S01]  /*6e70*/  LDC.64 R2, c[0x0][0x210] ;  /* 0x00008400ff027b82 */ /* 0x000e220000000a00 */
[----:B------:R-:W-:Y:S01]  /*6e80*/  VIADD R19, R19, UR41 ;  /* 0x0000002913137c36 */ /* 0x000fe20008000000 */
        /* <DEDUP_REMOVED lines=10> */
.L_x_646:
[----:B------:R-:W0:Y:S01]  /*6f30*/  LDC.64 R2, c[0x0][0x300] ;  /* 0x0000c000ff027b82 */ /* 0x000e220000000a00 */
[----:B------:R-:W-:Y:S01]  /*6f40*/  VIADD R19, R19, UR41 ;  /* 0x0000002913137c36 */ /* 0x000fe20008000000 */
[----:B------:R-:W-:Y:S01]  /*6f50*/  ULDC.64 UR4, c[0x0][0x210] ;  /* 0x0000840000047ab9 */ /* 0x000fe20000000a00 */
[----:B0-----:R-:W2:Y:S02]  /*6f60*/  LDG.E R2, desc[UR36][R2.64] ;  /* 0x0000002402027981 */ /* 0x001ea4000c1e1900 */
[C---:B--2---:R-:W-:Y:S01]  /*6f70*/  FMUL.FTZ R33, R2.reuse, R33 ;  /* 0x0000002102217220 */ /* 0x044fe20000410000 */
        /* <DEDUP_REMOVED lines=8> */
[----:B------:R-:W1:Y:S01]  /*7000*/  F2I.S8.NTZ R34, R34 ;  /* 0x0000002200227305 */ /* 0x000e620000202100 */
[----:B0-----:R-:W-:-:S07]  /*7010*/  PRMT R0, R33, 0x8880, RZ ;  /* 0x0000888021007816 */ /* 0x001fce00000000ff */
[----:B------:R-:W0:Y:S01]  /*7020*/  F2I.S8.NTZ R35, R35 ;  /* 0x0000002300237305 */ /* 0x000e220000202100 */
[----:B------:R-:W-:Y:S02]  /*7030*/  PRMT R0, R0, 0x7710, RZ ;  /* 0x0000771000007816 */ /* 0x000fe400000000ff */
[----:B-1----:R-:W-:-:S05]  /*7040*/  PRMT R3, R34, 0x8880, RZ ;  /* 0x0000888022037816 */ /* 0x002fca00000000ff */
[----:B------:R-:W1:Y:S01]  /*7050*/  F2I.S8.NTZ R32, R32 ;  /* 0x0000002000207305 */ /* 0x000e620000202100 */
[----:B------:R-:W-:Y:S02]  /*7060*/  LOP3.LUT R9, R0, 0xff, RZ, 0xc0, !PT ;  /* 0x000000ff00097812 */ /* 0x000fe400078ec0ff */
[----:B------:R-:W-:Y:S02]  /*7070*/  PRMT R3, R3, 0x7710, RZ ;  /* 0x0000771003037816 */ /* 0x000fe400000000ff */
[----:B------:R-:W-:Y:S02]  /*7080*/  SHF.L.U64.HI R8, R9, 0x8, RZ ;  /* 0x0000000809087819 */ /* 0x000fe400000102ff */
[----:B0-----:R-:W-:Y:S01]  /*7090*/  PRMT R4, R35, 0x8880, RZ ;  /* 0x0000888023047816 */ /* 0x001fe200000000ff */
[----:B------:R-:W0:Y:S01]  /*70a0*/  F2I.S8.NTZ R36, R36 ;  /* 0x0000002400247305 */ /* 0x000e220000202100 */
[----:B------:R-:W-:Y:S02]  /*70b0*/  LOP3.LUT R7, R3, 0xff, RZ, 0xc0, !PT ;  /* 0x000000ff03077812 */ /* 0x000fe400078ec0ff */
[----:B------:R-:W-:-:S04]  /*70c0*/  PRMT R4, R4, 0x7710, RZ ;  /* 0x0000771004047816 */ /* 0x000fc800000000ff */
[----:B------:R-:W-:Y:S01]  /*70d0*/  LOP3.LUT R6, R4, 0xff, RZ, 0xc0, !PT ;  /* 0x000000ff04067812 */ /* 0x000fe200078ec0ff */
[----:B------:R-:W2:Y:S01]  /*70e0*/  F2I.S8.NTZ R37, R37 ;  /* 0x0000002500257305 */ /* 0x000ea20000202100 */
[----:B-1----:R-:W-:Y:S02]  /*70f0*/  PRMT R32, R32, 0x8880, RZ ;  /* 0x0000888020207816 */ /* 0x002fe400000000ff */
[----:B------:R-:W-:Y:S02]  /*7100*/  SHF.L.U64.HI R4, R7, 0x10, RZ ;  /* 0x0000001007047819 */ /* 0x000fe400000102ff */
[----:B------:R-:W-:Y:S02]  /*7110*/  SHF.L.U64.HI R3, R6, 0x18, RZ ;  /* 0x0000001806037819 */ /* 0x000fe400000102ff */
[----:B0-----:R-:W-:Y:S01]  /*7120*/  PRMT R36, R36, 0x8880, RZ ;  /* 0x0000888024247816 */ /* 0x001fe200000000ff */
[----:B------:R-:W0:Y:S01]  /*7130*/  F2I.S8.NTZ R38, R38 ;  /* 0x0000002600267305 */ /* 0x000e220000202100 */
[----:B------:R-:W-:-:S02]  /*7140*/  PRMT R0, R32, 0x7710, RZ ;  /* 0x0000771020007816 */ /* 0x000fc400000000ff */
[----:B------:R-:W-:Y:S02]  /*7150*/  LOP3.LUT R3, R3, R4, R8, 0xfe, !PT ;  /* 0x0000000403037212 */ /* 0x000fe400078efe08 */
[----:B------:R-:W-:Y:S02]  /*7160*/  PRMT R4, R0, 0x6540, R9 ;  /* 0x0000654000047816 */ /* 0x000fe40000000009 */
[----:B--2---:R-:W-:Y:S01]  /*7170*/  PRMT R37, R37, 0x8880, RZ ;  /* 0x0000888025257816 */ /* 0x004fe200000000ff */
[----:B------:R1:W2:Y:S01]  /*7180*/  F2I.S8.NTZ R5, R2 ;  /* 0x0000000200057305 */ /* 0x0002a20000202100 */
[----:B------:R-:W-:Y:S02]  /*7190*/  SHF.L.U32 R7, R7, 0x10, RZ ;  /* 0x0000001007077819 */ /* 0x000fe400000006ff */
[----:B------:R-:W-:Y:S02]  /*71a0*/  PRMT R0, R37, 0x7710, RZ ;  /* 0x0000771025007816 */ /* 0x000fe400000000ff */
[----:B------:R-:W-:-:S02]  /*71b0*/  LOP3.LUT R7, R7, 0xff00ffff, R4, 0xf8, !PT ;  /* 0xff00ffff07077812 */ /* 0x000fc400078ef804 */
[----:B0-----:R-:W-:Y:S02]  /*71c0*/  PRMT R38, R38, 0x8880, RZ ;  /* 0x0000888026267816 */ /* 0x001fe400000000ff */
[----:B-1----:R-:W-:Y:S02]  /*71d0*/  PRMT R2, R36, 0x7710, RZ ;  /* 0x0000771024027816 */ /* 0x002fe400000000ff */
[----:B------:R-:W-:Y:S02]  /*71e0*/  IADD3 R4, P0, R19, UR4, RZ ;  /* 0x0000000413047c10 */ /* 0x000fe4000ff1e0ff */
[----:B------:R-:W-:Y:S02]  /*71f0*/  LOP3.LUT R2, R2, 0xff, RZ, 0xc0, !PT ;  /* 0x000000ff02027812 */ /* 0x000fe400078ec0ff */
[----:B--2---:R-:W-:Y:S02]  /*7200*/  PRMT R5, R5, 0x8880, RZ ;  /* 0x0000888005057816 */ /* 0x004fe400000000ff */
[----:B------:R-:W-:-:S02]  /*7210*/  LOP3.LUT R2, R2, 0xffffff00, R3, 0xf8, !PT ;  /* 0xffffff0002027812 */ /* 0x000fc400078ef803 */
[----:B------:R-:W-:Y:S02]  /*7220*/  PRMT R3, R0, 0x7604, RZ ;  /* 0x0000760400037816 */ /* 0x000fe400000000ff */
[----:B------:R-:W-:Y:S02]  /*7230*/  PRMT R0, R38, 0x7710, RZ ;  /* 0x0000771026007816 */ /* 0x000fe400000000ff */
[----:B------:R-:W-:Y:S02]  /*7240*/  LOP3.LUT R3, R3, 0xffff00ff, R2, 0xf8, !PT ;  /* 0xffff00ff03037812 */ /* 0x000fe400078ef802 */
[----:B------:R-:W-:Y:S02]  /*7250*/  PRMT R0, R0, 0x7054, RZ ;  /* 0x0000705400007816 */ /* 0x000fe400000000ff */
[----:B------:R-:W-:Y:S02]  /*7260*/  PRMT R2, R7, 0x4210, R6 ;  /* 0x0000421007027816 */ /* 0x000fe40000000006 */
[----:B------:R-:W-:-:S02]  /*7270*/  LOP3.LUT R3, R0, 0xff00ffff, R3, 0xf8, !PT ;  /* 0xff00ffff00037812 */ /* 0x000fc400078ef803 */
[----:B------:R-:W-:Y:S02]  /*7280*/  PRMT R0, R5, 0x7710, RZ ;  /* 0x0000771005007816 */ /* 0x000fe400000000ff */
[----:B------:R-:W-:Y:S02]  /*7290*/  LEA.HI.X.SX32 R5, R19, UR5, 0x1, P0 ;  /* 0x0000000513057c11 */ /* 0x000fe400080f0eff */
[----:B------:R-:W-:-:S05]  /*72a0*/  PRMT R3, R3, 0x4210, R0 ;  /* 0x0000421003037816 */ /* 0x000fca0000000000 */
[----:B------:R-:W-:Y:S01]  /*72b0*/  STG.E.64 desc[UR36][R4.64], R2 ;  /* 0x0000000204007986 */ /* 0x000fe2000c101b24 */
[----:B------:R-:W-:Y:S05]  /*72c0*/  EXIT ;  /* 0x000000000000794d */ /* 0x000fea0003800000 */
.L_x_547:
[----:B------:R-:W-:Y:S01]  /*72d0*/  HFMA2.MMA R12, -RZ, RZ, 0, 9.5367431640625e-07 ;  /* 0x00000010ff0c7435 */ /* 0x000fe200000001ff */
[----:B------:R-:W-:Y:S01]  /*72e0*/  IMAD.MOV.U32 R11, RZ, RZ, 0x1f ;  /* 0x0000001fff0b7424 */ /* 0x000fe200078e00ff */
[----:B------:R-:W-:-:S09]  /*72f0*/  MOV R15, 0xffffffff ;  /* 0xffffffff000f7802 */ /* 0x000fd20000000f00 */
[----:B-12---:R-:W-:Y:S05]  /*7300*/  WARPSYNC.COLLECTIVE R15, `(.L_x_647) ;  /* 0x000000000f087348 */ /* 0x006fea0003c00000 */
[----:B------:R0:W3:Y:S02]  /*7310*/  SHFL.BFLY P6, R14, R13, R12, R11 ;  /* 0x0c00000c0d0e7389 */ /* 0x0000e400000c000b */
[----:B0123--:R-:W-:Y:S01]  /*7320*/  ENDCOLLECTIVE ;  /* 0x000000000000791b */ /* 0x00ffe20003800000 */
.L_x_647:
[----:B------:R-:W-:Y:S01]  /*7330*/  HFMA2.MMA R12, -RZ, RZ, 0, 4.76837158203125e-07 ;  /* 0x00000008ff0c7435 */ /* 0x000fe200000001ff */
[----:B------:R-:W-:-:S04]  /*7340*/  FADD.FTZ R0, R13, R14 ;  /* 0x0000000e0d007221 */ /* 0x000fc80000010000 */
[----:B------:R-:W-:-:S07]  /*7350*/  IMAD.MOV.U32 R13, RZ, RZ, R0 ;  /* 0x000000ffff0d7224 */ /* 0x000fce00078e0000 */
[----:B------:R-:W-:Y:S05]  /*7360*/  WARPSYNC.COLLECTIVE R15, `(.L_x_648) ;  /* 0x000000000f087348 */ /* 0x000fea0003c00000 */
[----:B------:R0:W1:Y:S02]  /*7370*/  SHFL.BFLY P6, R14, R13, R12, R11 ;  /* 0x0c00000c0d0e7389 */ /* 0x00006400000c000b */
[----:B01----:R-:W-:Y:S01]  /*7380*/  ENDCOLLECTIVE ;  /* 0x000000000000791b */ /* 0x003fe20003800000 */
.L_x_648:
[----:B------:R-:W-:Y:S01]  /*7390*/  MOV R12, 0x4 ;  /* 0x00000004000c7802 */ /* 0x000fe20000000f00 */
[----:B------:R-:W-:-:S04]  /*73a0*/  FADD.FTZ R3, R0, R14 ;  /* 0x0000000e00037221 */ /* 0x000fc80000010000 */
[----:B------:R-:W-:-:S07]  /*73b0*/  IMAD.MOV.U32 R13, RZ, RZ, R3 ;  /* 0x000000ffff0d7224 */ /* 0x000fce00078e0003 */
[----:B------:R-:W-:Y:S05]  /*73c0*/  WARPSYNC.COLLECTIVE R15, `(.L_x_649) ;  /* 0x000000000f087348 */ /* 0x000fea0003c00000 */
[----:B------:R0:W1:Y:S02]  /*73d0*/  SHFL.BFLY P6, R14, R13, R12, R11 ;  /* 0x0c00000c0d0e7389 */ /* 0x00006400000c000b */
[----:B01----:R-:W-:Y:S01]  /*73e0*/  ENDCOLLECTIVE ;  /* 0x000000000000791b */ /* 0x003fe20003800000 */
.L_x_649:
[----:B------:R-:W-:Y:S01]  /*73f0*/  HFMA2.MMA R12, -RZ, RZ, 0, 1.1920928955078125e-07 ;  /* 0x00000002ff0c7435 */ /* 0x000fe200000001ff */
[----:B------:R-:W-:-:S04]  /*7400*/  FADD.FTZ R4, R3, R14 ;  /* 0x0000000e03047221 */ /* 0x000fc80000010000 */
[----:B------:R-:W-:-:S07]  /*7410*/  IMAD.MOV.U32 R13, RZ, RZ, R4 ;  /* 0x000000ffff0d7224 */ /* 0x000fce00078e0004 */
[----:B------:R-:W-:Y:S05]  /*7420*/  WARPSYNC.COLLECTIVE R15, `(.L_x_650) ;  /* 0x000000000f087348 */ /* 0x000fea0003c00000 */
[----:B------:R0:W1:Y:S02]  /*7430*/  SHFL.BFLY P6, R14, R13, R12, R11 ;  /* 0x0c00000c0d0e7389 */ /* 0x00006400000c000b */
[----:B01----:R-:W-:Y:S01]  /*7440*/  ENDCOLLECTIVE ;  /* 0x000000000000791b */ /* 0x003fe20003800000 */
.L_x_650:
[----:B------:R-:W-:Y:S01]  /*7450*/  MOV R12, 0x1 ;  /* 0x00000001000c7802 */ /* 0x000fe20000000f00 */
[----:B------:R-:W-:-:S04]  /*7460*/  FADD.FTZ R5, R4, R14 ;  /* 0x0000000e04057221 */ /* 0x000fc80000010000 */
[----:B------:R-:W-:-:S07]  /*7470*/  IMAD.MOV.U32 R13, RZ, RZ, R5 ;  /* 0x000000ffff0d7224 */ /* 0x000fce00078e0005 */
[----:B------:R-:W-:Y:S05]  /*7480*/  WARPSYNC.COLLECTIVE R15, `(.L_x_651) ;  /* 0x000000000f087348 */ /* 0x000fea0003c00000 */
[----:B------:R0:W1:Y:S02]  /*7490*/  SHFL.BFLY P6, R14, R13, R12, R11 ;  /* 0x0c00000c0d0e7389 */ /* 0x00006400000c000b */
[----:B01----:R-:W-:Y:S01]  /*74a0*/  ENDCOLLECTIVE ;  /* 0x000000000000791b */ /* 0x003fe20003800000 */
.L_x_651:
[----:B------:R-:W-:Y:S05]  /*74b0*/  BRA `(.L_x_652) ;  /* 0xffffffa4009c7947 */ /* 0x000fea000383ffff */
.L_x_568:
[----:B------:R-:W-:Y:S01]  /*74c0*/  BSSY B1, `(.L_x_653) ;  /* 0x0000007000017945 */ /* 0x000fe20003800000 */
[----:B------:R-:W-:Y:S01]  /*74d0*/  IMAD.MOV.U32 R12, RZ, RZ, 0x1 ;  /* 0x00000001ff0c7424 */ /* 0x000fe200078e00ff */
[----:B------:R-:W-:Y:S01]  /*74e0*/  MOV R11, 0x1f ;  /* 0x0000001f000b7802 */ /* 0x000fe20000000f00 */
[----:B------:R-:W-:-:S07]  /*74f0*/  IMAD.MOV.U32 R15, RZ, RZ, -0x1 ;  /* 0xffffffffff0f7424 */ /* 0x000fce00078e00ff */
[----:B-1-34-:R-:W-:Y:S05]  /*7500*/  WARPSYNC.COLLECTIVE R15, `(.L_x_654) ;  /* 0x000000000f087348 */ /* 0x01afea0003c00000 */
[----:B------:R0:W2:Y:S02]  /*7510*/  SHFL.BFLY P6, R14, R13, R12, R11 ;  /* 0x0c00000c0d0e7389 */ /* 0x0000a400000c000b */
[----:B01234-:R-:W-:Y:S01]  /*7520*/  ENDCOLLECTIVE ;  /* 0x000000000000791b */ /* 0x01ffe20003800000 */
.L_x_654:
[----:B------:R-:W-:Y:S05]  /*7530*/  BSYNC B1 ;  /* 0x0000000000017941 */ /* 0x000fea0003800000 */
.L_x_653:
[----:B------:R-:W-:Y:S05]  /*7540*/  BRA `(.L_x_655) ;  /* 0xffffffbc00247947 */ /* 0x000fea000383ffff */
.L_x_572:
[----:B0-2---:R-:W-:Y:S01]  /*7550*/  HFMA2.MMA R11, -RZ, RZ, 0, 1.847743988037109375e-06 ;  /* 0x0000001fff0b7435 */ /* 0x005fe200000001ff */
[----:B------:R-:W-:Y:S01]  /*7560*/  BSSY B0, `(.L_x_656) ;  /* 0x0000007000007945 */ /* 0x000fe20003800000 */
[----:B------:R-:W-:Y:S01]  /*7570*/  MOV R13, R70 ;  /* 0x00000046000d7202 */ /* 0x000fe20000000f00 */
[----:B------:R-:W-:Y:S02]  /*7580*/  IMAD.MOV.U32 R12, RZ, RZ, 0x10 ;  /* 0x00000010ff0c7424 */ /* 0x000fe400078e00ff */
[----:B------:R-:W-:-:S07]  /*7590*/  IMAD.MOV.U32 R15, RZ, RZ, -0x1 ;  /* 0xffffffffff0f7424 */ /* 0x000fce00078e00ff */
[----:B-1-34-:R-:W-:Y:S05]  /*75a0*/  WARPSYNC.COLLECTIVE R15, `(.L_x_657) ;  /* 0x000000000f087348 */ /* 0x01afea0003c00000 */
[----:B------:R0:W2:Y:S02]  /*75b0*/  SHFL.BFLY P6, R14, R13, R12, R11 ;  /* 0x0c00000c0d0e7389 */ /* 0x0000a400000c000b */
[----:B01234-:R-:W-:Y:S01]  /*75c0*/  ENDCOLLECTIVE ;  /* 0x000000000000791b */ /* 0x01ffe20003800000 */
.L_x_657:
[----:B------:R-:W-:Y:S05]  /*75d0*/  BSYNC B0 ;  /* 0x0000000000007941 */ /* 0x000fea0003800000 */
.L_x_656:
[----:B------:R-:W-:Y:S01]  /*75e0*/  FMNMX.FTZ R13, R14, R70, !PT ;  /* 0x000000460e0d7209 */ /* 0x000fe20007810000 */
[----:B------:R-:W-:Y:S01]  /*75f0*/  IMAD.MOV.U32 R11, RZ, RZ, 0x1f ;  /* 0x0000001fff0b7424 */ /* 0x000fe200078e00ff */
[----:B------:R-:W-:Y:S02]  /*7600*/  MOV R12, 0x8 ;  /* 0x00000008000c7802 */ /* 0x000fe40000000f00 */
[----:B------:R-:W-:-:S07]  /*7610*/  MOV R15, 0xffffffff ;  /* 0xffffffff000f7802 */ /* 0x000fce0000000f00 */
[----:B------:R-:W-:Y:S05]  /*7620*/  WARPSYNC.COLLECTIVE R15, `(.L_x_658) ;  /* 0x000000000f087348 */ /* 0x000fea0003c00000 */
[----:B------:R0:W1:Y:S02]  /*7630*/  SHFL.BFLY P6, R14, R13, R12, R11 ;  /* 0x0c00000c0d0e7389 */ /* 0x00006400000c000b */
[----:B01----:R-:W-:Y:S01]  /*7640*/  ENDCOLLECTIVE ;  /* 0x000000000000791b */ /* 0x003fe20003800000 */
.L_x_658:
[----:B------:R-:W-:Y:S01]  /*7650*/  HFMA2.MMA R12, -RZ, RZ, 0, 2.384185791015625e-07 ;  /* 0x00000004ff0c7435 */ /* 0x000fe200000001ff */
[----:B------:R-:W-:-:S05]  /*7660*/  FMNMX.FTZ R0, R13, R14, !PT ;  /* 0x0000000e0d007209 */ /* 0x000fca0007810000 */
[----:B------:R-:W-:-:S07]  /*7670*/  IMAD.MOV.U32 R13, RZ, RZ, R0 ;  /* 0x000000ffff0d7224 */ /* 0x000fce00078e0000 */
[----:B------:R-:W-:Y:S05]  /*7680*/  WARPSYNC.COLLECTIVE R15, `(.L_x_659) ;  /* 0x000000000f087348 */ /* 0x000fea0003c00000 */
[----:B------:R0:W1:Y:S02]  /*7690*/  SHFL.BFLY P6, R14, R13, R12, R11 ;  /* 0x0c00000c0d0e7389 */ /* 0x00006400000c000b */
[----:B01----:R-:W-:Y:S01]  /*76a0*/  ENDCOLLECTIVE ;  /* 0x000000000000791b */ /* 0x003fe20003800000 */
.L_x_659:
[----:B------:R-:W-:Y:S02]  /*76b0*/  MOV R12, 0x2 ;  /* 0x00000002000c7802 */ /* 0x000fe40000000f00 */
[----:B------:R-:W-:-:S05]  /*76c0*/  FMNMX.FTZ R4, R0, R14, !PT ;  /* 0x0000000e00047209 */ /* 0x000fca0007810000 */
[----:B------:R-:W-:-:S07]  /*76d0*/  IMAD.MOV.U32 R13, RZ, RZ, R4 ;  /* 0x000000ffff0d7224 */ /* 0x000fce00078e0004 */
[----:B------:R-:W-:Y:S05]  /*76e0*/  WARPSYNC.COLLECTIVE R15, `(.L_x_660) ;  /* 0x000000000f087348 */ /* 0x000fea0003c00000 */
[----:B------:R0:W1:Y:S02]  /*76f0*/  SHFL.BFLY P6, R14, R13, R12, R11 ;  /* 0x0c00000c0d0e7389 */ /* 0x00006400000c000b */
[----:B01----:R-:W-:Y:S01]  /*7700*/  ENDCOLLECTIVE ;  /* 0x000000000000791b */ /* 0x003fe20003800000 */
.L_x_660:
[----:B------:R-:W-:Y:S05]  /*7710*/  BRA `(.L_x_661) ;  /* 0xffffffbc00887947 */ /* 0x000fea000383ffff */
.L_x_662:
        /* <DEDUP_REMOVED lines=14> */
.L_x_2579:


//--------------------- .text._ZN4mmha33masked_multihead_attention_kernelItLi64ELi64ELi4ELi8ELi64ELb1ELb0EEEv26Multihead_attention_paramsIT_XT5_EE --------------------------
	.section	.text._ZN4mmha33masked_multihead_attention_kernelItLi64ELi64ELi4ELi8ELi64ELb1ELb0EEEv26Multihead_attention_paramsIT_XT5_EE,"ax",@progbits
	.align	128
        .global         _ZN4mmha33masked_multihead_attention_kernelItLi64ELi64ELi4ELi8ELi64ELb1ELb0EEEv26Multihead_attention_paramsIT_XT5_EE
        .type           _ZN4mmha33masked_multihead_attention_kernelItLi64ELi64ELi4ELi8ELi64ELb1ELb0EEEv26Multihead_attention_paramsIT_XT5_EE,@function
        .size           _ZN4mmha33masked_multihead_attention_kernelItLi64ELi64ELi4ELi8ELi64ELb1ELb0EEEv26Multihead_attention_paramsIT_XT5_EE,(.L_x_2580 - _ZN4mmha33masked_multihead_attention_kernelItLi64ELi64ELi4ELi8ELi64ELb1ELb0EEEv26Multihead_attention_paramsIT_XT5_EE)
        .other          _ZN4mmha33masked_multihead_attention_kernelItLi64ELi64ELi4ELi8ELi64ELb1ELb0EEEv26Multihead_attention_paramsIT_XT5_EE,@"STO_CUDA_ENTRY STV_DEFAULT"
_ZN4mmha33masked_multihead_attention_kernelItLi64ELi64ELi4ELi8ELi64ELb1ELb0EEEv26Multihead_attention_paramsIT_XT5_EE:
.text._ZN4mmha33masked_multihead_attention_kernelItLi64ELi64ELi4ELi8ELi64ELb1ELb0EEEv26Multihead_attention_paramsIT_XT5_EE:
        /* <DEDUP_REMOVED lines=14> */
.L_x_663:
        /* <DEDUP_REMOVED lines=73> */
.L_x_665:
[----:B------:R-:W-:Y:S05]  /*0570*/  BSYNC B0 ;  /* 0x0000000000007941 */ /* 0x000fea0003800000 */
.L_x_664:
        /* <DEDUP_REMOVED lines=8> */
[----:B------:R-:W-:-:S02]  /*0600*/  ISETP.LT.AND P2, PT, R25, 0x20, P4 ;  /* 0x000000201900780c */ /* 0x000fc40002741270 */
[----:B------:R-:W-:Y:S02]  /*0610*/  ISETP.NE.OR P1, PT, R26, RZ, P0 ;  /* 0x000000ff1a00720c */ /* 0x000fe40000725670 */
[----:B------:R-:W-:Y:S01]  /*0620*/  LEA.HI R4, R4, R25, RZ, 0x2 ;  /* 0x0000001904047211 */ /* 0x000fe200078f10ff */
[----:B------:R-:W-:Y:S01]  /*0630*/  UIADD3 UR40, UR39, -0x1, URZ ;  /* 0xffffffff27287890 */ /* 0x000fe2000fffe03f */
[----:B------:R-:W-:Y:S02]  /*0640*/  ISETP.EQ.U32.AND P0, PT, RZ, UR4, PT ;  /* 0x00000004ff007c0c */ /* 0x000fe4000bf02070 */
[----:B------:R-:W-:Y:S02]  /*0650*/  LOP3.LUT R6, R4, 0x7ffffffc, RZ, 0xc0, !PT ;  /* 0x7ffffffc04067812 */ /* 0x000fe400078ec0ff */
[----:B------:R-:W-:Y:S02]  /*0660*/  SHF.R.S32.HI R22, RZ, 0x2, R4 ;  /* 0x00000002ff167819 */ /* 0x000fe40000011404 */
[----:B------:R-:W-:Y:S01]  /*0670*/  MOV R4, UR40 ;  /* 0x0000002800047c02 */ /* 0x000fe20008000f00 */
[----:B------:R-:W-:Y:S01]  /*0680*/  IMAD.IADD R23, R25, 0x1, -R6 ;  /* 0x0000000119177824 */ /* 0x000fe200078e0a06 */
[----:B------:R-:W-:Y:S01]  /*0690*/  ISETP.EQ.OR.EX P0, PT, RZ, UR5, P3, P0 ;  /* 0x00000005ff007c0c */ /* 0x000fe20009f02700 */
[----:B------:R-:W1:Y:S01]  /*06a0*/  @!P1 LDC.64 R8, c[0x0][0x230] ;  /* 0x00008c00ff089b82 */ /* 0x000e620000000a00 */
[----:B------:R-:W-:Y:S01]  /*06b0*/  IMAD R27, R22, 0x8, R16 ;  /* 0x00000008161b7824 */ /* 0x000fe200078e0210 */
[----:B------:R-:W-:Y:S01]  /*06c0*/  IADD3 R13, R13, R0, RZ ;  /* 0x000000000d0d7210 */ /* 0x000fe20007ffe0ff */
[----:B------:R-:W-:-:S02]  /*06d0*/  IMAD.SHL.U32 R37, R23, 0x2, RZ ;  /* 0x0000000217257824 */ /* 0x000fc400078e00ff */
[----:B------:R-:W-:Y:S01]  /*06e0*/  IMAD.MOV.U32 R30, RZ, RZ, RZ ;  /* 0x000000ffff1e7224 */ /* 0x000fe200078e00ff */
[----:B------:R-:W-:Y:S01]  /*06f0*/  IABS R17, UR40 ;  /* 0x0000002800117c13 */ /* 0x000fe20008000000 */
[----:B------:R-:W-:Y:S01]  /*0700*/  @!P3 IMAD R4, R4, 0x8, R37 ;  /* 0x000000080404b824 */ /* 0x000fe200078e0225 */
[----:B------:R-:W2:Y:S01]  /*0710*/  @P2 LDC.64 R6, c[0x0][0x2e0] ;  /* 0x0000b800ff062b82 */ /* 0x000ea20000000a00 */
[----:B------:R-:W-:Y:S02]  /*0720*/  ULDC.64 UR4, c[0x0][0x2a8] ;  /* 0x0000aa0000047ab9 */ /* 0x000fe40000000a00 */
[----:B------:R-:W-:Y:S01]  /*0730*/  @!P3 IMAD R15, R27, UR7, R4 ;  /* 0x000000071b0fbc24 */ /* 0x000fe2000f8e0204 */
[----:B------:R-:W-:-:S03]  /*0740*/  UISETP.NE.U32.AND UP0, UPT, UR4, URZ, UPT ;  /* 0x0000003f0400728c */ /* 0x000fc6000bf05070 */
[----:B0-----:R-:W-:Y:S01]  /*0750*/  @!P3 IMAD.WIDE R10, R15, 0x2, R10 ;  /* 0x000000020f0ab825 */ /* 0x001fe200078e020a */
[----:B------:R-:W0:Y:S03]  /*0760*/  @!P0 LDC.64 R4, c[0x0][0x220] ;  /* 0x00008800ff048b82 */ /* 0x000e260000000a00 */
[----:B------:R-:W-:Y:S01]  /*0770*/  @P2 IMAD R15, R2, UR6, R39 ;  /* 0x00000006020f2c24 */ /* 0x000fe2000f8e0227 */
[----:B------:R3:W4:Y:S03]  /*0780*/  @!P3 LDG.E R29, desc[UR36][R10.64] ;  /* 0x000000240a1db981 */ /* 0x000726000c1e1900 */
[----:B------:R-:W-:Y:S02]  /*0790*/  @P2 IMAD R15, R15, 0x40, R0 ;  /* 0x000000400f0f2824 */ /* 0x000fe400078e0200 */
[----:B-1----:R-:W-:-:S05]  /*07a0*/  @!P1 IMAD.WIDE R8, R13, 0x2, R8 ;  /* 0x000000020d089825 */ /* 0x002fca00078e0208 */
[----:B------:R-:W4:Y:S01]  /*07b0*/  @!P1 LDG.E R28, desc[UR36][R8.64] ;  /* 0x00000024081c9981 */ /* 0x000f22000c1e1900 */
[----:B------:R-:W-:Y:S01]  /*07c0*/  UISETP.NE.AND.EX UP0, UPT, UR5, URZ, UPT, UP0 ;  /* 0x0000003f0500728c */ /* 0x000fe2000bf05300 */
        /* <DEDUP_REMOVED lines=38> */
[----:B------:R-:W-:-:S03]  /*0a30*/  ISETP.GE.AND P0, PT, R25, 0x20, PT ;  /* 0x000000201900780c */ /* 0x000fc60003f06270 */
[----:B------:R-:W-:Y:S01]  /*0a40*/  USHF.R.S32.HI UR41, URZ, 0x1f, UR38 ;  /* 0x0000001f3f297899 */ /* 0x000fe20008011426 */
        /* <DEDUP_REMOVED lines=59> */
.L_x_668:
        /* <DEDUP_REMOVED lines=13> */
.L_x_669:
        /* <DEDUP_REMOVED lines=42> */
.L_x_673:
        /* <DEDUP_REMOVED lines=35> */
.L_x_676:
[----:B------:R-:W-:Y:S05]  /*13a0*/  BSYNC B2 ;  /* 0x0000000000027941 */ /* 0x000fea0003800000 */
.L_x_675:
[----:B------:R-:W-:Y:S01]  /*13b0*/  PRMT R5, R29, 0x7632, R5 ;  /* 0x000076321d057816 */ /* 0x000fe20000000005 */
[----:B------:R0:W-:Y:S04]  /*13c0*/  STS.U16 [R12], R29 ;  /* 0x0000001d0c007388 */ /* 0x0001e80000000400 */
[----:B------:R0:W-:Y:S02]  /*13d0*/  STS.U16 [R13], R5 ;  /* 0x000000050d007388 */ /* 0x0001e40000000400 */
.L_x_674:
[----:B------:R-:W-:Y:S05]  /*13e0*/  BSYNC B1 ;  /* 0x0000000000017941 */ /* 0x000fea0003800000 */
.L_x_672:
[----:B0-----:R-:W-:Y:S01]  /*13f0*/  PRMT R5, R30, 0x7632, R5 ;  /* 0x000076321e057816 */ /* 0x001fe20000000005 */
[----:B------:R1:W-:Y:S04]  /*1400*/  STS.U16 [R4], R30 ;  /* 0x0000001e04007388 */ /* 0x0003e80000000400 */
[----:B------:R1:W-:Y:S02]  /*1410*/  STS.U16 [R31], R5 ;  /* 0x000000051f007388 */ /* 0x0003e40000000400 */
.L_x_671:
[----:B------:R-:W-:Y:S05]  /*1420*/  BSYNC B0 ;  /* 0x0000000000007941 */ /* 0x000fea0003800000 */
.L_x_670:
[----:B------:R-:W-:Y:S06]  /*1430*/  BAR.SYNC.DEFER_BLOCKING 0x0 ;  /* 0x0000000000007b1d */ /* 0x000fec0000010000 */
[----:B------:R-:W-:Y:S04]  /*1440*/  BSSY B0, `(.L_x_677) ;  /* 0x0000005000007945 */ /* 0x000fe80003800000 */
[----:B------:R-:W-:Y:S05]  /*1450*/  @!P6 BRA `(.L_x_678) ;  /* 0x00000000000ce947 */ /* 0x000fea0003800000 */
[----:B------:R-:W-:Y:S01]  /*1460*/  ISETP.NE.AND P0, PT, R26, RZ, PT ;  /* 0x000000ff1a00720c */ /* 0x000fe20003f05270 */
[----:B01----:R2:W3:-:S12]  /*1470*/  LDS R30, [R3] ;  /* 0x00000000031e7984 */ /* 0x0034d80000000800 */
[----:B------:R2:W4:Y:S02]  /*1480*/  @!P0 LDS R29, [R0] ;  /* 0x00000000001d8984 */ /* 0x0005240000000800 */
.L_x_678:
[----:B------:R-:W-:Y:S05]  /*1490*/  BSYNC B0 ;  /* 0x0000000000007941 */ /* 0x000fea0003800000 */
.L_x_677:
[----:B------:R-:W-:Y:S06]  /*14a0*/  BAR.SYNC.DEFER_BLOCKING 0x0 ;  /* 0x0000000000007b1d */ /* 0x000fec0000010000 */
[----:B------:R-:W-:Y:S05]  /*14b0*/  BRA `(.L_x_667) ;  /* 0x0000000000d47947 */ /* 0x000fea0003800000 */
.L_x_666:
        /* <DEDUP_REMOVED lines=25> */
.L_x_679:
        /* <DEDUP_REMOVED lines=9> */
[----:B------:R-:W-:-:S04]  /*16e0*/  FMUL.FTZ R0, R0, 13.28771209716796875 ;  /* 0x41549a7800007820 */ /* 0x000fc80000410000 */
[----:B------:R-:W0:Y:S02]  /*16f0*/  MUFU.EX2 R3, -R0 ;  /* 0x8000000000037308 */ /* 0x000e240000000800 */
[----:B0-----:R-:W-:-:S04]  /*1700*/  FMUL.FTZ R3, R26, R3 ;  /* 0x000000031a037220 */ /* 0x001fc80000410000 */
[----:B------:R-:W-:Y:S01]  /*1710*/  FMUL.RZ R4, R3, 0.15915493667125701904 ;  /* 0x3e22f98303047820 */ /* 0x000fe2000040c000 */
[--C-:B------:R-:W-:Y:S02]  /*1720*/  HADD2.F32 R3, -RZ, R30.reuse.H1_H1 ;  /* 0x3000001eff037230 */ /* 0x100fe40000004100 */
[----:B------:R-:W-:Y:S01]  /*1730*/  HADD2.F32 R30, -RZ, R30.H0_H0 ;  /* 0x2000001eff1e7230 */ /* 0x000fe20000004100 */
[----:B------:R-:W0:Y:S08]  /*1740*/  MUFU.SIN R6, R4 ;  /* 0x0000000400067308 */ /* 0x000e300000000400 */
[----:B------:R-:W1:Y:S01]  /*1750*/  MUFU.COS R5, R4 ;  /* 0x0000000400057308 */ /* 0x000e620000000000 */
[C---:B0-----:R-:W-:Y:S01]  /*1760*/  FMUL.FTZ R8, R6.reuse, R3 ;  /* 0x0000000306087220 */ /* 0x041fe20000410000 */
[C---:B------:R-:W-:Y:S01]  /*1770*/  FMUL.FTZ R0, R6.reuse, R9 ;  /* 0x0000000906007220 */ /* 0x040fe20000410000 */
        /* <DEDUP_REMOVED lines=8> */
.L_x_680:
[----:B------:R-:W-:Y:S05]  /*1800*/  BSYNC B0 ;  /* 0x0000000000007941 */ /* 0x000fea0003800000 */
.L_x_667:
[----:B------:R-:W-:Y:S01]  /*1810*/  ISETP.GT.AND P0, PT, R25, 0x1f, PT ;  /* 0x0000001f1900780c */ /* 0x000fe20003f04270 */
[----:B------:R-:W-:Y:S01]  /*1820*/  BSSY B0, `(.L_x_681) ;  /* 0x0000026000007945 */ /* 0x000fe20003800000 */
[----:B-1----:R-:W-:-:S11]  /*1830*/  IMAD.MOV.U32 R5, RZ, RZ, RZ ;  /* 0x000000ffff057224 */ /* 0x002fd600078e00ff */
        /* <DEDUP_REMOVED lines=23> */
.L_x_683:
        /* <DEDUP_REMOVED lines=12> */
.L_x_785:
[----:B01----:R-:W-:-:S07]  /*1a70*/  FADD.FTZ R5, R5, R14 ;  /* 0x0000000e05057221 */ /* 0x003fce0000010000 */
.L_x_682:
[----:B------:R-:W-:Y:S05]  /*1a80*/  BSYNC B0 ;  /* 0x0000000000007941 */ /* 0x000fea0003800000 */
.L_x_681:
[----:B------:R-:W0:Y:S01]  /*1a90*/  LDC R11, c[0x0][0x284] ;  /* 0x0000a100ff0b7b82 */ /* 0x000e220000000800 */
[----:B------:R-:W-:Y:S01]  /*1aa0*/  ISETP.NE.AND P0, PT, R25, RZ, PT ;  /* 0x000000ff1900720c */ /* 0x000fe20003f05270 */
[----:B------:R-:W-:Y:S02]  /*1ab0*/  IMAD.MOV.U32 R4, RZ, RZ, -0x800001 ;  /* 0xff7fffffff047424 */ /* 0x000fe400078e00ff */
[----:B0-2---:R-:W-:-:S05]  /*1ac0*/  IMAD.MOV R3, RZ, RZ, -R11 ;  /* 0x000000ffff037224 */ /* 0x005fca00078e0a0b */
        /* <DEDUP_REMOVED lines=23> */
.L_x_685:
[----:B------:R-:W-:Y:S05]  /*1c40*/  WARPSYNC.ALL ;  /* 0x0000000000007948 */ /* 0x000fea0003800000 */
[----:B------:R-:W1:Y:S08]  /*1c50*/  S2UR UR6, SR_CgaCtaId ;  /* 0x00000000000679c3 */ /* 0x000e700000008800 */
[----:B------:R-:W-:Y:S01]  /*1c60*/  BAR.SYNC.DEFER_BLOCKING 0x0 ;  /* 0x0000000000007b1d */ /* 0x000fe20000010000 */
[----:B------:R-:W-:-:S05]  /*1c70*/  IMAD.U32 R12, RZ, RZ, UR40 ;  /* 0x00000028ff0c7e24 */ /* 0x000fca000f8e00ff */
[----:B------:R-:W-:Y:S01]  /*1c80*/  UMOV UR4, 0x400 ;  /* 0x0000040000047882 */ /* 0x000fe20000000000 */
[----:B------:R-:W-:Y:S01]  /*1c90*/  IADD3 R12, R12, 0x7, -R3 ;  /* 0x000000070c0c7810 */ /* 0x000fe20007ffe803 */
[----:B------:R-:W-:-:S03]  /*1ca0*/  UIADD3 UR5, UR4, 0x10, URZ ;  /* 0x0000001004057890 */ /* 0x000fc6000fffe03f */
[----:B------:R-:W-:-:S04]  /*1cb0*/  SHF.R.S32.HI R13, RZ, 0x1f, R12 ;  /* 0x0000001fff0d7819 */ /* 0x000fc8000001140c */
[----:B------:R-:W-:-:S04]  /*1cc0*/  LEA.HI R13, R13, R12, RZ, 0x3 ;  /* 0x0000000c0d0d7211 */ /* 0x000fc800078f18ff */
[----:B------:R-:W-:Y:S02]  /*1cd0*/  LOP3.LUT R12, R13, 0xfffffff8, RZ, 0xc0, !PT ;  /* 0xfffffff80d0c7812 */ /* 0x000fe400078ec0ff */
[----:B------:R-:W-:Y:S01]  /*1ce0*/  IADD3 R13, R22, R3, RZ ;  /* 0x00000003160d7210 */ /* 0x000fe20007ffe0ff */
[----:B-1----:R-:W-:Y:S02]  /*1cf0*/  ULEA UR5, UR6, UR5, 0x18 ;  /* 0x0000000506057291 */ /* 0x002fe4000f8ec03f */
[----:B------:R-:W-:-:S04]  /*1d00*/  IMAD.IADD R12, R12, 0x1, R3 ;  /* 0x000000010c0c7824 */ /* 0x000fc800078e0203 */
[----:B------:R-:W-:Y:S01]  /*1d10*/  LEA R8, R23, UR5, 0x2 ;  /* 0x0000000517087c11 */ /* 0x000fe2000f8e10ff */
[----:B------:R-:W-:Y:S02]  /*1d20*/  ULDC UR5, c[0x0][0x29c] ;  /* 0x0000a70000057ab9 */ /* 0x000fe40000000800 */
[----:B------:R-:W-:Y:S02]  /*1d30*/  UISETP.NE.AND UP0, UPT, UR5, URZ, UPT ;  /* 0x0000003f0500728c */ /* 0x000fe4000bf05270 */
[----:B------:R1:W2:Y:S04]  /*1d40*/  LDS R0, [R8] ;  /* 0x0000000008007984 */ /* 0x0002a80000000800 */
[----:B0-----:R1:W0:Y:S01]  /*1d50*/  LDS R5, [R8+0x10] ;  /* 0x0000100008057984 */ /* 0x0012220000000800 */
[----:B------:R-:W-:-:S03]  /*1d60*/  PLOP3.LUT P1, PT, PT, PT, UP0, 0x80, 0x0 ;  /* 0x000000000000781c */ /* 0x000fc60003f2f008 */
[----:B------:R1:W0:Y:S04]  /*1d70*/  LDS R6, [R8+0x20] ;  /* 0x0000200008067984 */ /* 0x0002280000000800 */
[----:B------:R1:W0:Y:S04]  /*1d80*/  LDS R7, [R8+0x30] ;  /* 0x0000300008077984 */ /* 0x0002280000000800 */
[----:B------:R1:W0:Y:S04]  /*1d90*/  LDS R9, [R8+0x40] ;  /* 0x0000400008097984 */ /* 0x0002280000000800 */
[----:B------:R1:W0:Y:S04]  /*1da0*/  LDS R10, [R8+0x50] ;  /* 0x00005000080a7984 */ /* 0x0002280000000800 */
[----:B------:R1:W0:Y:S04]  /*1db0*/  LDS R20, [R8+0x60] ;  /* 0x0000600008147984 */ /* 0x0002280000000800 */
[----:B------:R1:W0:Y:S01]  /*1dc0*/  LDS R21, [R8+0x70] ;  /* 0x0000700008157984 */ /* 0x0002220000000800 */
[----:B------:R-:W-:Y:S05]  /*1dd0*/  @P1 BRA `(.L_x_686) ;  /* 0x00000000002c1947 */ /* 0x000fea0003800000 */
[----:B------:R-:W-:-:S04]  /*1de0*/  UIADD3 UR4, UR4, 0x90, URZ ;  /* 0x0000009004047890 */ /* 0x000fc8000fffe03f */
[----:B------:R-:W-:-:S06]  /*1df0*/  ULEA UR4, UR6, UR4, 0x18 ;  /* 0x0000000406047291 */ /* 0x000fcc000f8ec03f */
[----:B-1----:R-:W-:-:S05]  /*1e00*/  LEA R8, R23, UR4, 0x2 ;  /* 0x0000000417087c11 */ /* 0x002fca000f8e10ff */
[----:B------:R1:W0:Y:S04]  /*1e10*/  LDS R22, [R8] ;  /* 0x0000000008167984 */ /* 0x0002280000000800 */
[----:B------:R1:W0:Y:S04]  /*1e20*/  LDS R23, [R8+0x10] ;  /* 0x0000100008177984 */ /* 0x0002280000000800 */
[----:B---3--:R1:W3:Y:S04]  /*1e30*/  LDS R30, [R8+0x20] ;  /* 0x00002000081e7984 */ /* 0x0082e80000000800 */
[----:B------:R1:W0:Y:S04]  /*1e40*/  LDS R31, [R8+0x30] ;  /* 0x00003000081f7984 */ /* 0x0002280000000800 */
[----:B------:R1:W0:Y:S04]  /*1e50*/  LDS R32, [R8+0x40] ;  /* 0x0000400008207984 */ /* 0x0002280000000800 */
[----:B------:R1:W0:Y:S04]  /*1e60*/  LDS R33, [R8+0x50] ;  /* 0x0000500008217984 */ /* 0x0002280000000800 */
[----:B------:R1:W0:Y:S04]  /*1e70*/  LDS R34, [R8+0x60] ;  /* 0x0000600008227984 */ /* 0x0002280000000800 */
[----:B------:R1:W0:Y:S02]  /*1e80*/  LDS R35, [R8+0x70] ;  /* 0x0000700008237984 */ /* 0x0002240000000800 */
.L_x_686:
[----:B------:R-:W-:Y:S01]  /*1e90*/  ISETP.GE.AND P0, PT, R13, R12, PT ;  /* 0x0000000c0d00720c */ /* 0x000fe20003f06270 */
[----:B------:R-:W-:Y:S01]  /*1ea0*/  ULDC UR4, c[0x0][0x280] ;  /* 0x0000a00000047ab9 */ /* 0x000fe20000000800 */
[----:B------:R-:W-:Y:S01]  /*1eb0*/  ULDC UR12, c[0x0][0x29c] ;  /* 0x0000a700000c7ab9 */ /* 0x000fe20000000800 */
[----:B-1----:R-:W-:Y:S01]  /*1ec0*/  IMAD R8, R24, UR4, R39 ;  /* 0x0000000418087c24 */ /* 0x002fe2000f8e0227 */
[----:B------:R-:W-:Y:S01]  /*1ed0*/  ULDC UR13, c[0x0][0x2a0] ;  /* 0x0000a800000d7ab9 */ /* 0x000fe20000000800 */
[----:B------:R-:W-:Y:S01]  /*1ee0*/  ULDC.64 UR8, c[0x0][0x248] ;  /* 0x0000920000087ab9 */ /* 0x000fe20000000a00 */
[----:B------:R-:W-:Y:S01]  /*1ef0*/  ULDC.64 UR6, c[0x0][0x2b0] ;  /* 0x0000ac0000067ab9 */ /* 0x000fe20000000a00 */
[----:B------:R-:W-:Y:S01]  /*1f00*/  ULDC.64 UR14, c[0x0][0x2c8] ;  /* 0x0000b200000e7ab9 */ /* 0x000fe20000000a00 */
[----:B------:R-:W-:Y:S01]  /*1f10*/  ULDC.64 UR10, c[0x0][0x2d8] ;  /* 0x0000b600000a7ab9 */ /* 0x000fe20000000a00 */
[----:B------:R-:W-:Y:S01]  /*1f20*/  BSSY B0, `(.L_x_687) ;  /* 0x000012e000007945 */ /* 0x000fe20003800000 */
[----:B------:R-:W-:-:S03]  /*1f30*/  IMAD.SHL.U32 R8, R8, 0x40, RZ ;  /* 0x0000004008087824 */ /* 0x000fc600078e00ff */
[----:B------:R-:W-:Y:S05]  /*1f40*/  @P0 BRA `(.L_x_688) ;  /* 0x0000001000ac0947 */ /* 0x000fea0003800000 */
[----:B------:R-:W1:Y:S01]  /*1f50*/  LDC.64 R26, c[0x0][0x2e0] ;  /* 0x0000b800ff1a7b82 */ /* 0x000e620000000a00 */
[----:B------:R-:W-:Y:S01]  /*1f60*/  ULDC UR4, c[0x0][0x288] ;  /* 0x0000a20000047ab9 */ /* 0x000fe20000000800 */
[-C--:B------:R-:W-:Y:S01]  /*1f70*/  IMAD R36, R16, R11.reuse, R37 ;  /* 0x0000000b10247224 */ /* 0x080fe200078e0225 */
[----:B------:R-:W-:Y:S01]  /*1f80*/  IABS R40, R11 ;  /* 0x0000000b00287213 */ /* 0x000fe20000000000 */
[----:B------:R-:W-:Y:S01]  /*1f90*/  IMAD R12, R2, UR4, R39 ;  /* 0x00000004020c7c24 */ /* 0x000fe2000f8e0227 */
[----:B------:R-:W-:Y:S02]  /*1fa0*/  ULDC UR4, c[0x0][0x2d0] ;  /* 0x0000b40000047ab9 */ /* 0x000fe40000000800 */
[----:B------:R-:W-:Y:S01]  /*1fb0*/  IMAD.U32 R38, RZ, RZ, UR4 ;  /* 0x00000004ff267e24 */ /* 0x000fe2000f8e00ff */
[----:B----4-:R-:W4:Y:S01]  /*1fc0*/  LDC.64 R28, c[0x0][0x2d8] ;  /* 0x0000b600ff1c7b82 */ /* 0x010f220000000a00 */
[----:B------:R-:W-:Y:S01]  /*1fd0*/  LEA R25, R12, R37, 0x6 ;  /* 0x000000250c197211 */ /* 0x000fe200078e30ff */
[----:B------:R-:W-:Y:S01]  /*1fe0*/  IMAD R37, R8, R11, R37 ;  /* 0x0000000b08257224 */ /* 0x000fe200078e0225 */
[----:B------:R-:W-:Y:S01]  /*1ff0*/  ULDC UR4, c[0x0][0x298] ;  /* 0x0000a60000047ab9 */ /* 0x000fe20000000800 */
[----:B------:R-:W-:Y:S01]  /*2000*/  IMAD R38, R39, R38, UR40 ;  /* 0x0000002827267e24 */ /* 0x000fe2000f8e0226 */
[----:B------:R-:W-:Y:S01]  /*2010*/  SHF.R.S32.HI R41, RZ, 0x1f, R36 ;  /* 0x0000001fff297819 */ /* 0x000fe20000011424 */
[C---:B------:R-:W-:Y:S01]  /*2020*/  VIADD R15, R25.reuse, 0x8 ;  /* 0x00000008190f7836 */ /* 0x040fe20000000000 */
[----:B------:R-:W-:Y:S01]  /*2030*/  SHF.R.S32.HI R42, RZ, 0x1f, R37 ;  /* 0x0000001fff2a7819 */ /* 0x000fe20000011425 */
[----:B------:R-:W2:Y:S01]  /*2040*/  LDC R44, c[0x0][0x2c0] ;  /* 0x0000b000ff2c7b82 */ /* 0x000ea20000000800 */
[----:B-1----:R-:W-:-:S04]  /*2050*/  IMAD.WIDE R24, R25, 0x2, R26 ;  /* 0x0000000219187825 */ /* 0x002fc800078e021a */
[----:B------:R-:W-:-:S04]  /*2060*/  IMAD.WIDE R26, R15, 0x2, R26 ;  /* 0x000000020f1a7825 */ /* 0x000fc800078e021a */
[----:B----4-:R-:W-:Y:S01]  /*2070*/  IMAD.WIDE R28, R39, 0x2, R28 ;  /* 0x00000002271c7825 */ /* 0x010fe200078e021c */
[----:B------:R-:W-:-:S03]  /*2080*/  MOV R39, R13 ;  /* 0x0000000d00277202 */ /* 0x000fc60000000f00 */
[----:B--2---:R-:W-:-:S07]  /*2090*/  VIADD R44, R44, UR4 ;  /* 0x000000042c2c7c36 */ /* 0x004fce0008000000 */
.L_x_708:
[----:B------:R-:W-:Y:S01]  /*20a0*/  ISETP.NE.U32.AND P0, PT, RZ, UR6, PT ;  /* 0x00000006ff007c0c */ /* 0x000fe2000bf05070 */
[----:B------:R-:W-:Y:S01]  /*20b0*/  IMAD.U32 R14, RZ, RZ, UR6 ;  /* 0x00000006ff0e7e24 */ /* 0x000fe2000f8e00ff */
[----:B------:R-:W-:Y:S02]  /*20c0*/  MOV R12, UR7 ;  /* 0x00000007000c7c02 */ /* 0x000fe40008000f00 */
[----:B------:R-:W-:-:S13]  /*20d0*/  ISETP.NE.AND.EX P0, PT, RZ, UR7, PT, P0 ;  /* 0x00000007ff007c0c */ /* 0x000fda000bf05300 */
[----:B------:R-:W-:Y:S02]  /*20e0*/  @P0 IADD3 R14, P2, P3, R39, UR38, R14 ;  /* 0x00000026270e0c10 */ /* 0x000fe4000fb5e00e */
[----:B------:R-:W-:-:S04]  /*20f0*/  @P0 SHF.R.S32.HI R11, RZ, 0x1f, R39 ;  /* 0x0000001fff0b0819 */ /* 0x000fc80000011427 */
[----:B------:R-:W-:-:S05]  /*2100*/  @P0 IADD3.X R15, R11, UR41, R12, P2, P3 ;  /* 0x000000290b0f0c10 */ /* 0x000fca00097e640c */
[----:B------:R-:W2:Y:S01]  /*2110*/  @P0 LDG.E.U8 R14, desc[UR36][R14.64] ;  /* 0x000000240e0e0981 */ /* 0x000ea2000c1e1100 */
[----:B------:R-:W1:Y:S01]  /*2120*/  I2F.RP R52, R40 ;  /* 0x0000002800347306 */ /* 0x000e620000209400 */
[----:B------:R-:W-:Y:S01]  /*2130*/  HFMA2.MMA R12, -RZ, RZ, 0, 0 ;  /* 0x00000000ff0c7435 */ /* 0x000fe200000001ff */
[----:B------:R-:W-:Y:S01]  /*2140*/  UIADD3 UR4, UR39, -0x1, URZ ;  /* 0xffffffff27047890 */ /* 0x000fe2000fffe03f */
[----:B------:R-:W-:Y:S01]  /*2150*/  ISETP.GE.AND P3, PT, R39, RZ, PT ;  /* 0x000000ff2700720c */ /* 0x000fe20003f66270 */
[----:B------:R-:W-:Y:S04]  /*2160*/  BSSY B1, `(.L_x_689) ;  /* 0x000002b000017945 */ /* 0x000fe80003800000 */
[----:B-1----:R-:W1:Y:S02]  /*2170*/  MUFU.RCP R52, R52 ;  /* 0x0000003400347308 */ /* 0x002e640000001000 */
[----:B-1----:R-:W-:-:S06]  /*2180*/  VIADD R53, R52, 0xffffffe ;  /* 0x0ffffffe34357836 */ /* 0x002fcc0000000000 */
[----:B0-----:R-:W1:Y:S02]  /*2190*/  F2I.FTZ.U32.TRUNC.NTZ R13, R53 ;  /* 0x00000035000d7305 */ /* 0x001e64000021f000 */
[----:B-1----:R-:W-:-:S04]  /*21a0*/  IMAD.MOV R11, RZ, RZ, -R13 ;  /* 0x000000ffff0b7224 */ /* 0x002fc800078e0a0d */
[----:B------:R-:W-:-:S04]  /*21b0*/  IMAD R11, R11, R40, RZ ;  /* 0x000000280b0b7224 */ /* 0x000fc800078e02ff */
[----:B------:R-:W-:Y:S01]  /*21c0*/  IMAD.HI.U32 R13, R13, R11, R12 ;  /* 0x0000000b0d0d7227 */ /* 0x000fe200078e000c */
[----:B------:R-:W-:Y:S01]  /*21d0*/  IABS R12, R39 ;  /* 0x00000027000c7213 */ /* 0x000fe20000000000 */
[----:B------:R-:W1:Y:S04]  /*21e0*/  LDC R11, c[0x0][0x284] ;  /* 0x0000a100ff0b7b82 */ /* 0x000e680000000800 */
[----:B------:R-:W-:-:S04]  /*21f0*/  IMAD.HI.U32 R13, R13, R12, RZ ;  /* 0x0000000c0d0d7227 */ /* 0x000fc800078e00ff */
[----:B------:R-:W-:Y:S01]  /*2200*/  IMAD.MOV R13, RZ, RZ, -R13 ;  /* 0x000000ffff0d7224 */ /* 0x000fe200078e0a0d */
[----:B-1----:R-:W-:Y:S02]  /*2210*/  IABS R52, R11 ;  /* 0x0000000b00347213 */ /* 0x002fe40000000000 */
[----:B------:R-:W-:-:S03]  /*2220*/  ISETP.NE.AND P4, PT, R11, RZ, PT ;  /* 0x000000ff0b00720c */ /* 0x000fc60003f85270 */
[----:B------:R-:W-:-:S05]  /*2230*/  IMAD R13, R52, R13, R12 ;  /* 0x0000000d340d7224 */ /* 0x000fca00078e020c */
[----:B------:R-:W-:-:S13]  /*2240*/  ISETP.GT.U32.AND P2, PT, R40, R13, PT ;  /* 0x0000000d2800720c */ /* 0x000fda0003f44070 */
[----:B------:R-:W-:-:S05]  /*2250*/  @!P2 IMAD.IADD R13, R13, 0x1, -R52 ;  /* 0x000000010d0da824 */ /* 0x000fca00078e0a34 */
[----:B------:R-:W-:-:S13]  /*2260*/  ISETP.GT.U32.AND P2, PT, R40, R13, PT ;  /* 0x0000000d2800720c */ /* 0x000fda0003f44070 */
[----:B------:R-:W-:Y:S02]  /*2270*/  @!P2 IADD3 R13, R13, -R52, RZ ;  /* 0x800000340d0da210 */ /* 0x000fe40007ffe0ff */
[----:B------:R-:W-:-:S03]  /*2280*/  ISETP.GE.AND P2, PT, R39, UR4, PT ;  /* 0x0000000427007c0c */ /* 0x000fc6000bf46270 */
[----:B------:R-:W-:Y:S01]  /*2290*/  @!P3 IMAD.MOV R13, RZ, RZ, -R13 ;  /* 0x000000ffff0db224 */ /* 0x000fe200078e0a0d */
[----:B------:R-:W-:-:S05]  /*22a0*/  @!P4 LOP3.LUT R13, RZ, R11, RZ, 0x33, !PT ;  /* 0x0000000bff0dc212 */ /* 0x000fca00078e33ff */
[----:B------:R-:W-:Y:S01]  /*22b0*/  IMAD.IADD R52, R13, 0x1, R11 ;  /* 0x000000010d347824 */ /* 0x000fe200078e020b */
[----:B--2---:R-:W-:-:S03]  /*22c0*/  ISETP.NE.AND P0, PT, R14, RZ, P0 ;  /* 0x000000ff0e00720c */ /* 0x004fc60000705270 */
[----:B------:R-:W-:Y:S10]  /*22d0*/  @P2 BRA `(.L_x_690) ;  /* 0x00000000004c2947 */ /* 0x000ff40003800000 */
[----:B------:R-:W-:-:S04]  /*22e0*/  SHF.L.U32 R15, R13, 0x3, RZ ;  /* 0x000000030d0f7819 */ /* 0x000fc800000006ff */
[----:B------:R-:W-:Y:S02]  /*22f0*/  SHF.R.S32.HI R14, RZ, 0x1f, R15 ;  /* 0x0000001fff0e7819 */ /* 0x000fe4000001140f */
[----:B------:R-:W-:-:S05]  /*2300*/  IADD3 R13, P1, R37, R15, RZ ;  /* 0x0000000f250d7210 */ /* 0x000fca0007f3e0ff */
[----:B------:R-:W-:Y:S01]  /*2310*/  IMAD.X R43, R42, 0x1, R14, P1 ;  /* 0x000000012a2b7824 */ /* 0x000fe200008e060e */
[----:B------:R-:W-:-:S04]  /*2320*/  LEA R12, P1, R13, UR8, 0x1 ;  /* 0x000000080d0c7c11 */ /* 0x000fc8000f8208ff */
[----:B------:R-:W-:-:S05]  /*2330*/  LEA.HI.X R13, R13, UR9, R43, 0x1, P1 ;  /* 0x000000090d0d7c11 */ /* 0x000fca00088f0c2b */
[----:B------:R1:W5:Y:S01]  /*2340*/  LDG.E R43, desc[UR36][R12.64] ;  /* 0x000000240c2b7981 */ /* 0x000362000c1e1900 */
[----:B------:R-:W-:-:S06]  /*2350*/  UISETP.NE.AND UP0, UPT, UR12, URZ, UPT ;  /* 0x0000003f0c00728c */ /* 0x000fcc000bf05270 */
[----:B------:R-:W-:-:S13]  /*2360*/  PLOP3.LUT P1, PT, PT, PT, UP0, 0x80, 0x0 ;  /* 0x000000000000781c */ /* 0x000fda0003f2f008 */
[----:B-1----:R-:W-:Y:S05]  /*2370*/  @P1 BRA `(.L_x_690) ;  /* 0x0000000000241947 */ /* 0x002fea0003800000 */
[----:B------:R-:W-:-:S13]  /*2380*/  ISETP.NE.AND P5, PT, R18, RZ, PT ;  /* 0x000000ff1200720c */ /* 0x000fda0003fa5270 */
[----:B------:R-:W2:Y:S01]  /*2390*/  @P5 LDG.E R12, desc[UR36][R24.64] ;  /* 0x00000024180c5981 */ /* 0x000ea2000c1e1900 */
[----:B------:R-:W-:Y:S01]  /*23a0*/  IADD3 R13, P3, R36, R15, RZ ;  /* 0x0000000f240d7210 */ /* 0x000fe20007f7e0ff */
[----:B0----5:R-:W-:-:S04]  /*23b0*/  HADD2 R43, R43, R22 ;  /* 0x000000162b2b7230 */ /* 0x021fc80000000000 */
[----:B------:R-:W-:Y:S02]  /*23c0*/  IMAD.X R14, R41, 0x1, R14, P3 ;  /* 0x00000001290e7824 */ /* 0x000fe400018e060e */
[----:B--2---:R-:W-:Y:S01]  /*23d0*/  @P5 HMUL2 R43, R43, R12 ;  /* 0x0000000c2b2b5232 */ /* 0x004fe20000000000 */
[----:B------:R-:W-:-:S04]  /*23e0*/  LEA R12, P3, R13, UR8, 0x1 ;  /* 0x000000080d0c7c11 */ /* 0x000fc8000f8608ff */
[----:B------:R-:W-:-:S05]  /*23f0*/  LEA.HI.X R13, R13, UR9, R14, 0x1, P3 ;  /* 0x000000090d0d7c11 */ /* 0x000fca00098f0c0e */
[----:B------:R1:W-:Y:S04]  /*2400*/  STG.E desc[UR36][R12.64], R43 ;  /* 0x0000002b0c007986 */ /* 0x0003e8000c101924 */
.L_x_690:
[----:B------:R-:W-:Y:S05]  /*2410*/  BSYNC B1 ;  /* 0x0000000000017941 */ /* 0x000fea0003800000 */
.L_x_689:
[----:B------:R-:W-:Y:S01]  /*2420*/  BSSY B1, `(.L_x_691) ;  /* 0x0000016000017945 */ /* 0x000fe20003800000 */
[----:B------:R-:W-:-:S03]  /*2430*/  IADD3 R14, R52, R11, RZ ;  /* 0x0000000b340e7210 */ /* 0x000fc60007ffe0ff */
[----:B------:R-:W-:Y:S05]  /*2440*/  @P2 BRA `(.L_x_692) ;  /* 0x00000000004c2947 */ /* 0x000fea0003800000 */
[----:B------:R-:W-:-:S05]  /*2450*/  IMAD.SHL.U32 R52, R52, 0x8, RZ ;  /* 0x0000000834347824 */ /* 0x000fca00078e00ff */
[----:B------:R-:W-:Y:S02]  /*2460*/  SHF.R.S32.HI R15, RZ, 0x1f, R52 ;  /* 0x0000001fff0f7819 */ /* 0x000fe40000011434 */
[----:B-1----:R-:W-:-:S05]  /*2470*/  IADD3 R13, P1, R37, R52, RZ ;  /* 0x00000034250d7210 */ /* 0x002fca0007f3e0ff */
[----:B------:R-:W-:Y:S01]  /*2480*/  IMAD.X R46, R42, 0x1, R15, P1 ;  /* 0x000000012a2e7824 */ /* 0x000fe200008e060f */
[----:B------:R-:W-:-:S04]  /*2490*/  LEA R12, P1, R13, UR8, 0x1 ;  /* 0x000000080d0c7c11 */ /* 0x000fc8000f8208ff */
[----:B------:R-:W-:-:S05]  /*24a0*/  LEA.HI.X R13, R13, UR9, R46, 0x1, P1 ;  /* 0x000000090d0d7c11 */ /* 0x000fca00088f0c2e */
[----:B------:R2:W5:Y:S01]  /*24b0*/  LDG.E R46, desc[UR36][R12.64] ;  /* 0x000000240c2e7981 */ /* 0x000562000c1e1900 */
[----:B------:R-:W-:-:S06]  /*24c0*/  UISETP.NE.AND UP0, UPT, UR12, URZ, UPT ;  /* 0x0000003f0c00728c */ /* 0x000fcc000bf05270 */
[----:B------:R-:W-:-:S13]  /*24d0*/  PLOP3.LUT P1, PT, PT, PT, UP0, 0x80, 0x0 ;  /* 0x000000000000781c */ /* 0x000fda0003f2f008 */
[----:B--2---:R-:W-:Y:S05]  /*24e0*/  @P1 BRA `(.L_x_692) ;  /* 0x0000000000241947 */ /* 0x004fea0003800000 */
[----:B------:R-:W-:-:S13]  /*24f0*/  ISETP.NE.AND P4, PT, R18, RZ, PT ;  /* 0x000000ff1200720c */ /* 0x000fda0003f85270 */
[----:B------:R-:W2:Y:S01]  /*2500*/  @P4 LDG.E R53, desc[UR36][R26.64] ;  /* 0x000000241a354981 */ /* 0x000ea2000c1e1900 */
[----:B0----5:R-:W-:Y:S01]  /*2510*/  HFMA2.MMA R46, R46, 1, 1, R23 ;  /* 0x3c003c002e2e7835 */ /* 0x021fe20000000017 */
[----:B------:R-:W-:-:S04]  /*2520*/  IADD3 R13, P3, R36, R52, RZ ;  /* 0x00000034240d7210 */ /* 0x000fc80007f7e0ff */
[----:B------:R-:W-:Y:S02]  /*2530*/  IADD3.X R52, R41, R15, RZ, P3, !PT ;  /* 0x0000000f29347210 */ /* 0x000fe40001ffe4ff */
[----:B------:R-:W-:-:S04]  /*2540*/  LEA R12, P3, R13, UR8, 0x1 ;  /* 0x000000080d0c7c11 */ /* 0x000fc8000f8608ff */
[----:B------:R-:W-:Y:S01]  /*2550*/  LEA.HI.X R13, R13, UR9, R52, 0x1, P3 ;  /* 0x000000090d0d7c11 */ /* 0x000fe200098f0c34 */
[----:B--2---:R-:W-:-:S05]  /*2560*/  @P4 HMUL2 R46, R46, R53 ;  /* 0x000000352e2e4232 */ /* 0x004fca0000000000 */
[----:B------:R2:W-:Y:S03]  /*2570*/  STG.E desc[UR36][R12.64], R46 ;  /* 0x0000002e0c007986 */ /* 0x0005e6000c101924 */
.L_x_692:
[----:B------:R-:W-:Y:S05]  /*2580*/  BSYNC B1 ;  /* 0x0000000000017941 */ /* 0x000fea0003800000 */
.L_x_691:
[----:B------:R-:W-:Y:S01]  /*2590*/  BSSY B1, `(.L_x_693) ;  /* 0x0000016000017945 */ /* 0x000fe20003800000 */
[----:B------:R-:W-:-:S03]  /*25a0*/  IMAD.IADD R52, R14, 0x1, R11 ;  /* 0x000000010e347824 */ /* 0x000fc600078e020b */
[----:B------:R-:W-:Y:S05]  /*25b0*/  @P2 BRA `(.L_x_694) ;  /* 0x00000000004c2947 */ /* 0x000fea0003800000 */
[----:B------:R-:W-:-:S05]  /*25c0*/  IMAD.SHL.U32 R15, R14, 0x8, RZ ;  /* 0x000000080e0f7824 */ /* 0x000fca00078e00ff */
[----:B------:R-:W-:Y:S02]  /*25d0*/  SHF.R.S32.HI R14, RZ, 0x1f, R15 ;  /* 0x0000001fff0e7819 */ /* 0x000fe4000001140f */
[----:B-12---:R-:W-:-:S04]  /*25e0*/  IADD3 R13, P1, R37, R15, RZ ;  /* 0x0000000f250d7210 */ /* 0x006fc80007f3e0ff */
[----:B------:R-:W-:Y:S02]  /*25f0*/  IADD3.X R45, R42, R14, RZ, P1, !PT ;  /* 0x0000000e2a2d7210 */ /* 0x000fe40000ffe4ff */
[----:B------:R-:W-:-:S04]  /*2600*/  LEA R12, P1, R13, UR8, 0x1 ;  /* 0x000000080d0c7c11 */ /* 0x000fc8000f8208ff */
[----:B------:R-:W-:-:S05]  /*2610*/  LEA.HI.X R13, R13, UR9, R45, 0x1, P1 ;  /* 0x000000090d0d7c11 */ /* 0x000fca00088f0c2d */
[----:B------:R4:W5:Y:S01]  /*2620*/  LDG.E R45, desc[UR36][R12.64] ;  /* 0x000000240c2d7981 */ /* 0x000962000c1e1900 */
[----:B------:R-:W-:-:S06]  /*2630*/  UISETP.NE.AND UP0, UPT, UR12, URZ, UPT ;  /* 0x0000003f0c00728c */ /* 0x000fcc000bf05270 */
[----:B------:R-:W-:-:S13]  /*2640*/  PLOP3.LUT P1, PT, PT, PT, UP0, 0x80, 0x0 ;  /* 0x000000000000781c */ /* 0x000fda0003f2f008 */
[----:B----4-:R-:W-:Y:S05]  /*2650*/  @P1 BRA `(.L_x_694) ;  /* 0x0000000000241947 */ /* 0x010fea0003800000 */
[----:B------:R-:W-:-:S13]  /*2660*/  ISETP.NE.AND P4, PT, R18, RZ, PT ;  /* 0x000000ff1200720c */ /* 0x000fda0003f85270 */
[----:B------:R-:W2:Y:S01]  /*2670*/  @P4 LDG.E R12, desc[UR36][R26.64+0x10] ;  /* 0x000010241a0c4981 */ /* 0x000ea2000c1e1900 */
[----:B---3-5:R-:W-:Y:S01]  /*2680*/  HADD2 R45, R45, R30 ;  /* 0x0000001e2d2d7230 */ /* 0x028fe20000000000 */
[----:B------:R-:W-:-:S05]  /*2690*/  IADD3 R13, P3, R36, R15, RZ ;  /* 0x0000000f240d7210 */ /* 0x000fca0007f7e0ff */
[----:B------:R-:W-:Y:S01]  /*26a0*/  IMAD.X R14, R41, 0x1, R14, P3 ;  /* 0x00000001290e7824 */ /* 0x000fe200018e060e */
[----:B--2---:R-:W-:Y:S01]  /*26b0*/  @P4 HFMA2.MMA R45, R45, R12, -RZ ;  /* 0x0000000c2d2d4235 */ /* 0x004fe200001000ff */
[----:B------:R-:W-:-:S04]  /*26c0*/  LEA R12, P3, R13, UR8, 0x1 ;  /* 0x000000080d0c7c11 */ /* 0x000fc8000f8608ff */
[----:B------:R-:W-:-:S05]  /*26d0*/  LEA.HI.X R13, R13, UR9, R14, 0x1, P3 ;  /* 0x000000090d0d7c11 */ /* 0x000fca00098f0c0e */
[----:B------:R4:W-:Y:S04]  /*26e0*/  STG.E desc[UR36][R12.64], R45 ;  /* 0x0000002d0c007986 */ /* 0x0009e8000c101924 */
.L_x_694:
[----:B------:R-:W-:Y:S05]  /*26f0*/  BSYNC B1 ;  /* 0x0000000000017941 */ /* 0x000fea0003800000 */
.L_x_693:
[----:B------:R-:W-:Y:S01]  /*2700*/  BSSY B1, `(.L_x_695) ;  /* 0x0000016000017945 */ /* 0x000fe20003800000 */
[----:B------:R-:W-:-:S03]  /*2710*/  IMAD.IADD R14, R52, 0x1, R11 ;  /* 0x00000001340e7824 */ /* 0x000fc600078e020b */
[----:B------:R-:W-:Y:S05]  /*2720*/  @P2 BRA `(.L_x_696) ;  /* 0x00000000004c2947 */ /* 0x000fea0003800000 */
[----:B------:R-:W-:-:S04]  /*2730*/  SHF.L.U32 R52, R52, 0x3, RZ ;  /* 0x0000000334347819 */ /* 0x000fc800000006ff */
[----:B------:R-:W-:Y:S02]  /*2740*/  SHF.R.S32.HI R15, RZ, 0x1f, R52 ;  /* 0x0000001fff0f7819 */ /* 0x000fe40000011434 */
[----:B-12-4-:R-:W-:-:S05]  /*2750*/  IADD3 R13, P1, R37, R52, RZ ;  /* 0x00000034250d7210 */ /* 0x016fca0007f3e0ff */
        /* <DEDUP_REMOVED lines=11> */
[----:B------:R-:W-:Y:S01]  /*2810*/  IMAD.X R52, R41, 0x1, R15, P3 ;  /* 0x0000000129347824 */ /* 0x000fe200018e060f */
[----:B------:R-:W-:-:S04]  /*2820*/  LEA R12, P3, R13, UR8, 0x1 ;  /* 0x000000080d0c7c11 */ /* 0x000fc8000f8608ff */
[----:B------:R-:W-:Y:S01]  /*2830*/  LEA.HI.X R13, R13, UR9, R52, 0x1, P3 ;  /* 0x000000090d0d7c11 */ /* 0x000fe200098f0c34 */
[----:B--2---:R-:W-:-:S05]  /*2840*/  @P4 HMUL2 R48, R48, R53 ;  /* 0x0000003530304232 */ /* 0x004fca0000000000 */
[----:B------:R0:W-:Y:S03]  /*2850*/  STG.E desc[UR36][R12.64], R48 ;  /* 0x000000300c007986 */ /* 0x0001e6000c101924 */
.L_x_696:
[----:B------:R-:W-:Y:S05]  /*2860*/  BSYNC B1 ;  /* 0x0000000000017941 */ /* 0x000fea0003800000 */
.L_x_695:
[----:B------:R-:W-:Y:S01]  /*2870*/  BSSY B1, `(.L_x_697) ;  /* 0x0000016000017945 */ /* 0x000fe20003800000 */
[----:B------:R-:W-:-:S03]  /*2880*/  IADD3 R52, R14, R11, RZ ;  /* 0x0000000b0e347210 */ /* 0x000fc60007ffe0ff */
[----:B------:R-:W-:Y:S05]  /*2890*/  @P2 BRA `(.L_x_698) ;  /* 0x00000000004c2947 */ /* 0x000fea0003800000 */
[----:B------:R-:W-:-:S05]  /*28a0*/  IMAD.SHL.U32 R15, R14, 0x8, RZ ;  /* 0x000000080e0f7824 */ /* 0x000fca00078e00ff */
[----:B------:R-:W-:Y:S02]  /*28b0*/  SHF.R.S32.HI R14, RZ, 0x1f, R15 ;  /* 0x0000001fff0e7819 */ /* 0x000fe4000001140f */
[----:B012-4-:R-:W-:-:S05]  /*28c0*/  IADD3 R13, P1, R37, R15, RZ ;  /* 0x0000000f250d7210 */ /* 0x017fca0007f3e0ff */
[----:B------:R-:W-:Y:S01]  /*28d0*/  IMAD.X R47, R42, 0x1, R14, P1 ;  /* 0x000000012a2f7824 */ /* 0x000fe200008e060e */
[----:B------:R-:W-:-:S04]  /*28e0*/  LEA R12, P1, R13, UR8, 0x1 ;  /* 0x000000080d0c7c11 */ /* 0x000fc8000f8208ff */
[----:B------:R-:W-:-:S05]  /*28f0*/  LEA.HI.X R13, R13, UR9, R47, 0x1, P1 ;  /* 0x000000090d0d7c11 */ /* 0x000fca00088f0c2f */
[----:B------:R0:W5:Y:S01]  /*2900*/  LDG.E R47, desc[UR36][R12.64] ;  /* 0x000000240c2f7981 */ /* 0x000162000c1e1900 */
[----:B------:R-:W-:-:S06]  /*2910*/  UISETP.NE.AND UP0, UPT, UR12, URZ, UPT ;  /* 0x0000003f0c00728c */ /* 0x000fcc000bf05270 */
[----:B------:R-:W-:-:S13]  /*2920*/  PLOP3.LUT P1, PT, PT, PT, UP0, 0x80, 0x0 ;  /* 0x000000000000781c */ /* 0x000fda0003f2f008 */
[----:B0-----:R-:W-:Y:S05]  /*2930*/  @P1 BRA `(.L_x_698) ;  /* 0x0000000000241947 */ /* 0x001fea0003800000 */
[----:B------:R-:W-:-:S13]  /*2940*/  ISETP.NE.AND P4, PT, R18, RZ, PT ;  /* 0x000000ff1200720c */ /* 0x000fda0003f85270 */
[----:B------:R-:W2:Y:S01]  /*2950*/  @P4 LDG.E R12, desc[UR36][R26.64+0x30] ;  /* 0x000030241a0c4981 */ /* 0x000ea2000c1e1900 */
[----:B-----5:R-:W-:Y:S01]  /*2960*/  HFMA2.MMA R47, R47, 1, 1, R32 ;  /* 0x3c003c002f2f7835 */ /* 0x020fe20000000020 */
[----:B------:R-:W-:-:S04]  /*2970*/  IADD3 R13, P3, R36, R15, RZ ;  /* 0x0000000f240d7210 */ /* 0x000fc80007f7e0ff */
[----:B------:R-:W-:-:S05]  /*2980*/  IADD3.X R14, R41, R14, RZ, P3, !PT ;  /* 0x0000000e290e7210 */ /* 0x000fca0001ffe4ff */
[----:B--2---:R-:W-:Y:S01]  /*2990*/  @P4 HMUL2 R47, R47, R12 ;  /* 0x0000000c2f2f4232 */ /* 0x004fe20000000000 */
[----:B------:R-:W-:-:S04]  /*29a0*/  LEA R12, P3, R13, UR8, 0x1 ;  /* 0x000000080d0c7c11 */ /* 0x000fc8000f8608ff */
[----:B------:R-:W-:-:S05]  /*29b0*/  LEA.HI.X R13, R13, UR9, R14, 0x1, P3 ;  /* 0x000000090d0d7c11 */ /* 0x000fca00098f0c0e */
[----:B------:R0:W-:Y:S04]  /*29c0*/  STG.E desc[UR36][R12.64], R47 ;  /* 0x0000002f0c007986 */ /* 0x0001e8000c101924 */
.L_x_698:
[----:B------:R-:W-:Y:S05]  /*29d0*/  BSYNC B1 ;  /* 0x0000000000017941 */ /* 0x000fea0003800000 */
.L_x_697:
[----:B------:R-:W-:Y:S01]  /*29e0*/  BSSY B1, `(.L_x_699) ;  /* 0x0000016000017945 */ /* 0x000fe20003800000 */
[----:B------:R-:W-:-:S03]  /*29f0*/  IMAD.IADD R14, R52, 0x1, R11 ;  /* 0x00000001340e7824 */ /* 0x000fc600078e020b */
[----:B------:R-:W-:Y:S05]  /*2a00*/  @P2 BRA `(.L_x_700) ;  /* 0x00000000004c2947 */ /* 0x000fea0003800000 */
[----:B------:R-:W-:-:S05]  /*2a10*/  IMAD.SHL.U32 R52, R52, 0x8, RZ ;  /* 0x0000000834347824 */ /* 0x000fca00078e00ff */
[----:B------:R-:W-:Y:S02]  /*2a20*/  SHF.R.S32.HI R15, RZ, 0x1f, R52 ;  /* 0x0000001fff0f7819 */ /* 0x000fe40000011434 */
[----:B012-4-:R-:W-:-:S04]  /*2a30*/  IADD3 R13, P1, R37, R52, RZ ;  /* 0x00000034250d7210 */ /* 0x017fc80007f3e0ff */
[----:B------:R-:W-:Y:S02]  /*2a40*/  IADD3.X R49, R42, R15, RZ, P1, !PT ;  /* 0x0000000f2a317210 */ /* 0x000fe40000ffe4ff */
        /* <DEDUP_REMOVED lines=8> */
[----:B-----5:R-:W-:Y:S01]  /*2ad0*/  HADD2 R49, R49, R33 ;  /* 0x0000002131317230 */ /* 0x020fe20000000000 */
[----:B------:R-:W-:-:S05]  /*2ae0*/  IADD3 R13, P3, R36, R52, RZ ;  /* 0x00000034240d7210 */ /* 0x000fca0007f7e0ff */
[----:B------:R-:W-:Y:S01]  /*2af0*/  IMAD.X R52, R41, 0x1, R15, P3 ;  /* 0x0000000129347824 */ /* 0x000fe200018e060f */
[----:B--2---:R-:W-:Y:S01]  /*2b00*/  @P4 HFMA2.MMA R49, R49, R12, -RZ ;  /* 0x0000000c31314235 */ /* 0x004fe200001000ff */
[----:B------:R-:W-:-:S04]  /*2b10*/  LEA R12, P3, R13, UR8, 0x1 ;  /* 0x000000080d0c7c11 */ /* 0x000fc8000f8608ff */
[----:B------:R-:W-:-:S05]  /*2b20*/  LEA.HI.X R13, R13, UR9, R52, 0x1, P3 ;  /* 0x000000090d0d7c11 */ /* 0x000fca00098f0c34 */
[----:B------:R0:W-:Y:S04]  /*2b30*/  STG.E desc[UR36][R12.64], R49 ;  /* 0x000000310c007986 */ /* 0x0001e8000c101924 */
.L_x_700:
[----:B------:R-:W-:Y:S05]  /*2b40*/  BSYNC B1 ;  /* 0x0000000000017941 */ /* 0x000fea0003800000 */
.L_x_699:
[----:B------:R-:W-:Y:S01]  /*2b50*/  BSSY B1, `(.L_x_701) ;  /* 0x0000016000017945 */ /* 0x000fe20003800000 */
[----:B------:R-:W-:-:S03]  /*2b60*/  IMAD.IADD R11, R14, 0x1, R11 ;  /* 0x000000010e0b7824 */ /* 0x000fc600078e020b */
[----:B------:R-:W-:Y:S05]  /*2b70*/  @P2 BRA `(.L_x_702) ;  /* 0x00000000004c2947 */ /* 0x000fea0003800000 */
[----:B------:R-:W-:-:S04]  /*2b80*/  SHF.L.U32 R52, R14, 0x3, RZ ;  /* 0x000000030e347819 */ /* 0x000fc800000006ff */
        /* <DEDUP_REMOVED lines=11> */
[----:B------:R-:W-:Y:S01]  /*2c40*/  IADD3 R52, P3, R36, R52, RZ ;  /* 0x0000003424347210 */ /* 0x000fe20007f7e0ff */
[----:B-----5:R-:W-:-:S04]  /*2c50*/  HADD2 R51, R51, R34 ;  /* 0x0000002233337230 */ /* 0x020fc80000000000 */
[----:B------:R-:W-:Y:S01]  /*2c60*/  IMAD.X R15, R41, 0x1, R15, P3 ;  /* 0x00000001290f7824 */ /* 0x000fe200018e060f */
[----:B------:R-:W-:-:S04]  /*2c70*/  LEA R12, P3, R52, UR8, 0x1 ;  /* 0x00000008340c7c11 */ /* 0x000fc8000f8608ff */
[----:B------:R-:W-:Y:S01]  /*2c80*/  LEA.HI.X R13, R52, UR9, R15, 0x1, P3 ;  /* 0x00000009340d7c11 */ /* 0x000fe200098f0c0f */
[----:B--2---:R-:W-:-:S05]  /*2c90*/  @P4 HMUL2 R51, R51, R14 ;  /* 0x0000000e33334232 */ /* 0x004fca0000000000 */
[----:B------:R0:W-:Y:S03]  /*2ca0*/  STG.E desc[UR36][R12.64], R51 ;  /* 0x000000330c007986 */ /* 0x0001e6000c101924 */
.L_x_702:
[----:B------:R-:W-:Y:S05]  /*2cb0*/  BSYNC B1 ;  /* 0x0000000000017941 */ /* 0x000fea0003800000 */
.L_x_701:
[----:B------:R-:W-:Y:S04]  /*2cc0*/  BSSY B1, `(.L_x_703) ;  /* 0x0000015000017945 */ /* 0x000fe80003800000 */
        /* <DEDUP_REMOVED lines=14> */
[----:B-----5:R-:W-:-:S04]  /*2db0*/  HFMA2.MMA R50, R50, 1, 1, R35 ;  /* 0x3c003c0032327835 */ /* 0x020fc80000000023 */
[----:B------:R-:W-:Y:S01]  /*2dc0*/  IMAD.X R14, R41, 0x1, R11, P2 ;  /* 0x00000001290e7824 */ /* 0x000fe200010e060b */
[----:B------:R-:W-:-:S04]  /*2dd0*/  LEA R12, P2, R13, UR8, 0x1 ;  /* 0x000000080d0c7c11 */ /* 0x000fc8000f8408ff */
[----:B------:R-:W-:Y:S01]  /*2de0*/  LEA.HI.X R13, R13, UR9, R14, 0x1, P2 ;  /* 0x000000090d0d7c11 */ /* 0x000fe200090f0c0e */
[----:B--2---:R-:W-:-:S05]  /*2df0*/  @P3 HMUL2 R50, R50, R15 ;  /* 0x0000000f32323232 */ /* 0x004fca0000000000 */
[----:B------:R0:W-:Y:S03]  /*2e00*/  STG.E desc[UR36][R12.64], R50 ;  /* 0x000000320c007986 */ /* 0x0001e6000c101924 */
.L_x_704:
[----:B------:R-:W-:Y:S05]  /*2e10*/  BSYNC B1 ;  /* 0x0000000000017941 */ /* 0x000fea0003800000 */
.L_x_703:
[----:B-----5:R-:W-:Y:S01]  /*2e20*/  HFMA2.MMA R11, R0, R43, -RZ ;  /* 0x0000002b000b7235 */ /* 0x020fe200001000ff */
[----:B012-4-:R-:W0:Y:S01]  /*2e30*/  S2R R12, SR_TID.X ;  /* 0x00000000000c7919 */ /* 0x017e220000002100 */
[----:B------:R-:W-:Y:S01]  /*2e40*/  MOV R52, UR39 ;  /* 0x0000002700347c02 */ /* 0x000fe20008000f00 */
[----:B------:R-:W-:-:S04]  /*2e50*/  UMOV UR4, 0xffffffff ;  /* 0xffffffff00047882 */ /* 0x000fc80000000000 */
[----:B------:R-:W-:Y:S01]  /*2e60*/  VIADD R52, R52, 0xffffffff ;  /* 0xffffffff34347836 */ /* 0x000fe20000000000 */
[----:B------:R-:W-:-:S10]  /*2e70*/  HFMA2.MMA R11, R5, R46, R11 ;  /* 0x0000002e050b7235 */ /* 0x000fd4000000000b */
[----:B------:R-:W-:-:S06]  /*2e80*/  HFMA2 R11, R6, R45, R11 ;  /* 0x0000002d060b7231 */ /* 0x000fcc000000000b */
[----:B------:R-:W-:Y:S01]  /*2e90*/  HFMA2.MMA R11, R7, R48, R11 ;  /* 0x00000030070b7235 */ /* 0x000fe2000000000b */
[----:B0-----:R-:W-:-:S09]  /*2ea0*/  LOP3.LUT P2, RZ, R12, 0x3, RZ, 0xc0, !PT ;  /* 0x000000030cff7812 */ /* 0x001fd2000784c0ff */
[----:B------:R-:W-:-:S06]  /*2eb0*/  HFMA2 R11, R9, R47, R11 ;  /* 0x0000002f090b7231 */ /* 0x000fcc000000000b */
[----:B------:R-:W-:-:S10]  /*2ec0*/  HFMA2.MMA R11, R10, R49, R11 ;  /* 0x000000310a0b7235 */ /* 0x000fd4000000000b */
[----:B------:R-:W-:-:S06]  /*2ed0*/  HFMA2 R11, R20, R51, R11 ;  /* 0x00000033140b7231 */ /* 0x000fcc000000000b */
[----:B------:R-:W-:-:S10]  /*2ee0*/  HFMA2.MMA R11, R21, R50, R11 ;  /* 0x00000032150b7235 */ /* 0x000fd4000000000b */
[--C-:B------:R-:W-:Y:S02]  /*2ef0*/  HADD2.F32 R13, -RZ, R11.reuse.H0_H0 ;  /* 0x2000000bff0d7230 */ /* 0x100fe40000004100 */
[----:B------:R-:W-:-:S05]  /*2f00*/  HADD2.F32 R12, -RZ, R11.H1_H1 ;  /* 0x3000000bff0c7230 */ /* 0x000fca0000004100 */
[----:B------:R-:W-:Y:S01]  /*2f10*/  FADD.FTZ R13, R13, R12 ;  /* 0x0000000c0d0d7221 */ /* 0x000fe20000010000 */
[----:B------:R-:W-:Y:S06]  /*2f20*/  BRA.DIV UR4, `(.L_x_705) ;  /* 0x0000004204887947 */ /* 0x000fec000b800000 */
[----:B------:R-:W0:Y:S02]  /*2f30*/  SHFL.BFLY PT, R14, R13, 0x2, 0x1f ;  /* 0x0c401f000d0e7f89 */ /* 0x000e2400000e0000 */
[----:B0-----:R-:W-:-:S05]  /*2f40*/  FADD.FTZ R13, R13, R14 ;  /* 0x0000000e0d0d7221 */ /* 0x001fca0000010000 */
[----:B------:R0:W1:Y:S02]  /*2f50*/  SHFL.BFLY PT, R14, R13, 0x1, 0x1f ;  /* 0x0c201f000d0e7f89 */ /* 0x00006400000e0000 */
.L_x_789:
[----:B------:R-:W-:Y:S01]  /*2f60*/  ISETP.GE.OR P2, PT, R39, R52, P2 ;  /* 0x000000342700720c */ /* 0x000fe20001746670 */
[----:B-1----:R-:W-:Y:S01]  /*2f70*/  FADD.FTZ R11, R13, R14 ;  /* 0x0000000e0d0b7221 */ /* 0x002fe20000010000 */
[----:B------:R-:W-:Y:S03]  /*2f80*/  BSSY B1, `(.L_x_706) ;  /* 0x000001f000017945 */ /* 0x000fe60003800000 */
[----:B------:R-:W-:-:S08]  /*2f90*/  FMUL.FTZ R11, R11, UR13 ;  /* 0x0000000d0b0b7c20 */ /* 0x000fd00008410000 */
[----:B------:R-:W-:Y:S05]  /*2fa0*/  @P2 BRA `(.L_x_707) ;  /* 0x0000000000702947 */ /* 0x000fea0003800000 */
[----:B------:R-:W-:-:S04]  /*2fb0*/  ISETP.NE.U32.AND P2, PT, RZ, UR14, PT ;  /* 0x0000000eff007c0c */ /* 0x000fc8000bf45070 */
[----:B------:R-:W-:Y:S02]  /*2fc0*/  ISETP.NE.AND.EX P3, PT, RZ, UR15, PT, P2 ;  /* 0x0000000fff007c0c */ /* 0x000fe4000bf65320 */
[----:B------:R-:W-:-:S04]  /*2fd0*/  ISETP.NE.U32.AND P2, PT, RZ, UR10, PT ;  /* 0x0000000aff007c0c */ /* 0x000fc8000bf45070 */
[----:B------:R-:W-:-:S07]  /*2fe0*/  ISETP.NE.AND.EX P2, PT, RZ, UR11, PT, P2 ;  /* 0x0000000bff007c0c */ /* 0x000fce000bf45320 */
[----:B------:R-:W1:Y:S06]  /*2ff0*/  @P3 LDC R15, c[0x0][0x2d0] ;  /* 0x0000b400ff0f3b82 */ /* 0x000e6c0000000800 */
[----:B------:R-:W2:Y:S02]  /*3000*/  @P2 LDG.E.U16 R53, desc[UR36][R28.64] ;  /* 0x000000241c352981 */ /* 0x000ea4000c1e1500 */
[----:B0-----:R-:W0:Y:S01]  /*3010*/  @P3 LDC.64 R12, c[0x0][0x2c8] ;  /* 0x0000b200ff0c3b82 */ /* 0x001e220000000a00 */
[----:B-1----:R-:W-:-:S04]  /*3020*/  @P3 IMAD R15, R38, R15, R39 ;  /* 0x0000000f260f3224 */ /* 0x002fc800078e0227 */
[----:B0-----:R-:W-:-:S06]  /*3030*/  @P3 IMAD.WIDE R12, R15, 0x2, R12 ;  /* 0x000000020f0c3825 */ /* 0x001fcc00078e020c */
[----:B------:R-:W4:Y:S01]  /*3040*/  @P3 LDG.E.U16 R12, desc[UR36][R12.64] ;  /* 0x000000240c0c3981 */ /* 0x000f22000c1e1500 */
[----:B------:R-:W0:Y:S01]  /*3050*/  S2UR UR5, SR_CgaCtaId ;  /* 0x00000000000579c3 */ /* 0x000e220000008800 */
[----:B------:R-:W-:Y:S01]  /*3060*/  IMAD.U32 R14, RZ, RZ, UR39 ;  /* 0x00000027ff0e7e24 */ /* 0x000fe2000f8e00ff */
[----:B------:R-:W-:Y:S01]  /*3070*/  @P2 ISETP.GE.AND P4, PT, R39, R44, PT ;  /* 0x0000002c2700220c */ /* 0x000fe20003f86270 */
[----:B------:R-:W-:-:S03]  /*3080*/  UMOV UR4, 0x400 ;  /* 0x0000040000047882 */ /* 0x000fc60000000000 */
[----:B------:R-:W-:Y:S02]  /*3090*/  @P2 IADD3 R15, R39, 0x1, -R14 ;  /* 0x00000001270f2810 */ /* 0x000fe40007ffe80e */
[----:B------:R-:W-:Y:S01]  /*30a0*/  @P2 SEL R14, R19, RZ, !P4 ;  /* 0x000000ff130e2207 */ /* 0x000fe20006000000 */
[----:B------:R-:W-:-:S03]  /*30b0*/  UIADD3 UR4, UR4, 0x110, URZ ;  /* 0x0000011004047890 */ /* 0x000fc6000fffe03f */
[----:B------:R-:W-:-:S04]  /*30c0*/  @P2 IADD3 R14, R14, R15, RZ ;  /* 0x0000000f0e0e2210 */ /* 0x000fc80007ffe0ff */
[----:B------:R-:W-:Y:S01]  /*30d0*/  @P2 I2FP.F32.S32 R14, R14 ;  /* 0x0000000e000e2245 */ /* 0x000fe20000201400 */
[----:B0-----:R-:W-:Y:S01]  /*30e0*/  ULEA UR4, UR5, UR4, 0x18 ;  /* 0x0000000405047291 */ /* 0x001fe2000f8ec03f */
[----:B--2---:R-:W-:Y:S02]  /*30f0*/  @P2 HADD2.F32 R53, -RZ, R53.H0_H0 ;  /* 0x20000035ff352230 */ /* 0x004fe40000004100 */
[----:B----4-:R-:W-:Y:S02]  /*3100*/  @P3 HADD2.F32 R15, -RZ, R12.H0_H0 ;  /* 0x2000000cff0f3230 */ /* 0x010fe40000004100 */
[----:B------:R-:W-:-:S03]  /*3110*/  IMAD.IADD R12, R39, 0x1, -R3 ;  /* 0x00000001270c7824 */ /* 0x000fc600078e0a03 */
[----:B------:R-:W-:Y:S02]  /*3120*/  @P3 FADD.FTZ R11, R11, R15 ;  /* 0x0000000f0b0b3221 */ /* 0x000fe40000010000 */
[----:B------:R-:W-:Y:S02]  /*3130*/  LEA R12, R12, UR4, 0x2 ;  /* 0x000000040c0c7c11 */ /* 0x000fe4000f8e10ff */
[----:B------:R-:W-:-:S05]  /*3140*/  @P2 FFMA.FTZ R11, R14, R53, R11 ;  /* 0x000000350e0b2223 */ /* 0x000fca000001000b */
[----:B------:R1:W-:Y:S01]  /*3150*/  STS [R12], R11 ;  /* 0x0000000b0c007388 */ /* 0x0003e20000000800 */
[----:B------:R-:W-:-:S07]  /*3160*/  @!P0 FMNMX.FTZ R4, R4, R11, !PT ;  /* 0x0000000b04048209 */ /* 0x000fce0007810000 */
.L_x_707:
[----:B------:R-:W-:Y:S05]  /*3170*/  BSYNC B1 ;  /* 0x0000000000017941 */ /* 0x000fea0003800000 */
.L_x_706:
        /* <DEDUP_REMOVED lines=8> */
.L_x_688:
[----:B------:R-:W-:Y:S05]  /*3200*/  BSYNC B0 ;  /* 0x0000000000007941 */ /* 0x000fea0003800000 */
.L_x_687:
[----:B--2---:R-:W0:Y:S01]  /*3210*/  S2R R0, SR_TID.X ;  /* 0x0000000000007919 */ /* 0x004e220000002100 */
[----:B------:R-:W-:Y:S01]  /*3220*/  UMOV UR4, 0xffffffff ;  /* 0xffffffff00047882 */ /* 0x000fe20000000000 */
[----:B0-----:R-:W-:Y:S02]  /*3230*/  SHF.R.S32.HI R7, RZ, 0x1f, R0 ;  /* 0x0000001fff077819 */ /* 0x001fe40000011400 */
[----:B------:R-:W-:Y:S05]  /*3240*/  BRA.DIV UR4, `(.L_x_709) ;  /* 0x0000004204007947 */ /* 0x000fea000b800000 */
[----:B------:R-:W0:Y:S02]  /*3250*/  SHFL.BFLY PT, R14, R4, 0x10, 0x1f ;  /* 0x0e001f00040e7f89 */ /* 0x000e2400000e0000 */
[----:B0-----:R-:W-:-:S05]  /*3260*/  FMNMX.FTZ R13, R14, R4, !PT ;  /* 0x000000040e0d7209 */ /* 0x001fca0007810000 */
[----:B------:R-:W0:Y:S02]  /*3270*/  SHFL.BFLY PT, R14, R13, 0x8, 0x1f ;  /* 0x0d001f000d0e7f89 */ /* 0x000e2400000e0000 */
[----:B0-----:R-:W-:-:S05]  /*3280*/  FMNMX.FTZ R5, R13, R14, !PT ;  /* 0x0000000e0d057209 */ /* 0x001fca0007810000 */
[----:B------:R0:W1:Y:S02]  /*3290*/  SHFL.BFLY PT, R14, R5, 0x4, 0x1f ;  /* 0x0c801f00050e7f89 */ /* 0x00006400000e0000 */
.L_x_794:
        /* <DEDUP_REMOVED lines=8> */
[----:B01----:R-:W-:Y:S02]  /*3320*/  @!P0 FMNMX.FTZ R5, R5, R14, !PT ;  /* 0x0000000e05058209 */ /* 0x003fe40007810000 */
[----:B--2---:R-:W-:-:S05]  /*3330*/  @!P0 LEA R9, R6, R9, 0x18 ;  /* 0x0000000906098211 */ /* 0x004fca00078ec0ff */
[----:B------:R-:W-:-:S05]  /*3340*/  @!P0 IMAD R4, R4, 0x4, R9 ;  /* 0x0000000404048824 */ /* 0x000fca00078e0209 */
[----:B------:R0:W-:Y:S01]  /*3350*/  @!P0 STS [R4], R5 ;  /* 0x0000000504008388 */ /* 0x0001e20000000800 */
[----:B------:R-:W-:Y:S01]  /*3360*/  BAR.SYNC.DEFER_BLOCKING 0x0 ;  /* 0x0000000000007b1d */ /* 0x000fe20000010000 */
[----:B------:R-:W-:Y:S01]  /*3370*/  ISETP.GT.AND P0, PT, R7, 0x1, PT ;  /* 0x000000010700780c */ /* 0x000fe20003f04270 */
[----:B------:R-:W-:-:S04]  /*3380*/  HFMA2.MMA R9, -RZ, RZ, 0, 0 ;  /* 0x00000000ff097435 */ /* 0x000fc800000001ff */
[----:B------:R-:W-:Y:S01]  /*3390*/  ULDC.64 UR6, c[0x0][0x2b0] ;  /* 0x0000ac0000067ab9 */ /* 0x000fe20000000a00 */
[----:B------:R-:W-:Y:S07]  /*33a0*/  BSSY B0, `(.L_x_710) ;  /* 0x0000084000007945 */ /* 0x000fee0003800000 */
[----:B0-----:R-:W0:Y:S01]  /*33b0*/  @!P0 S2R R5, SR_CgaCtaId ;  /* 0x0000000000058919 */ /* 0x001e220000008800 */
[----:B------:R-:W-:-:S04]  /*33c0*/  @!P0 MOV R4, 0x400 ;  /* 0x0000040000048802 */ /* 0x000fc80000000f00 */
[----:B0-----:R-:W-:Y:S02]  /*33d0*/  @!P0 LEA R6, R5, R4, 0x18 ;  /* 0x0000000405068211 */ /* 0x001fe400078ec0ff */
[----:B------:R-:W-:-:S03]  /*33e0*/  MOV R4, 0xff7fffff ;  /* 0xff7fffff00047802 */ /* 0x000fc60000000f00 */
[----:B------:R-:W-:Y:S02]  /*33f0*/  @!P0 IMAD R5, R7, 0x4, R6 ;  /* 0x0000000407058824 */ /* 0x000fe400078e0206 */
[----:B------:R-:W-:-:S03]  /*3400*/  IMAD.IADD R6, R0, 0x1, R3 ;  /* 0x0000000100067824 */ /* 0x000fc600078e0203 */
[----:B------:R-:W0:Y:S02]  /*3410*/  @!P0 LDS R4, [R5] ;  /* 0x0000000005048984 */ /* 0x000e240000000800 */
[----:B------:R-:W-:Y:S02]  /*3420*/  ISETP.GE.AND P2, PT, R6, UR39, PT ;  /* 0x0000002706007c0c */ /* 0x000fe4000bf46270 */
[----:B0-----:R-:W0:Y:S02]  /*3430*/  SHFL.BFLY PT, R7, R4, 0x1, 0x1f ;  /* 0x0c201f0004077f89 */ /* 0x001e2400000e0000 */
[----:B0-----:R-:W-:-:S06]  /*3440*/  FMNMX.FTZ R7, R7, R4, !PT ;  /* 0x0000000407077209 */ /* 0x001fcc0007810000 */
[----:B------:R-:W0:Y:S03]  /*3450*/  SHFL.IDX PT, R7, R7, RZ, 0x1f ;  /* 0x00001fff07077589 */ /* 0x000e2600000e0000 */
[----:B------:R-:W-:Y:S05]  /*3460*/  @P2 BRA `(.L_x_711) ;  /* 0x0000000400dc2947 */ /* 0x000fea0003800000 */
[----:B------:R-:W-:Y:S01]  /*3470*/  LOP3.LUT R5, RZ, R3, RZ, 0x33, !PT ;  /* 0x00000003ff057212 */ /* 0x000fe200078e33ff */
[----:B------:R-:W-:Y:S01]  /*3480*/  BSSY B1, `(.L_x_712) ;  /* 0x0000029000017945 */ /* 0x000fe20003800000 */
[----:B------:R-:W-:Y:S02]  /*3490*/  IMAD.MOV.U32 R9, RZ, RZ, RZ ;  /* 0x000000ffff097224 */ /* 0x000fe400078e00ff */
[----:B------:R-:W-:Y:S01]  /*34a0*/  IADD3 R11, -R0, UR39, R5 ;  /* 0x00000027000b7c10 */ /* 0x000fe2000fffe105 */
[----:B------:R-:W-:-:S03]  /*34b0*/  IMAD.MOV.U32 R10, RZ, RZ, R6 ;  /* 0x000000ffff0a7224 */ /* 0x000fc600078e0006 */
        /* <DEDUP_REMOVED lines=8> */
[----:B------:R-:W-:Y:S01]  /*3540*/  IMAD.MOV.U32 R9, RZ, RZ, RZ ;  /* 0x000000ffff097224 */ /* 0x000fe200078e00ff */
[----:B------:R-:W-:Y:S02]  /*3550*/  IADD3 R5, R5, 0x110, RZ ;  /* 0x0000011005057810 */ /* 0x000fe40007ffe0ff */
[----:B------:R-:W-:Y:S02]  /*3560*/  ISETP.NE.AND.EX P0, PT, RZ, UR5, PT, P0 ;  /* 0x00000005ff007c0c */ /* 0x000fe4000bf05300 */
[----:B-1----:R-:W-:-:S02]  /*3570*/  LEA R15, R10, R5, 0x18 ;  /* 0x000000050a0f7211 */ /* 0x002fc400078ec0ff */
[----:B------:R-:W-:-:S09]  /*3580*/  MOV R10, R6 ;  /* 0x00000006000a7202 */ /* 0x000fd20000000f00 */
.L_x_717:
[----:B------:R-:W-:Y:S01]  /*3590*/  VIADD R12, R12, 0xffffffff ;  /* 0xffffffff0c0c7836 */ /* 0x000fe20000000000 */
[----:B------:R-:W-:Y:S01]  /*35a0*/  BSSY B2, `(.L_x_714) ;  /* 0x0000012000027945 */ /* 0x000fe20003800000 */
[----:B-1----:R-:W-:-:S03]  /*35b0*/  IMAD.IADD R4, R10, 0x1, -R3 ;  /* 0x000000010a047824 */ /* 0x002fc600078e0a03 */
[----:B------:R-:W-:Y:S02]  /*35c0*/  ISETP.NE.AND P3, PT, R12, RZ, PT ;  /* 0x000000ff0c00720c */ /* 0x000fe40003f65270 */
[----:B--2---:R-:W-:Y:S01]  /*35d0*/  LEA R13, R4, R15, 0x2 ;  /* 0x0000000f040d7211 */ /* 0x004fe200078e10ff */
[----:B------:R-:W-:Y:S10]  /*35e0*/  @!P0 BRA `(.L_x_715) ;  /* 0x0000000000248947 */ /* 0x000ff40003800000 */
[----:B-----5:R-:W-:Y:S01]  /*35f0*/  IMAD.U32 R19, RZ, RZ, UR6 ;  /* 0x00000006ff137e24 */ /* 0x020fe2000f8e00ff */
[----:B------:R-:W-:Y:S01]  /*3600*/  SHF.R.S32.HI R5, RZ, 0x1f, R10 ;  /* 0x0000001fff057819 */ /* 0x000fe2000001140a */
[----:B------:R-:W-:-:S03]  /*3610*/  IMAD.U32 R14, RZ, RZ, UR7 ;  /* 0x00000007ff0e7e24 */ /* 0x000fc6000f8e00ff */
[----:B------:R-:W-:-:S04]  /*3620*/  IADD3 R4, P4, P5, R10, UR38, R19 ;  /* 0x000000260a047c10 */ /* 0x000fc8000fd9e013 */
[----:B------:R-:W-:-:S05]  /*3630*/  IADD3.X R5, R5, UR41, R14, P4, P5 ;  /* 0x0000002905057c10 */ /* 0x000fca000a7ea40e */
[----:B------:R-:W2:Y:S02]  /*3640*/  LDG.E.U8 R4, desc[UR36][R4.64] ;  /* 0x0000002404047981 */ /* 0x000ea4000c1e1100 */
[----:B--2---:R-:W-:-:S13]  /*3650*/  ISETP.NE.AND P4, PT, R4, RZ, PT ;  /* 0x000000ff0400720c */ /* 0x004fda0003f85270 */
[----:B------:R-:W-:Y:S01]  /*3660*/  @P4 MOV R14, RZ ;  /* 0x000000ff000e4202 */ /* 0x000fe20000000f00 */
[----:B------:R-:W-:Y:S06]  /*3670*/  @P4 BRA `(.L_x_716) ;  /* 0x0000000000104947 */ /* 0x000fec0003800000 */
.L_x_715:
[----:B------:R-:W0:Y:S02]  /*3680*/  LDS R4, [R13] ;  /* 0x000000000d047984 */ /* 0x000e240000000800 */
[----:B0-----:R-:W-:-:S04]  /*3690*/  FADD.FTZ R4, -R7, R4 ;  /* 0x0000000407047221 */ /* 0x001fc80000010100 */
[----:B------:R-:W-:-:S04]  /*36a0*/  FMUL.FTZ R4, R4, 1.4426950216293334961 ;  /* 0x3fb8aa3b04047820 */ /* 0x000fc80000410000 */
[----:B------:R1:W2:Y:S03]  /*36b0*/  MUFU.EX2 R14, R4 ;  /* 0x00000004000e7308 */ /* 0x0002a60000000800 */
.L_x_716:
[----:B------:R-:W-:Y:S05]  /*36c0*/  BSYNC B2 ;  /* 0x0000000000027941 */ /* 0x000fea0003800000 */
.L_x_714:
[----:B--2---:R2:W-:Y:S01]  /*36d0*/  STS [R13], R14 ;  /* 0x0000000e0d007388 */ /* 0x0045e20000000800 */
[----:B------:R-:W-:Y:S01]  /*36e0*/  FADD.FTZ R9, R14, R9 ;  /* 0x000000090e097221 */ /* 0x000fe20000010000 */
[----:B------:R-:W-:Y:S01]  /*36f0*/  VIADD R10, R10, 0x40 ;  /* 0x000000400a0a7836 */ /* 0x000fe20000000000 */
[----:B------:R-:W-:Y:S06]  /*3700*/  @P3 BRA `(.L_x_717) ;  /* 0xfffffffc00a03947 */ /* 0x000fec000383ffff */
.L_x_713:
[----:B------:R-:W-:Y:S05]  /*3710*/  BSYNC B1 ;  /* 0x0000000000017941 */ /* 0x000fea0003800000 */
.L_x_712:
[----:B------:R-:W-:-:S13]  /*3720*/  ISETP.GE.U32.AND P0, PT, R11, 0xc0, PT ;  /* 0x000000c00b00780c */ /* 0x000fda0003f06070 */
[----:B------:R-:W-:Y:S05]  /*3730*/  @!P0 BRA `(.L_x_711) ;  /* 0x0000000400288947 */ /* 0x000fea0003800000 */
[----:B------:R-:W0:Y:S01]  /*3740*/  S2UR UR5, SR_CgaCtaId ;  /* 0x00000000000579c3 */ /* 0x000e220000008800 */
[----:B------:R-:W-:Y:S01]  /*3750*/  UMOV UR4, 0x400 ;  /* 0x0000040000047882 */ /* 0x000fe20000000000 */
[----:B------:R-:W-:Y:S01]  /*3760*/  ULDC.64 UR8, c[0x0][0x2b0] ;  /* 0x0000ac0000087ab9 */ /* 0x000fe20000000a00 */
[----:B------:R-:W-:Y:S01]  /*3770*/  UIADD3 UR4, UR4, 0x110, URZ ;  /* 0x0000011004047890 */ /* 0x000fe2000fffe03f */
[----:B-1----:R-:W-:Y:S01]  /*3780*/  LEA R4, R10, 0x200, 0x2 ;  /* 0x000002000a047811 */ /* 0x002fe200078e10ff */
[----:B--2---:R-:W-:Y:S01]  /*3790*/  IMAD.U32 R13, RZ, RZ, UR8 ;  /* 0x00000008ff0d7e24 */ /* 0x004fe2000f8e00ff */
[----:B------:R-:W-:Y:S02]  /*37a0*/  ISETP.NE.U32.AND P0, PT, RZ, UR8, PT ;  /* 0x00000008ff007c0c */ /* 0x000fe4000bf05070 */
[----:B------:R-:W-:Y:S01]  /*37b0*/  MOV R12, UR9 ;  /* 0x00000009000c7c02 */ /* 0x000fe20008000f00 */
[----:B------:R-:W-:Y:S01]  /*37c0*/  IMAD R4, R3, -0x4, R4 ;  /* 0xfffffffc03047824 */ /* 0x000fe200078e0204 */
[----:B------:R-:W-:-:S02]  /*37d0*/  SHF.R.S32.HI R5, RZ, 0x1f, R10 ;  /* 0x0000001fff057819 */ /* 0x000fc4000001140a */
[----:B------:R-:W-:Y:S02]  /*37e0*/  IADD3 R13, P3, P4, R10, UR38, R13 ;  /* 0x000000260a0d7c10 */ /* 0x000fe4000fc7e00d */
[----:B------:R-:W-:Y:S02]  /*37f0*/  ISETP.NE.AND.EX P0, PT, RZ, UR9, PT, P0 ;  /* 0x00000009ff007c0c */ /* 0x000fe4000bf05300 */
[----:B------:R-:W-:Y:S01]  /*3800*/  IADD3.X R5, R5, UR41, R12, P3, P4 ;  /* 0x0000002905057c10 */ /* 0x000fe20009fe840c */
[----:B0-----:R-:W-:-:S06]  /*3810*/  ULEA UR4, UR5, UR4, 0x18 ;  /* 0x0000000405047291 */ /* 0x001fcc000f8ec03f */
[----:B------:R-:W-:-:S07]  /*3820*/  VIADD R11, R4, UR4 ;  /* 0x00000004040b7c36 */ /* 0x000fce0008000000 */
.L_x_730:
[----:B------:R-:W-:Y:S01]  /*3830*/  BSSY B1, `(.L_x_718) ;  /* 0x000000b000017945 */ /* 0x000fe20003800000 */
[----:B------:R-:W-:-:S03]  /*3840*/  IMAD.MOV.U32 R4, RZ, RZ, R13 ;  /* 0x000000ffff047224 */ /* 0x000fc600078e000d */
[----:B------:R-:W-:Y:S05]  /*3850*/  @!P0 BRA `(.L_x_719) ;  /* 0x0000000000108947 */ /* 0x000fea0003800000 */
[----:B------:R-:W2:Y:S02]  /*3860*/  LDG.E.U8 R12, desc[UR36][R4.64] ;  /* 0x00000024040c7981 */ /* 0x000ea4000c1e1100 */
[----:B--2---:R-:W-:-:S13]  /*3870*/  ISETP.NE.AND P3, PT, R12, RZ, PT ;  /* 0x000000ff0c00720c */ /* 0x004fda0003f65270 */
[----:B------:R-:W-:Y:S01]  /*3880*/  @P3 MOV R12, RZ ;  /* 0x000000ff000c3202 */ /* 0x000fe20000000f00 */
[----:B------:R-:W-:Y:S06]  /*3890*/  @P3 BRA `(.L_x_720) ;  /* 0x0000000000103947 */ /* 0x000fec0003800000 */
.L_x_719:
[----:B------:R-:W0:Y:S02]  /*38a0*/  LDS R12, [R11+-0x200] ;  /* 0xfffe00000b0c7984 */ /* 0x000e240000000800 */
[----:B0-----:R-:W-:-:S04]  /*38b0*/  FADD.FTZ R12, -R7, R12 ;  /* 0x0000000c070c7221 */ /* 0x001fc80000010100 */
[----:B------:R-:W-:-:S06]  /*38c0*/  FMUL.FTZ R12, R12, 1.4426950216293334961 ;  /* 0x3fb8aa3b0c0c7820 */ /* 0x000fcc0000410000 */
[----:B------:R-:W0:Y:S02]  /*38d0*/  MUFU.EX2 R12, R12 ;  /* 0x0000000c000c7308 */ /* 0x000e240000000800 */
.L_x_720:
[----:B------:R-:W-:Y:S05]  /*38e0*/  BSYNC B1 ;  /* 0x0000000000017941 */ /* 0x000fea0003800000 */
.L_x_718:
        /* <DEDUP_REMOVED lines=8> */
.L_x_722:
[----:B0-----:R-:W0:Y:S02]  /*3970*/  LDS R12, [R11+-0x100] ;  /* 0xffff00000b0c7984 */ /* 0x001e240000000800 */
[----:B0-----:R-:W-:-:S04]  /*3980*/  FADD.FTZ R12, -R7, R12 ;  /* 0x0000000c070c7221 */ /* 0x001fc80000010100 */
[----:B------:R-:W-:-:S06]  /*3990*/  FMUL.FTZ R12, R12, 1.4426950216293334961 ;  /* 0x3fb8aa3b0c0c7820 */ /* 0x000fcc0000410000 */
[----:B------:R-:W0:Y:S02]  /*39a0*/  MUFU.EX2 R12, R12 ;  /* 0x0000000c000c7308 */ /* 0x000e240000000800 */
.L_x_723:
[----:B------:R-:W-:Y:S05]  /*39b0*/  BSYNC B1 ;  /* 0x0000000000017941 */ /* 0x000fea0003800000 */
.L_x_721:
        /* <DEDUP_REMOVED lines=8> */
.L_x_725:
[----:B0-----:R-:W0:Y:S02]  /*3a40*/  LDS R12, [R11] ;  /* 0x000000000b0c7984 */ /* 0x001e240000000800 */
[----:B0-----:R-:W-:-:S04]  /*3a50*/  FADD.FTZ R12, -R7, R12 ;  /* 0x0000000c070c7221 */ /* 0x001fc80000010100 */
[----:B------:R-:W-:-:S06]  /*3a60*/  FMUL.FTZ R12, R12, 1.4426950216293334961 ;  /* 0x3fb8aa3b0c0c7820 */ /* 0x000fcc0000410000 */
[----:B------:R-:W0:Y:S02]  /*3a70*/  MUFU.EX2 R12, R12 ;  /* 0x0000000c000c7308 */ /* 0x000e240000000800 */
.L_x_726:
[----:B------:R-:W-:Y:S05]  /*3a80*/  BSYNC B1 ;  /* 0x0000000000017941 */ /* 0x000fea0003800000 */
.L_x_724:
[----:B0-----:R0:W-:Y:S01]  /*3a90*/  STS [R11], R12 ;  /* 0x0000000c0b007388 */ /* 0x0011e20000000800 */
[----:B------:R-:W-:Y:S01]  /*3aa0*/  BSSY B1, `(.L_x_727) ;  /* 0x000000b000017945 */ /* 0x000fe20003800000 */
[----:B------:R-:W-:-:S03]  /*3ab0*/  FADD.FTZ R9, R9, R12 ;  /* 0x0000000c09097221 */ /* 0x000fc60000010000 */
[----:B------:R-:W-:Y:S05]  /*3ac0*/  @!P0 BRA `(.L_x_728) ;  /* 0x0000000000108947 */ /* 0x000fea0003800000 */
[----:B0-----:R-:W2:Y:S02]  /*3ad0*/  LDG.E.U8 R12, desc[UR36][R4.64+0xc0] ;  /* 0x0000c024040c7981 */ /* 0x001ea4000c1e1100 */
[----:B--2---:R-:W-:-:S13]  /*3ae0*/  ISETP.NE.AND P3, PT, R12, RZ, PT ;  /* 0x000000ff0c00720c */ /* 0x004fda0003f65270 */
[----:B------:R-:W-:Y:S01]  /*3af0*/  @P3 MOV R12, RZ ;  /* 0x000000ff000c3202 */ /* 0x000fe20000000f00 */
[----:B------:R-:W-:Y:S06]  /*3b00*/  @P3 BRA `(.L_x_729) ;  /* 0x0000000000103947 */ /* 0x000fec0003800000 */
.L_x_728:
[----:B0-----:R-:W0:Y:S02]  /*3b10*/  LDS R12, [R11+0x100] ;  /* 0x000100000b0c7984 */ /* 0x001e240000000800 */
[----:B0-----:R-:W-:-:S04]  /*3b20*/  FADD.FTZ R12, -R7, R12 ;  /* 0x0000000c070c7221 */ /* 0x001fc80000010100 */
[----:B------:R-:W-:-:S06]  /*3b30*/  FMUL.FTZ R12, R12, 1.4426950216293334961 ;  /* 0x3fb8aa3b0c0c7820 */ /* 0x000fcc0000410000 */
[----:B------:R-:W0:Y:S02]  /*3b40*/  MUFU.EX2 R12, R12 ;  /* 0x0000000c000c7308 */ /* 0x000e240000000800 */
.L_x_729:
[----:B------:R-:W-:Y:S05]  /*3b50*/  BSYNC B1 ;  /* 0x0000000000017941 */ /* 0x000fea0003800000 */
.L_x_727:
[----:B------:R-:W-:Y:S01]  /*3b60*/  VIADD R10, R10, 0x100 ;  /* 0x000001000a0a7836 */ /* 0x000fe20000000000 */
[----:B------:R-:W-:Y:S01]  /*3b70*/  IADD3 R13, P4, R4, 0x100, RZ ;  /* 0x00000100040d7810 */ /* 0x000fe20007f9e0ff */
[----:B0-----:R0:W-:Y:S01]  /*3b80*/  STS [R11+0x100], R12 ;  /* 0x0001000c0b007388 */ /* 0x0011e20000000800 */
[----:B------:R-:W-:Y:S02]  /*3b90*/  FADD.FTZ R9, R9, R12 ;  /* 0x0000000c09097221 */ /* 0x000fe40000010000 */
[----:B------:R-:W-:Y:S02]  /*3ba0*/  ISETP.GE.AND P3, PT, R10, UR39, PT ;  /* 0x000000270a007c0c */ /* 0x000fe4000bf66270 */
[----:B------:R-:W-:Y:S01]  /*3bb0*/  IADD3.X R5, RZ, R5, RZ, P4, !PT ;  /* 0x00000005ff057210 */ /* 0x000fe200027fe4ff */
[----:B0-----:R-:W-:-:S10]  /*3bc0*/  VIADD R11, R11, 0x400 ;  /* 0x000004000b0b7836 */ /* 0x001fd40000000000 */
[----:B------:R-:W-:Y:S05]  /*3bd0*/  @!P3 BRA `(.L_x_730) ;  /* 0xfffffffc0014b947 */ /* 0x000fea000383ffff */
.L_x_711:
[----:B------:R-:W-:Y:S05]  /*3be0*/  BSYNC B0 ;  /* 0x0000000000007941 */ /* 0x000fea0003800000 */
.L_x_710:
        /* <DEDUP_REMOVED lines=8> */
[----:B--2---:R-:W2:Y:S01]  /*3c70*/  @!P0 S2R R14, SR_CgaCtaId ;  /* 0x00000000000e8919 */ /* 0x004ea20000008800 */
[----:B------:R-:W-:Y:S01]  /*3c80*/  UMOV UR4, URZ ;  /* 0x0000003f00047c82 */ /* 0x000fe20008000000 */
[----:B------:R-:W-:Y:S02]  /*3c90*/  USHF.L.U32 UR5, UR5, 0x2, URZ ;  /* 0x0000000205057899 */ /* 0x000fe4000800063f */
[----:B------:R-:W3:Y:S02]  /*3ca0*/  @!P3 S2R R20, SR_CgaCtaId ;  /* 0x000000000014b919 */ /* 0x000ee40000008800 */
[----:B------:R-:W-:-:S03]  /*3cb0*/  ULOP3.LUT UR6, UR5, 0xfffffff0, URZ, 0xc0, !UPT ;  /* 0xfffffff005067892 */ /* 0x000fc6000f8ec03f */
[----:B------:R-:W-:Y:S01]  /*3cc0*/  UMOV UR5, URZ ;  /* 0x0000003f00057c82 */ /* 0x000fe20008000000 */
        /* <DEDUP_REMOVED lines=24> */
[----:B0-----:R-:W-:-:S06]  /*3e50*/  FADD.FTZ R4, R7, 9.9999999747524270788e-07 ;  /* 0x358637bd07047421 */ /* 0x001fcc0000010000 */
[----:B------:R-:W0:Y:S01]  /*3e60*/  MUFU.RCP R4, R4 ;  /* 0x0000000400047308 */ /* 0x000e220000001000 */
[----:B------:R-:W-:Y:S05]  /*3e70*/  @!P0 BRA `(.L_x_731) ;  /* 0x0000000000288947 */ /* 0x000fea0003800000 */
[----:B------:R-:W-:Y:S01]  /*3e80*/  S2UR UR4, SR_CTAID.X ;  /* 0x00000000000479c3 */ /* 0x000fe20000002500 */
[----:B------:R-:W-:-:S07]  /*3e90*/  ULDC UR7, c[0x0][0x288] ;  /* 0x0000a20000077ab9 */ /* 0x000fce0000000800 */
[----:B------:R-:W1:Y:S02]  /*3ea0*/  S2UR UR5, SR_CTAID.Y ;  /* 0x00000000000579c3 */ /* 0x000e640000002600 */
[----:B-1----:R-:W-:-:S03]  /*3eb0*/  UIMAD UR5, UR5, UR7, UR4 ;  /* 0x00000007050572a4 */ /* 0x002fc6000f8e0204 */
[----:B------:R-:W-:Y:S01]  /*3ec0*/  ULDC UR4, c[0x0][0x318] ;  /* 0x0000c60000047ab9 */ /* 0x000fe20000000800 */
[----:B------:R-:W-:Y:S02]  /*3ed0*/  ULDC UR7, c[0x0][0x29c] ;  /* 0x0000a70000077ab9 */ /* 0x000fe40000000800 */
[----:B------:R-:W-:-:S03]  /*3ee0*/  UIMAD UR4, UR5, UR4, UR7 ;  /* 0x00000004050472a4 */ /* 0x000fc6000f8e0207 */
[----:B------:R-:W-:Y:S02]  /*3ef0*/  ULDC UR5, c[0x0][0x284] ;  /* 0x0000a10000057ab9 */ /* 0x000fe40000000800 */
[----:B------:R-:W-:-:S04]  /*3f00*/  UIMAD UR4, UR4, UR5, URZ ;  /* 0x00000005040472a4 */ /* 0x000fc8000f8e023f */
[----:B------:R-:W-:-:S12]  /*3f10*/  USHF.R.S32.HI UR5, URZ, 0x1f, UR4 ;  /* 0x0000001f3f057899 */ /* 0x000fd80008011404 */
.L_x_731:
        /* <DEDUP_REMOVED lines=9> */
[----:B------:R-:W1:Y:S01]  /*3fb0*/  S2UR UR8, SR_CgaCtaId ;  /* 0x00000000000879c3 */ /* 0x000e620000008800 */
[----:B------:R-:W-:Y:S01]  /*3fc0*/  UMOV UR7, 0x400 ;  /* 0x0000040000077882 */ /* 0x000fe20000000000 */
[----:B------:R-:W-:Y:S01]  /*3fd0*/  IADD3 R13, P3, R6, UR4, RZ ;  /* 0x00000004060d7c10 */ /* 0x000fe2000ff7e0ff */
[----:B------:R-:W-:Y:S01]  /*3fe0*/  UIADD3 UR7, UR7, 0x110, URZ ;  /* 0x0000011007077890 */ /* 0x000fe2000fffe03f */
[----:B------:R-:W-:Y:S01]  /*3ff0*/  LEA R7, R0, UR6, 0x1 ;  /* 0x0000000600077c11 */ /* 0x000fe2000f8e08ff */
[----:B------:R-:W-:Y:S01]  /*4000*/  ULDC.64 UR10, c[0x0][0x310] ;  /* 0x0000c400000a7ab9 */ /* 0x000fe20000000a00 */
[----:B------:R-:W-:Y:S02]  /*4010*/  LEA.HI.X.SX32 R10, R6, UR5, 0x1, P3 ;  /* 0x00000005060a7c11 */ /* 0x000fe400098f0eff */
[----:B------:R-:W-:Y:S02]  /*4020*/  LEA R12, P3, R13, UR10, 0x2 ;  /* 0x0000000a0d0c7c11 */ /* 0x000fe4000f8610ff */
[----:B------:R-:W-:-:S02]  /*4030*/  MOV R5, R9 ;  /* 0x0000000900057202 */ /* 0x000fc40000000f00 */
[----:B------:R-:W-:Y:S01]  /*4040*/  LEA.HI.X R13, R13, UR11, R10, 0x2, P3 ;  /* 0x0000000b0d0d7c11 */ /* 0x000fe200098f140a */
[----:B-1----:R-:W-:-:S06]  /*4050*/  ULEA UR7, UR8, UR7, 0x18 ;  /* 0x0000000708077291 */ /* 0x002fcc000f8ec03f */
[----:B------:R-:W-:Y:S01]  /*4060*/  VIADD R7, R7, UR7 ;  /* 0x0000000707077c36 */ /* 0x000fe20008000000 */
[----:B------:R-:W-:-:S07]  /*4070*/  LEA R9, R0, UR7, 0x2 ;  /* 0x0000000700097c11 */ /* 0x000fce000f8e10ff */
.L_x_736:
[----:B-1----:R1:W0:Y:S01]  /*4080*/  LDS R11, [R9] ;  /* 0x00000000090b7984 */ /* 0x0022220000000800 */
[----:B------:R-:W-:Y:S01]  /*4090*/  IADD3 R5, R5, -0x1, RZ ;  /* 0xffffffff05057810 */ /* 0x000fe20007ffe0ff */
[----:B------:R-:W-:-:S03]  /*40a0*/  VIADD R6, R6, 0x40 ;  /* 0x0000004006067836 */ /* 0x000fc60000000000 */
[----:B------:R-:W-:Y:S02]  /*40b0*/  ISETP.NE.AND P3, PT, R5, RZ, PT ;  /* 0x000000ff0500720c */ /* 0x000fe40003f65270 */
[----:B-1----:R-:W-:Y:S01]  /*40c0*/  IADD3 R9, R9, 0x100, RZ ;  /* 0x0000010009097810 */ /* 0x002fe20007ffe0ff */
[----:B0-----:R-:W-:Y:S01]  /*40d0*/  FMUL.FTZ R15, R11, R4 ;  /* 0x000000040b0f7220 */ /* 0x001fe20000410000 */
        /* <DEDUP_REMOVED lines=10> */
.L_x_735:
[----:B------:R-:W-:Y:S05]  /*4180*/  BSYNC B1 ;  /* 0x0000000000017941 */ /* 0x000fea0003800000 */
.L_x_734:
[----:B------:R-:W-:Y:S05]  /*4190*/  @!P2 BRA `(.L_x_733) ;  /* 0x0000000000c8a947 */ /* 0x000fea0003800000 */
[----:B------:R-:W2:Y:S01]  /*41a0*/  S2UR UR8, SR_CgaCtaId ;  /* 0x00000000000879c3 */ /* 0x000ea20000008800 */
[----:B------:R-:W-:Y:S01]  /*41b0*/  UMOV UR7, 0x400 ;  /* 0x0000040000077882 */ /* 0x000fe20000000000 */
[C---:B-1----:R-:W-:Y:S01]  /*41c0*/  LEA R10, R6.reuse, UR6, 0x1 ;  /* 0x00000006060a7c11 */ /* 0x042fe2000f8e08ff */
[----:B------:R-:W-:Y:S01]  /*41d0*/  UIADD3 UR7, UR7, 0x110, URZ ;  /* 0x0000011007077890 */ /* 0x000fe2000fffe03f */
[C---:B------:R-:W-:Y:S01]  /*41e0*/  IADD3 R13, P0, R6.reuse, UR4, RZ ;  /* 0x00000004060d7c10 */ /* 0x040fe2000ff1e0ff */
[C---:B------:R-:W-:Y:S01]  /*41f0*/  IMAD.SHL.U32 R5, R3.reuse, 0x4, RZ ;  /* 0x0000000403057824 */ /* 0x040fe200078e00ff */
[----:B------:R-:W-:Y:S01]  /*4200*/  ULDC.64 UR10, c[0x0][0x310] ;  /* 0x0000c400000a7ab9 */ /* 0x000fe20000000a00 */
[----:B------:R-:W-:Y:S01]  /*4210*/  IMAD R10, R3, -0x2, R10 ;  /* 0xfffffffe030a7824 */ /* 0x000fe200078e020a */
[----:B------:R-:W-:Y:S02]  /*4220*/  LEA.HI.X.SX32 R14, R6, UR5, 0x1, P0 ;  /* 0x00000005060e7c11 */ /* 0x000fe400080f0eff */
[----:B------:R-:W-:-:S02]  /*4230*/  LEA R12, P0, R13, UR10, 0x2 ;  /* 0x0000000a0d0c7c11 */ /* 0x000fc4000f8010ff */
[----:B------:R-:W-:Y:S02]  /*4240*/  LEA R5, R6, -R5, 0x2 ;  /* 0x8000000506057211 */ /* 0x000fe400078e10ff */
[----:B------:R-:W-:Y:S02]  /*4250*/  ISETP.NE.AND P3, PT, RZ, UR9, PT ;  /* 0x00000009ff007c0c */ /* 0x000fe4000bf65270 */
[----:B------:R-:W-:Y:S01]  /*4260*/  LEA.HI.X R13, R13, UR11, R14, 0x2, P0 ;  /* 0x0000000b0d0d7c11 */ /* 0x000fe200080f140e */
[----:B--2---:R-:W-:-:S06]  /*4270*/  ULEA UR7, UR8, UR7, 0x18 ;  /* 0x0000000708077291 */ /* 0x004fcc000f8ec03f */
[----:B------:R-:W-:Y:S01]  /*4280*/  VIADD R7, R10, UR7 ;  /* 0x000000070a077c36 */ /* 0x000fe20008000000 */
[----:B------:R-:W-:-:S07]  /*4290*/  IADD3 R5, R5, UR7, RZ ;  /* 0x0000000705057c10 */ /* 0x000fce000fffe0ff */
.L_x_737:
[----:B------:R-:W0:Y:S01]  /*42a0*/  LDS R9, [R5] ;  /* 0x0000000005097984 */ /* 0x000e220000000800 */
[----:B------:R-:W-:-:S05]  /*42b0*/  VIADD R6, R6, 0x100 ;  /* 0x0000010006067836 */ /* 0x000fca0000000000 */
[----:B------:R-:W-:Y:S01]  /*42c0*/  ISETP.GE.AND P0, PT, R6, UR39, PT ;  /* 0x0000002706007c0c */ /* 0x000fe2000bf06270 */
[----:B0-----:R-:W-:-:S05]  /*42d0*/  FMUL.FTZ R15, R9, R4 ;  /* 0x00000004090f7220 */ /* 0x001fca0000410000 */
[----:B------:R-:W-:-:S04]  /*42e0*/  F2FP.F16.F32.PACK_AB R9, RZ, R15 ;  /* 0x0000000fff09723e */ /* 0x000fc800000000ff */
[----:B------:R-:W-:-:S05]  /*42f0*/  PRMT R10, R9, 0x7610, R10 ;  /* 0x00007610090a7816 */ /* 0x000fca000000000a */
[----:B------:R0:W-:Y:S04]  /*4300*/  STS.U16 [R7], R10 ;  /* 0x0000000a07007388 */ /* 0x0001e80000000400 */
[----:B------:R-:W1:Y:S01]  /*4310*/  LDS R9, [R5+0x100] ;  /* 0x0001000005097984 */ /* 0x000e620000000800 */
[----:B0-----:R-:W-:-:S05]  /*4320*/  IMAD.MOV.U32 R10, RZ, RZ, R12 ;  /* 0x000000ffff0a7224 */ /* 0x001fca00078e000c */
[----:B------:R-:W-:Y:S01]  /*4330*/  IADD3 R12, P2, R10, 0x400, RZ ;  /* 0x000004000a0c7810 */ /* 0x000fe20007f5e0ff */
[----:B-1---5:R-:W-:-:S05]  /*4340*/  FMUL.FTZ R19, R9, R4 ;  /* 0x0000000409137220 */ /* 0x022fca0000410000 */
[----:B------:R-:W-:-:S04]  /*4350*/  F2FP.F16.F32.PACK_AB R9, RZ, R19 ;  /* 0x00000013ff09723e */ /* 0x000fc800000000ff */
[----:B------:R-:W-:-:S05]  /*4360*/  PRMT R11, R9, 0x7610, R11 ;  /* 0x00007610090b7816 */ /* 0x000fca000000000b */
[----:B------:R0:W-:Y:S04]  /*4370*/  STS.U16 [R7+0x80], R11 ;  /* 0x0000800b07007388 */ /* 0x0001e80000000400 */
[----:B------:R-:W1:Y:S01]  /*4380*/  LDS R9, [R5+0x200] ;  /* 0x0002000005097984 */ /* 0x000e620000000800 */
[----:B0-----:R-:W-:-:S05]  /*4390*/  MOV R11, R13 ;  /* 0x0000000d000b7202 */ /* 0x001fca0000000f00 */
[----:B------:R-:W-:Y:S01]  /*43a0*/  @P3 STG.E desc[UR36][R10.64], R15 ;  /* 0x0000000f0a003986 */ /* 0x000fe2000c101924 */
[----:B------:R-:W-:-:S03]  /*43b0*/  IMAD.X R13, RZ, RZ, R11, P2 ;  /* 0x000000ffff0d7224 */ /* 0x000fc600010e060b */
[----:B------:R-:W-:Y:S01]  /*43c0*/  @P3 STG.E desc[UR36][R10.64+0x100], R19 ;  /* 0x000100130a003986 */ /* 0x000fe2000c101924 */
[----:B-1----:R-:W-:-:S05]  /*43d0*/  FMUL.FTZ R21, R9, R4 ;  /* 0x0000000409157220 */ /* 0x002fca0000410000 */
[----:B------:R-:W-:Y:S01]  /*43e0*/  F2FP.F16.F32.PACK_AB R9, RZ, R21 ;  /* 0x00000015ff09723e */ /* 0x000fe200000000ff */
[----:B------:R-:W-:Y:S03]  /*43f0*/  @P3 STG.E desc[UR36][R10.64+0x200], R21 ;  /* 0x000200150a003986 */ /* 0x000fe6000c101924 */
[----:B------:R-:W-:-:S05]  /*4400*/  PRMT R14, R9, 0x7610, R14 ;  /* 0x00007610090e7816 */ /* 0x000fca000000000e */
[----:B------:R-:W-:Y:S04]  /*4410*/  STS.U16 [R7+0x100], R14 ;  /* 0x0001000e07007388 */ /* 0x000fe80000000400 */
[----:B------:R0:W1:Y:S02]  /*4420*/  LDS R9, [R5+0x300] ;  /* 0x0003000005097984 */ /* 0x0000640000000800 */
[----:B0-----:R-:W-:Y:S01]  /*4430*/  IADD3 R5, R5, 0x400, RZ ;  /* 0x0000040005057810 */ /* 0x001fe20007ffe0ff */
[----:B-1----:R-:W-:-:S05]  /*4440*/  FMUL.FTZ R23, R9, R4 ;  /* 0x0000000409177220 */ /* 0x002fca0000410000 */
[----:B------:R-:W-:Y:S01]  /*4450*/  @P3 STG.E desc[UR36][R10.64+0x300], R23 ;  /* 0x000300170a003986 */ /* 0x000fe2000c101924 */
[----:B------:R-:W-:-:S04]  /*4460*/  F2FP.F16.F32.PACK_AB R9, RZ, R23 ;  /* 0x00000017ff09723e */ /* 0x000fc800000000ff */
[----:B------:R-:W-:Y:S02]  /*4470*/  PRMT R20, R9, 0x7610, R20 ;  /* 0x0000761009147816 */ /* 0x000fe40000000014 */
[----:B------:R-:W-:-:S03]  /*4480*/  IADD3 R9, R7, 0x200, RZ ;  /* 0x0000020007097810 */ /* 0x000fc60007ffe0ff */
[----:B------:R0:W-:Y:S02]  /*4490*/  STS.U16 [R7+0x180], R20 ;  /* 0x0001801407007388 */ /* 0x0001e40000000400 */
[----:B0-----:R-:W-:Y:S01]  /*44a0*/  IMAD.MOV.U32 R7, RZ, RZ, R9 ;  /* 0x000000ffff077224 */ /* 0x001fe200078e0009 */
[----:B------:R-:W-:Y:S06]  /*44b0*/  @!P0 BRA `(.L_x_737) ;  /* 0xfffffffc00788947 */ /* 0x000fec000383ffff */
.L_x_733:
[----:B------:R-:W-:Y:S05]  /*44c0*/  BSYNC B0 ;  /* 0x0000000000007941 */ /* 0x000fea0003800000 */
.L_x_732:
[----:B------:R-:W-:Y:S01]  /*44d0*/  UIADD3 UR14, UR39, -0x1, URZ ;  /* 0xffffffff270e7890 */ /* 0x000fe2000fffe03f */
[----:B------:R-:W2:Y:S01]  /*44e0*/  S2UR UR8, SR_CgaCtaId ;  /* 0x00000000000879c3 */ /* 0x000ea20000008800 */
[----:B------:R-:W-:Y:S01]  /*44f0*/  SHF.R.S32.HI R5, RZ, 0x1f, R0 ;  /* 0x0000001fff057819 */ /* 0x000fe20000011400 */
[----:B------:R-:W-:Y:S01]  /*4500*/  ULDC UR13, c[0x0][0x29c] ;  /* 0x0000a700000d7ab9 */ /* 0x000fe20000000800 */
[----:B------:R-:W-:Y:S01]  /*4510*/  USHF.R.S32.HI UR4, URZ, 0x1f, UR14 ;  /* 0x0000001f3f047899 */ /* 0x000fe2000801140e */
[----:B------:R-:W-:Y:S01]  /*4520*/  BSSY B0, `(.L_x_738) ;  /* 0x0000022000007945 */ /* 0x000fe20003800000 */
[-C--:B------:R-:W-:Y:S01]  /*4530*/  LEA.HI R6, R5, R0.reuse, RZ, 0x3 ;  /* 0x0000000005067211 */ /* 0x080fe200078f18ff */
[----:B------:R-:W-:Y:S01]  /*4540*/  UMOV UR5, 0x400 ;  /* 0x0000040000057882 */ /* 0x000fe20000000000 */
[----:B------:R-:W-:Y:S01]  /*4550*/  ULEA.HI UR4, UR4, UR14, URZ, 0x3 ;  /* 0x0000000e04047291 */ /* 0x000fe2000f8f183f */
[----:B-1----:R-:W-:Y:S02]  /*4560*/  CS2R R10, SRZ ;  /* 0x00000000000a7805 */ /* 0x002fe4000001ff00 */
[----:B------:R-:W-:Y:S01]  /*4570*/  LOP3.LUT R5, R6, 0xfffffff8, RZ, 0xc0, !PT ;  /* 0xfffffff806057812 */ /* 0x000fe200078ec0ff */
[----:B------:R-:W-:Y:S01]  /*4580*/  UIADD3 UR7, UR5, 0x90, URZ ;  /* 0x0000009005077890 */ /* 0x000fe2000fffe03f */
[----:B------:R-:W-:Y:S01]  /*4590*/  SHF.R.S32.HI R6, RZ, 0x3, R6 ;  /* 0x00000003ff067819 */ /* 0x000fe20000011406 */
[----:B------:R-:W-:Y:S01]  /*45a0*/  ULOP3.LUT UR4, UR4, 0xfffffff8, URZ, 0xc0, !UPT ;  /* 0xfffffff804047892 */ /* 0x000fe2000f8ec03f */
[----:B------:R-:W-:Y:S01]  /*45b0*/  IADD3 R5, -R5, R0, RZ ;  /* 0x0000000005057210 */ /* 0x000fe20007ffe1ff */
[----:B------:R-:W-:-:S02]  /*45c0*/  ULDC UR12, c[0x0][0x284] ;  /* 0x0000a100000c7ab9 */ /* 0x000fc40000000800 */
[----:B------:R-:W-:Y:S02]  /*45d0*/  UIADD3 UR4, UR14, -UR4, URZ ;  /* 0x800000040e047290 */ /* 0x000fe4000fffe03f */
[----:B-----5:R-:W-:-:S04]  /*45e0*/  IMAD.SHL.U32 R19, R5, 0x8, RZ ;  /* 0x0000000805137824 */ /* 0x020fc800078e00ff */
[----:B------:R-:W-:Y:S01]  /*45f0*/  ISETP.NE.AND P2, PT, R6, UR4, PT ;  /* 0x0000000406007c0c */ /* 0x000fe2000bf45270 */
[--C-:B------:R-:W-:Y:S01]  /*4600*/  IMAD R7, R16, UR12, R19.reuse ;  /* 0x0000000c10077c24 */ /* 0x100fe2000f8e0213 */
[----:B--2---:R-:W-:Y:S01]  /*4610*/  ULEA UR7, UR8, UR7, 0x18 ;  /* 0x0000000708077291 */ /* 0x004fe2000f8ec03f */
[----:B------:R-:W-:Y:S01]  /*4620*/  IMAD R31, R8, UR12, R19 ;  /* 0x0000000c081f7c24 */ /* 0x000fe2000f8e0213 */
[----:B------:R-:W-:Y:S02]  /*4630*/  ISETP.NE.OR P0, PT, RZ, UR13, P2 ;  /* 0x0000000dff007c0c */ /* 0x000fe40009705670 */
[----:B------:R-:W-:Y:S02]  /*4640*/  CS2R R8, SRZ ;  /* 0x0000000000087805 */ /* 0x000fe4000001ff00 */
[----:B0-----:R-:W-:Y:S02]  /*4650*/  SHF.R.S32.HI R4, RZ, 0x1f, R7 ;  /* 0x0000001fff047819 */ /* 0x001fe40000011407 */
[----:B------:R-:W-:-:S02]  /*4660*/  LEA R33, R5, UR7, 0x4 ;  /* 0x0000000705217c11 */ /* 0x000fc4000f8e20ff */
[----:B------:R-:W-:-:S05]  /*4670*/  SHF.R.S32.HI R30, RZ, 0x1f, R31 ;  /* 0x0000001fff1e7819 */ /* 0x000fca000001141f */
[----:B------:R-:W-:Y:S05]  /*4680*/  @P0 BRA `(.L_x_739) ;  /* 0x00000000002c0947 */ /* 0x000fea0003800000 */
[----:B------:R-:W-:Y:S01]  /*4690*/  ULDC.64 UR10, c[0x0][0x240] ;  /* 0x00009000000a7ab9 */ /* 0x000fe20000000a00 */
[----:B------:R-:W-:Y:S01]  /*46a0*/  HFMA2.MMA R11, -RZ, RZ, 0, 0 ;  /* 0x00000000ff0b7435 */ /* 0x000fe200000001ff */
[----:B------:R-:W-:-:S04]  /*46b0*/  ISETP.NE.U32.AND P0, PT, RZ, UR10, PT ;  /* 0x0000000aff007c0c */ /* 0x000fc8000bf05070 */
[----:B------:R-:W-:-:S13]  /*46c0*/  ISETP.NE.AND.EX P0, PT, RZ, UR11, PT, P0 ;  /* 0x0000000bff007c0c */ /* 0x000fda000bf05300 */
[----:B------:R-:W-:Y:S05]  /*46d0*/  @!P0 BRA `(.L_x_740) ;  /* 0x0000000000148947 */ /* 0x000fea0003800000 */
[----:B------:R-:W0:Y:S01]  /*46e0*/  S2R R10, SR_CTAID.X ;  /* 0x00000000000a7919 */ /* 0x000e220000002500 */
[----:B------:R-:W1:Y:S01]  /*46f0*/  LDC.64 R8, c[0x0][0x240] ;  /* 0x00009000ff087b82 */ /* 0x000e620000000a00 */
[----:B0-----:R-:W-:-:S04]  /*4700*/  IMAD R5, R10, 0x40, R19 ;  /* 0x000000400a057824 */ /* 0x001fc800078e0213 */
[----:B-1----:R-:W-:-:S06]  /*4710*/  IMAD.WIDE R8, R5, 0x2, R8 ;  /* 0x0000000205087825 */ /* 0x002fcc00078e0208 */
[----:B------:R-:W5:Y:S02]  /*4720*/  LDG.E.128 R8, desc[UR36][R8.64] ;  /* 0x0000002408087981 */ /* 0x000f64000c1e1d00 */
.L_x_740:
[----:B-----5:R0:W-:Y:S02]  /*4730*/  STS.128 [R33], R8 ;  /* 0x0000000821007388 */ /* 0x0201e40000000c00 */
.L_x_739:
[----:B------:R-:W-:Y:S05]  /*4740*/  BSYNC B0 ;  /* 0x0000000000007941 */ /* 0x000fea0003800000 */
.L_x_738:
[----:B------:R-:W-:Y:S01]  /*4750*/  IADD3 R32, R6, R3, RZ ;  /* 0x0000000306207210 */ /* 0x000fe20007ffe0ff */
[----:B------:R-:W-:Y:S01]  /*4760*/  ULDC.64 UR10, c[0x0][0x250] ;  /* 0x00009400000a7ab9 */ /* 0x000fe20000000a00 */
[----:B------:R-:W-:Y:S01]  /*4770*/  UISETP.LT.AND UP0, UPT, UR14, UR12, UPT ;  /* 0x0000000c0e00728c */ /* 0x000fe2000bf01270 */
[----:B------:R-:W-:Y:S01]  /*4780*/  MOV R28, UR10 ;  /* 0x0000000a001c7c02 */ /* 0x000fe20008000f00 */
[----:B------:R-:W-:Y:S01]  /*4790*/  IMAD.U32 R5, RZ, RZ, UR11 ;  /* 0x0000000bff057e24 */ /* 0x000fe2000f8e00ff */
[----:B------:R-:W-:Y:S01]  /*47a0*/  UIADD3 UR5, UR5, 0x110, URZ ;  /* 0x0000011005057890 */ /* 0x000fe2000fffe03f */
[----:B------:R-:W-:Y:S01]  /*47b0*/  IMAD.SHL.U32 R12, R32, 0x40, RZ ;  /* 0x00000040200c7824 */ /* 0x000fe200078e00ff */
[----:B------:R-:W-:Y:S01]  /*47c0*/  USEL UR9, UR14, UR12, UP0 ;  /* 0x0000000c0e097287 */ /* 0x000fe20008000000 */
[----:B------:R-:W-:Y:S01]  /*47d0*/  BSSY B0, `(.L_x_741) ;  /* 0x00000a0000007945 */ /* 0x000fe20003800000 */
[----:B------:R-:W-:Y:S01]  /*47e0*/  ULEA UR5, UR8, UR5, 0x18 ;  /* 0x0000000508057291 */ /* 0x000fe2000f8ec03f */
[----:B------:R-:W-:-:S02]  /*47f0*/  CS2R R40, SRZ ;  /* 0x0000000000287805 */ /* 0x000fc4000001ff00 */
[----:B------:R-:W-:Y:S02]  /*4800*/  SHF.R.S32.HI R15, RZ, 0x1f, R12 ;  /* 0x0000001fff0f7819 */ /* 0x000fe4000001140c */
[----:B------:R-:W-:Y:S01]  /*4810*/  CS2R R38, SRZ ;  /* 0x0000000000267805 */ /* 0x000fe2000001ff00 */
[----:B------:R-:W-:Y:S01]  /*4820*/  BAR.SYNC.DEFER_BLOCKING 0x0 ;  /* 0x0000000000007b1d */ /* 0x000fe20000010000 */
[----:B------:R-:W-:Y:S01]  /*4830*/  IADD3 R13, P0, R7, R12, RZ ;  /* 0x0000000c070d7210 */ /* 0x000fe20007f1e0ff */
[----:B------:R-:W-:Y:S01]  /*4840*/  UIADD3 UR8, UR5, UR6, URZ ;  /* 0x0000000605087290 */ /* 0x000fe2000fffe03f */
[----:B------:R-:W-:Y:S02]  /*4850*/  CS2R R36, SRZ ;  /* 0x0000000000247805 */ /* 0x000fe4000001ff00 */
[----:B------:R-:W-:Y:S02]  /*4860*/  CS2R R34, SRZ ;  /* 0x0000000000227805 */ /* 0x000fe4000001ff00 */
[----:B------:R-:W-:-:S02]  /*4870*/  IADD3.X R14, R4, R15, RZ, P0, !PT ;  /* 0x0000000f040e7210 */ /* 0x000fc400007fe4ff */
[C---:B------:R-:W-:Y:S02]  /*4880*/  LEA R46, P0, R13.reuse, R28, 0x1 ;  /* 0x0000001c0d2e7211 */ /* 0x040fe400078008ff */
[----:B------:R-:W-:Y:S02]  /*4890*/  LEA R42, R6, UR8, 0x1 ;  /* 0x00000008062a7c11 */ /* 0x000fe4000f8e08ff */
[----:B------:R-:W-:Y:S02]  /*48a0*/  LEA.HI.X R47, R13, R5, R14, 0x1, P0 ;  /* 0x000000050d2f7211 */ /* 0x000fe400000f0c0e */
[----:B------:R-:W-:-:S13]  /*48b0*/  ISETP.GE.AND P0, PT, R32, UR9, PT ;  /* 0x0000000920007c0c */ /* 0x000fda000bf06270 */
[----:B------:R-:W-:Y:S05]  /*48c0*/  @P0 BRA `(.L_x_742) ;  /* 0x0000000800400947 */ /* 0x000fea0003800000 */
[----:B------:R-:W-:Y:S01]  /*48d0*/  ULOP3.LUT UR7, URZ, UR12, URZ, 0x33, !UPT ;  /* 0x0000000c3f077292 */ /* 0x000fe2000f8e333f */
[----:B------:R-:W1:Y:S01]  /*48e0*/  S2UR UR10, SR_CTAID.X ;  /* 0x00000000000a79c3 */ /* 0x000e620000002500 */
[----:B------:R-:W-:Y:S01]  /*48f0*/  UIADD3 UR4, -UR39, URZ, URZ ;  /* 0x0000003f27047290 */ /* 0x000fe2000fffe13f */
[----:B----4-:R-:W-:Y:S01]  /*4900*/  IADD3 R29, -R3, -0x2, -R6 ;  /* 0xfffffffe031d7810 */ /* 0x010fe20007ffe906 */
[----:B------:R-:W-:Y:S01]  /*4910*/  BSSY B1, `(.L_x_743) ;  /* 0x0000037000017945 */ /* 0x000fe20003800000 */
[----:B------:R-:W-:Y:S01]  /*4920*/  CS2R R34, SRZ ;  /* 0x0000000000227805 */ /* 0x000fe2000001ff00 */
[----:B------:R-:W-:Y:S01]  /*4930*/  UISETP.LT.AND UP0, UPT, UR7, UR4, UPT ;  /* 0x000000040700728c */ /* 0x000fe2000bf01270 */
[----:B------:R-:W-:Y:S01]  /*4940*/  IMAD.MOV.U32 R44, RZ, RZ, R32 ;  /* 0x000000ffff2c7224 */ /* 0x000fe200078e0020 */
[----:B------:R-:W-:Y:S01]  /*4950*/  CS2R R36, SRZ ;  /* 0x0000000000247805 */ /* 0x000fe2000001ff00 */
[----:B------:R-:W1:Y:S01]  /*4960*/  LDC R13, c[0x0][0x288] ;  /* 0x0000a200ff0d7b82 */ /* 0x000e620000000800 */
[----:B------:R-:W-:Y:S01]  /*4970*/  USEL UR4, UR7, UR4, !UP0 ;  /* 0x0000000407047287 */ /* 0x000fe2000c000000 */
[----:B------:R-:W-:-:S02]  /*4980*/  CS2R R38, SRZ ;  /* 0x0000000000267805 */ /* 0x000fc4000001ff00 */
[----:B------:R-:W-:-:S03]  /*4990*/  CS2R R40, SRZ ;  /* 0x0000000000287805 */ /* 0x000fc6000001ff00 */
[----:B------:R-:W-:Y:S01]  /*49a0*/  IADD3 R29, R29, -UR4, RZ ;  /* 0x800000041d1d7c10 */ /* 0x000fe2000fffe0ff */
[----:B------:R-:W2:Y:S03]  /*49b0*/  LDC.64 R48, c[0x0][0x2e8] ;  /* 0x0000ba00ff307b82 */ /* 0x000ea60000000a00 */
        /* <DEDUP_REMOVED lines=27> */
.L_x_745:
        /* <DEDUP_REMOVED lines=12> */
[----:B------:R-:W-:Y:S02]  /*4c30*/  HADD2.F32 R22, -RZ, R15.H1_H1 ;  /* 0x3000000fff167230 */ /* 0x000fe40000004100 */
[----:B------:R-:W-:Y:S01]  /*4c40*/  FFMA.FTZ R39, R41, R14, RZ ;  /* 0x0000000e29277223 */ /* 0x000fe200000100ff */
[----:B------:R-:W-:-:S02]  /*4c50*/  VIADD R44, R32, 0x8 ;  /* 0x00000008202c7836 */ /* 0x000fc40000000000 */
[C---:B------:R-:W-:Y:S01]  /*4c60*/  FFMA.FTZ R40, R41.reuse, R40, RZ ;  /* 0x0000002829287223 */ /* 0x040fe200000100ff */
[----:B------:R-:W-:-:S07]  /*4c70*/  FFMA.FTZ R41, R41, R22, RZ ;  /* 0x0000001629297223 */ /* 0x000fce00000100ff */
.L_x_744:
[----:B------:R-:W-:Y:S05]  /*4c80*/  BSYNC B1 ;  /* 0x0000000000017941 */ /* 0x000fea0003800000 */
.L_x_743:
[----:B------:R-:W-:-:S13]  /*4c90*/  LOP3.LUT P0, RZ, R29, 0xfffffff8, RZ, 0xc0, !PT ;  /* 0xfffffff81dff7812 */ /* 0x000fda000780c0ff */
[----:B------:R-:W-:Y:S05]  /*4ca0*/  @!P0 BRA `(.L_x_742) ;  /* 0x0000000400488947 */ /* 0x000fea0003800000 */
[----:B------:R-:W1:Y:S01]  /*4cb0*/  LDC.64 R28, c[0x0][0x250] ;  /* 0x00009400ff1c7b82 */ /* 0x000e620000000a00 */
[----:B------:R-:W-:-:S06]  /*4cc0*/  UISETP.NE.AND UP0, UPT, UR13, URZ, UPT ;  /* 0x0000003f0d00728c */ /* 0x000fcc000bf05270 */
[----:B------:R-:W-:-:S13]  /*4cd0*/  PLOP3.LUT P1, PT, PT, PT, UP0, 0x80, 0x0 ;  /* 0x000000000000781c */ /* 0x000fda0003f2f008 */
.L_x_748:
[----:B------:R-:W-:Y:S01]  /*4ce0*/  SHF.L.U32 R12, R44, 0x6, RZ ;  /* 0x000000062c0c7819 */ /* 0x000fe200000006ff */
[----:B-1----:R-:W-:Y:S01]  /*4cf0*/  IMAD.MOV.U32 R5, RZ, RZ, R29 ;  /* 0x000000ffff057224 */ /* 0x002fe200078e001d */
[----:B------:R-:W-:Y:S02]  /*4d00*/  ISETP.NE.AND P4, PT, R18, RZ, PT ;  /* 0x000000ff1200720c */ /* 0x000fe40003f85270 */
        /* <DEDUP_REMOVED lines=8> */
[----:B------:R-:W-:-:S03]  /*4d90*/  LEA.HI.X R51, R12, R5, R13, 0x1, P3 ;  /* 0x000000050c337211 */ /* 0x000fc600018f0c0d */
[----:B------:R1:W5:Y:S01]  /*4da0*/  LDG.E.128 R12, desc[UR36][R52.64] ;  /* 0x00000024340c7981 */ /* 0x000362000c1e1d00 */
[----:B------:R-:W-:Y:S05]  /*4db0*/  @P1 BRA `(.L_x_746) ;  /* 0x00000000002c1947 */ /* 0x000fea0003800000 */
[----:B------:R-:W2:Y:S04]  /*4dc0*/  @P4 LDG.E.128 R24, desc[UR36][R48.64] ;  /* 0x0000002430184981 */ /* 0x000ea8000c1e1d00 */
[----:B------:R-:W3:Y:S02]  /*4dd0*/  LDS.128 R20, [R33] ;  /* 0x0000000021147984 */ /* 0x000ee40000000c00 */
[----:B---3-5:R-:W-:Y:S02]  /*4de0*/  HFMA2.MMA R12, R12, 1, 1, R20 ;  /* 0x3c003c000c0c7835 */ /* 0x028fe40000000014 */
[----:B------:R-:W-:Y:S01]  /*4df0*/  HFMA2.MMA R14, R14, 1, 1, R22 ;  /* 0x3c003c000e0e7835 */ /* 0x000fe20000000016 */
[----:B------:R-:W-:Y:S02]  /*4e00*/  HADD2 R13, R13, R21 ;  /* 0x000000150d0d7230 */ /* 0x000fe40000000000 */
[----:B------:R-:W-:-:S04]  /*4e10*/  HADD2 R15, R15, R23 ;  /* 0x000000170f0f7230 */ /* 0x000fc80000000000 */
[----:B--2---:R-:W-:Y:S02]  /*4e20*/  @P4 HFMA2.MMA R13, R13, R25, -RZ ;  /* 0x000000190d0d4235 */ /* 0x004fe400001000ff */
[----:B------:R-:W-:Y:S01]  /*4e30*/  @P4 HFMA2.MMA R15, R15, R27, -RZ ;  /* 0x0000001b0f0f4235 */ /* 0x000fe200001000ff */
[----:B------:R-:W-:Y:S02]  /*4e40*/  @P4 HMUL2 R12, R12, R24 ;  /* 0x000000180c0c4232 */ /* 0x000fe40000000000 */
[----:B------:R-:W-:-:S05]  /*4e50*/  @P4 HMUL2 R14, R14, R26 ;  /* 0x0000001a0e0e4232 */ /* 0x000fca0000000000 */
[----:B------:R2:W-:Y:S03]  /*4e60*/  STG.E.128 desc[UR36][R50.64], R12 ;  /* 0x0000000c32007986 */ /* 0x0005e6000c101d24 */
.L_x_746:
[----:B------:R3:W5:Y:S01]  /*4e70*/  LDG.E.128 R20, desc[UR36][R52.64+0x400] ;  /* 0x0004002434147981 */ /* 0x000762000c1e1d00 */
[----:B------:R-:W-:Y:S01]  /*4e80*/  IADD3 R43, R44, -R3, RZ ;  /* 0x800000032c2b7210 */ /* 0x000fe20007ffe0ff */
[--C-:B-----5:R-:W-:Y:S02]  /*4e90*/  HADD2.F32 R24, -RZ, R12.reuse.H0_H0 ;  /* 0x2000000cff187230 */ /* 0x120fe40000004100 */
[----:B--2---:R-:W-:Y:S01]  /*4ea0*/  HADD2.F32 R12, -RZ, R12.H1_H1 ;  /* 0x3000000cff0c7230 */ /* 0x004fe20000004100 */
[----:B------:R-:W-:Y:S01]  /*4eb0*/  LEA R43, R43, UR8, 0x1 ;  /* 0x000000082b2b7c11 */ /* 0x000fe2000f8e08ff */
[----:B------:R-:W-:-:S04]  /*4ec0*/  HADD2.F32 R27, -RZ, R13.H0_H0 ;  /* 0x2000000dff1b7230 */ /* 0x000fc80000004100 */
[----:B------:R-:W2:Y:S02]  /*4ed0*/  LDS.U16 R25, [R43] ;  /* 0x000000002b197984 */ /* 0x000ea40000000400 */
[----:B--2---:R-:W-:-:S05]  /*4ee0*/  HADD2.F32 R25, -RZ, R25.H0_H0 ;  /* 0x20000019ff197230 */ /* 0x004fca0000004100 */
[C---:B------:R-:W-:Y:S01]  /*4ef0*/  FFMA.FTZ R34, R25.reuse, R24, R34 ;  /* 0x0000001819227223 */ /* 0x040fe20000010022 */
[----:B------:R-:W-:Y:S02]  /*4f00*/  HADD2.F32 R24, -RZ, R13.H1_H1 ;  /* 0x3000000dff187230 */ /* 0x000fe40000004100 */
[C---:B------:R-:W-:Y:S01]  /*4f10*/  FFMA.FTZ R35, R25.reuse, R12, R35 ;  /* 0x0000000c19237223 */ /* 0x040fe20000010023 */
[--C-:B------:R-:W-:Y:S02]  /*4f20*/  HADD2.F32 R12, -RZ, R14.reuse.H0_H0 ;  /* 0x2000000eff0c7230 */ /* 0x100fe40000004100 */
        /* <DEDUP_REMOVED lines=9> */
[----:B---3--:R-:W-:Y:S06]  /*4fc0*/  @P1 BRA `(.L_x_747) ;  /* 0x00000000002c1947 */ /* 0x008fec0003800000 */
[----:B------:R-:W2:Y:S04]  /*4fd0*/  @P4 LDG.E.128 R12, desc[UR36][R48.64] ;  /* 0x00000024300c4981 */ /* 0x000ea8000c1e1d00 */
[----:B------:R-:W3:Y:S02]  /*4fe0*/  LDS.128 R24, [R33] ;  /* 0x0000000021187984 */ /* 0x000ee40000000c00 */
[----:B---3--:R-:W-:Y:S01]  /*4ff0*/  HFMA2.MMA R20, R20, 1, 1, R24 ;  /* 0x3c003c0014147835 */ /* 0x008fe20000000018 */
        /* <DEDUP_REMOVED lines=8> */
.L_x_747:
[----:B------:R-:W3:Y:S01]  /*5080*/  LDS.U16 R13, [R43+0x10] ;  /* 0x000010002b0d7984 */ /* 0x000ee20000000400 */
[----:B------:R-:W-:Y:S02]  /*5090*/  VIADD R44, R44, 0x10 ;  /* 0x000000102c2c7836 */ /* 0x000fe40000000000 */
[--C-:B------:R-:W-:Y:S02]  /*50a0*/  HADD2.F32 R15, -RZ, R21.reuse.H0_H0 ;  /* 0x20000015ff0f7230 */ /* 0x100fe40000004100 */
[----:B------:R-:W-:Y:S01]  /*50b0*/  HADD2.F32 R14, -RZ, R21.H1_H1 ;  /* 0x30000015ff0e7230 */ /* 0x000fe20000004100 */
[----:B------:R-:W-:Y:S01]  /*50c0*/  ISETP.GE.AND P0, PT, R44, UR9, PT ;  /* 0x000000092c007c0c */ /* 0x000fe2000bf06270 */
[----:B------:R-:W-:Y:S02]  /*50d0*/  HADD2.F32 R12, -RZ, R20.H0_H0 ;  /* 0x20000014ff0c7230 */ /* 0x000fe40000004100 */
[----:B--2---:R-:W-:Y:S02]  /*50e0*/  HADD2.F32 R21, -RZ, R22.H0_H0 ;  /* 0x20000016ff157230 */ /* 0x004fe40000004100 */
[----:B------:R-:W-:-:S02]  /*50f0*/  HADD2.F32 R20, -RZ, R20.H1_H1 ;  /* 0x30000014ff147230 */ /* 0x000fc40000004100 */
[----:B------:R-:W-:Y:S02]  /*5100*/  HADD2.F32 R22, -RZ, R22.H1_H1 ;  /* 0x30000016ff167230 */ /* 0x000fe40000004100 */
[--C-:B------:R-:W-:Y:S02]  /*5110*/  HADD2.F32 R25, -RZ, R23.reuse.H0_H0 ;  /* 0x20000017ff197230 */ /* 0x100fe40000004100 */
[----:B------:R-:W-:Y:S02]  /*5120*/  HADD2.F32 R24, -RZ, R23.H1_H1 ;  /* 0x30000017ff187230 */ /* 0x000fe40000004100 */
[----:B---3--:R-:W-:-:S05]  /*5130*/  HADD2.F32 R13, -RZ, R13.H0_H0 ;  /* 0x2000000dff0d7230 */ /* 0x008fca0000004100 */
        /* <DEDUP_REMOVED lines=9> */
.L_x_742:
[----:B------:R-:W-:Y:S05]  /*51d0*/  BSYNC B0 ;  /* 0x0000000000007941 */ /* 0x000fea0003800000 */
.L_x_741:
[----:B------:R-:W-:Y:S01]  /*51e0*/  ISETP.GE.AND P0, PT, R32, UR14, PT ;  /* 0x0000000e20007c0c */ /* 0x000fe2000bf06270 */
[----:B------:R-:W-:Y:S01]  /*51f0*/  ULDC UR7, c[0x0][0x29c] ;  /* 0x0000a70000077ab9 */ /* 0x000fe20000000800 */
[----:B------:R-:W-:Y:S01]  /*5200*/  ULDC.64 UR10, c[0x0][0x250] ;  /* 0x00009400000a7ab9 */ /* 0x000fe20000000a00 */
[----:B------:R-:W-:Y:S10]  /*5210*/  BSSY B0, `(.L_x_749) ;  /* 0x00000eb000007945 */ /* 0x000ff40003800000 */
[----:B------:R-:W-:Y:S05]  /*5220*/  @P0 BRA `(.L_x_750) ;  /* 0x0000000c00a40947 */ /* 0x000fea0003800000 */
[----:B------:R-:W2:Y:S01]  /*5230*/  S2UR UR4, SR_CTAID.X ;  /* 0x00000000000479c3 */ /* 0x000ea20000002500 */
[----:B------:R-:W-:Y:S01]  /*5240*/  MOV R15, UR39 ;  /* 0x00000027000f7c02 */ /* 0x000fe20008000f00 */
[----:B------:R-:W-:Y:S03]  /*5250*/  BSSY B1, `(.L_x_751) ;  /* 0x000004e000017945 */ /* 0x000fe60003800000 */
[----:B------:R-:W-:-:S03]  /*5260*/  IADD3 R12, -R6, -0x2, R15 ;  /* 0xfffffffe060c7810 */ /* 0x000fc60007ffe10f */
[----:B------:R-:W2:Y:S02]  /*5270*/  LDC R13, c[0x0][0x288] ;  /* 0x0000a200ff0d7b82 */ /* 0x000ea40000000800 */
[----:B----4-:R-:W-:-:S05]  /*5280*/  IMAD.IADD R29, R12, 0x1, -R3 ;  /* 0x000000010c1d7824 */ /* 0x010fca00078e0a03 */
[----:B------:R-:W-:Y:S01]  /*5290*/  LOP3.LUT P0, RZ, R29, 0x8, RZ, 0xc0, !PT ;  /* 0x000000081dff7812 */ /* 0x000fe2000780c0ff */
[----:B------:R-:W3:Y:S01]  /*52a0*/  LDC.64 R44, c[0x0][0x2e8] ;  /* 0x0000ba00ff2c7b82 */ /* 0x000ee20000000a00 */
[----:B--2---:R-:W-:-:S05]  /*52b0*/  IMAD R14, R2, R13, UR4 ;  /* 0x00000004020e7e24 */ /* 0x004fca000f8e020d */
[----:B------:R-:W-:-:S05]  /*52c0*/  LEA R13, R14, R19, 0x6 ;  /* 0x000000130e0d7211 */ /* 0x000fca00078e30ff */
[----:B---3--:R-:W-:Y:S01]  /*52d0*/  IMAD.WIDE R44, R13, 0x2, R44 ;  /* 0x000000020d2c7825 */ /* 0x008fe200078e022c */
[----:B------:R-:W-:Y:S06]  /*52e0*/  @P0 BRA `(.L_x_752) ;  /* 0x0000000400100947 */ /* 0x000fec0003800000 */
[----:B------:R-:W2:Y:S01]  /*52f0*/  LDC R15, c[0x0][0x284] ;  /* 0x0000a100ff0f7b82 */ /* 0x000ea20000000800 */
[----:B------:R-:W-:Y:S01]  /*5300*/  BSSY B2, `(.L_x_753) ;  /* 0x0000041000027945 */ /* 0x000fe20003800000 */
[----:B--2---:R-:W-:-:S13]  /*5310*/  ISETP.GE.AND P0, PT, R32, R15, PT ;  /* 0x0000000f2000720c */ /* 0x004fda0003f06270 */
[----:B------:R-:W-:Y:S05]  /*5320*/  @!P0 BRA `(.L_x_754) ;  /* 0x0000000000f88947 */ /* 0x000fea0003800000 */
[----:B------:R-:W-:Y:S01]  /*5330*/  IABS R21, R15 ;  /* 0x0000000f00157213 */ /* 0x000fe20000000000 */
[----:B------:R-:W2:Y:S01]  /*5340*/  LDS.U16 R43, [R42] ;  /* 0x000000002a2b7984 */ /* 0x000ea20000000400 */
[----:B------:R-:W-:Y:S01]  /*5350*/  IABS R22, R32 ;  /* 0x0000002000167213 */ /* 0x000fe20000000000 */
[----:B------:R-:W-:Y:S01]  /*5360*/  ULDC UR4, c[0x0][0x29c] ;  /* 0x0000a70000047ab9 */ /* 0x000fe20000000800 */
[----:B------:R-:W3:Y:S01]  /*5370*/  I2F.RP R14, R21 ;  /* 0x00000015000e7306 */ /* 0x000ee20000209400 */
[----:B------:R-:W-:Y:S02]  /*5380*/  ISETP.GE.AND P1, PT, R32, RZ, PT ;  /* 0x000000ff2000720c */ /* 0x000fe40003f26270 */
[----:B------:R-:W-:-:S05]  /*5390*/  ISETP.NE.AND P3, PT, R15, RZ, PT ;  /* 0x000000ff0f00720c */ /* 0x000fca0003f65270 */
[----:B---3--:R-:W3:Y:S02]  /*53a0*/  MUFU.RCP R14, R14 ;  /* 0x0000000e000e7308 */ /* 0x008ee40000001000 */
[----:B---3--:R-:W-:-:S06]  /*53b0*/  VIADD R20, R14, 0xffffffe ;  /* 0x0ffffffe0e147836 */ /* 0x008fcc0000000000 */
[----:B------:R-:W3:Y:S02]  /*53c0*/  F2I.FTZ.U32.TRUNC.NTZ R13, R20 ;  /* 0x00000014000d7305 */ /* 0x000ee4000021f000 */
[----:B---3--:R-:W-:-:S05]  /*53d0*/  IADD3 R12, RZ, -R13, RZ ;  /* 0x8000000dff0c7210 */ /* 0x008fca0007ffe0ff */
[----:B------:R-:W-:Y:S02]  /*53e0*/  IMAD R23, R12, R21, RZ ;  /* 0x000000150c177224 */ /* 0x000fe400078e02ff */
[----:B------:R-:W-:-:S04]  /*53f0*/  IMAD.MOV.U32 R12, RZ, RZ, RZ ;  /* 0x000000ffff0c7224 */ /* 0x000fc800078e00ff */
        /* <DEDUP_REMOVED lines=22> */
[----:B------:R-:W2:-:S12]  /*5560*/  LDS.128 R24, [R33] ;  /* 0x0000000021187984 */ /* 0x000e980000000c00 */
[----:B------:R-:W3:Y:S01]  /*5570*/  @P4 LDG.E.128 R20, desc[UR36][R44.64] ;  /* 0x000000242c144981 */ /* 0x000ee2000c1e1d00 */
[----:B--2--5:R-:W-:Y:S01]  /*5580*/  HFMA2.MMA R12, R12, 1, 1, R24 ;  /* 0x3c003c000c0c7835 */ /* 0x024fe20000000018 */
        /* <DEDUP_REMOVED lines=8> */
.L_x_755:
[--C-:B-----5:R-:W-:Y:S02]  /*5610*/  HADD2.F32 R21, -RZ, R13.reuse.H0_H0 ;  /* 0x2000000dff157230 */ /* 0x120fe40000004100 */
[----:B------:R-:W-:Y:S02]  /*5620*/  HADD2.F32 R22, -RZ, R13.H1_H1 ;  /* 0x3000000dff167230 */ /* 0x000fe40000004100 */
[----:B------:R-:W-:Y:S02]  /*5630*/  HADD2.F32 R20, -RZ, R12.H0_H0 ;  /* 0x2000000cff147230 */ /* 0x000fe40000004100 */
[C---:B------:R-:W-:Y:S01]  /*5640*/  FFMA.FTZ R36, R43.reuse, R21, R36 ;  /* 0x000000152b247223 */ /* 0x040fe20000010024 */
[----:B--2---:R-:W-:Y:S02]  /*5650*/  HADD2.F32 R13, -RZ, R14.H0_H0 ;  /* 0x2000000eff0d7230 */ /* 0x004fe40000004100 */
        /* <DEDUP_REMOVED lines=11> */
.L_x_754:
[----:B------:R-:W-:Y:S05]  /*5710*/  BSYNC B2 ;  /* 0x0000000000027941 */ /* 0x000fea0003800000 */
.L_x_753:
[----:B------:R-:W-:-:S07]  /*5720*/  IADD3 R32, R32, 0x8, RZ ;  /* 0x0000000820207810 */ /* 0x000fce0007ffe0ff */
.L_x_752:
[----:B------:R-:W-:Y:S05]  /*5730*/  BSYNC B1 ;  /* 0x0000000000017941 */ /* 0x000fea0003800000 */
.L_x_751:
[----:B------:R-:W-:-:S13]  /*5740*/  LOP3.LUT P0, RZ, R29, 0xfffffff8, RZ, 0xc0, !PT ;  /* 0xfffffff81dff7812 */ /* 0x000fda000780c0ff */
[----:B------:R-:W-:Y:S05]  /*5750*/  @!P0 BRA `(.L_x_750) ;  /* 0x0000000800588947 */ /* 0x000fea0003800000 */
[C---:B------:R-:W-:Y:S01]  /*5760*/  LEA R12, R32.reuse, UR6, 0x1 ;  /* 0x00000006200c7c11 */ /* 0x040fe2000f8e08ff */
[----:B------:R-:W-:Y:S01]  /*5770*/  IMAD.MOV.U32 R42, RZ, RZ, RZ ;  /* 0x000000ffff2a7224 */ /* 0x000fe200078e00ff */
[----:B------:R-:W-:-:S03]  /*5780*/  LEA R43, R32, 0x200, 0x6 ;  /* 0x00000200202b7811 */ /* 0x000fc600078e30ff */
[----:B------:R-:W-:-:S05]  /*5790*/  IMAD R12, R3, -0x2, R12 ;  /* 0xfffffffe030c7824 */ /* 0x000fca00078e020c */
[----:B------:R-:W-:-:S07]  /*57a0*/  IADD3 R29, R12, UR5, RZ ;  /* 0x000000050c1d7c10 */ /* 0x000fce000fffe0ff */
.L_x_762:
[----:B------:R-:W2:Y:S01]  /*57b0*/  LDC R49, c[0x0][0x284] ;  /* 0x0000a100ff317b82 */ /* 0x000ea20000000800 */
        /* <DEDUP_REMOVED lines=9> */
[----:B--2---:R-:W-:-:S13]  /*5850*/  ISETP.GE.AND P0, PT, R32, R49, PT ;  /* 0x000000312000720c */ /* 0x004fda0003f06270 */
[----:B------:R-:W-:Y:S05]  /*5860*/  @!P0 BRA `(.L_x_757) ;  /* 0x0000000000f48947 */ /* 0x000fea0003800000 */
[----:B------:R-:W-:Y:S01]  /*5870*/  IABS R15, R49 ;  /* 0x00000031000f7213 */ /* 0x000fe20000000000 */
[----:B------:R-:W2:Y:S01]  /*5880*/  LDS.U16 R51, [R48] ;  /* 0x0000000030337984 */ /* 0x000ea20000000400 */
[----:B------:R-:W-:Y:S02]  /*5890*/  IABS R22, R32 ;  /* 0x0000002000167213 */ /* 0x000fe40000000000 */
        /* <DEDUP_REMOVED lines=42> */
.L_x_758:
        /* <DEDUP_REMOVED lines=16> */
.L_x_757:
[----:B------:R-:W-:Y:S05]  /*5c40*/  BSYNC B1 ;  /* 0x0000000000017941 */ /* 0x000fea0003800000 */
.L_x_756:
[----:B------:R-:W-:Y:S01]  /*5c50*/  IADD3 R14, R32, 0x8, RZ ;  /* 0x00000008200e7810 */ /* 0x000fe20007ffe0ff */
[----:B------:R-:W-:Y:S03]  /*5c60*/  BSSY B1, `(.L_x_759) ;  /* 0x0000040000017945 */ /* 0x000fe60003800000 */
[----:B------:R-:W-:-:S13]  /*5c70*/  ISETP.GE.AND P0, PT, R14, R49, PT ;  /* 0x000000310e00720c */ /* 0x000fda0003f06270 */
        /* <DEDUP_REMOVED lines=22> */
[----:B------:R-:W-:Y:S02]  /*5de0*/  @!P3 LOP3.LUT R12, RZ, R49, RZ, 0x33, !PT ;  /* 0x00000031ff0cb212 */ /* 0x000fe400078e33ff */
[----:B------:R-:W2:Y:S03]  /*5df0*/  LDS.U16 R49, [R48+0x10] ;  /* 0x0000100030317984 */ /* 0x000ea60000000400 */
        /* <DEDUP_REMOVED lines=8> */
[----:B--2---:R-:W-:-:S12]  /*5e80*/  HADD2.F32 R49, -RZ, R49.H0_H0 ;  /* 0x20000031ff317230 */ /* 0x004fd80000004100 */
        /* <DEDUP_REMOVED lines=13> */
.L_x_761:
        /* <DEDUP_REMOVED lines=16> */
.L_x_760:
[----:B------:R-:W-:Y:S05]  /*6060*/  BSYNC B1 ;  /* 0x0000000000017941 */ /* 0x000fea0003800000 */
.L_x_759:
[----:B------:R-:W-:Y:S01]  /*6070*/  IADD3 R32, R32, 0x10, RZ ;  /* 0x0000001020207810 */ /* 0x000fe20007ffe0ff */
[----:B------:R-:W-:Y:S01]  /*6080*/  VIADD R42, R42, 0x20 ;  /* 0x000000202a2a7836 */ /* 0x000fe20000000000 */
[----:B------:R-:W-:Y:S02]  /*6090*/  IADD3 R43, R43, 0x400, RZ ;  /* 0x000004002b2b7810 */ /* 0x000fe40007ffe0ff */
[----:B------:R-:W-:-:S13]  /*60a0*/  ISETP.GE.AND P0, PT, R32, UR14, PT ;  /* 0x0000000e20007c0c */ /* 0x000fda000bf06270 */
[----:B------:R-:W-:Y:S05]  /*60b0*/  @!P0 BRA `(.L_x_762) ;  /* 0xfffffff400bc8947 */ /* 0x000fea000383ffff */
.L_x_750:
[----:B------:R-:W-:Y:S05]  /*60c0*/  BSYNC B0 ;  /* 0x0000000000007941 */ /* 0x000fea0003800000 */
.L_x_749:
        /* <DEDUP_REMOVED lines=12> */
[----:B------:R-:W2:Y:S02]  /*6190*/  LDS.U16 R3, [R3] ;  /* 0x0000000003037984 */ /* 0x000ea40000000400 */
[----:B--2---:R-:W-:Y:S01]  /*61a0*/  HADD2.F32 R25, -RZ, R3.H0_H0 ;  /* 0x20000003ff197230 */ /* 0x004fe20000004100 */
[----:B------:R-:W-:Y:S06]  /*61b0*/  @P1 BRA `(.L_x_766) ;  /* 0x0000000000581947 */ /* 0x000fec0003800000 */
[----:B------:R-:W-:-:S13]  /*61c0*/  ISETP.NE.AND P3, PT, R18, RZ, PT ;  /* 0x000000ff1200720c */ /* 0x000fda0003f65270 */
[----:B------:R-:W2:Y:S01]  /*61d0*/  @P3 S2R R3, SR_CTAID.X ;  /* 0x0000000000033919 */ /* 0x000ea20000002500 */
[----:B------:R-:W2:Y:S08]  /*61e0*/  @P3 LDC R18, c[0x0][0x288] ;  /* 0x0000a200ff123b82 */ /* 0x000eb00000000800 */
[----:B------:R-:W3:Y:S01]  /*61f0*/  @P3 LDC.64 R20, c[0x0][0x2e8] ;  /* 0x0000ba00ff143b82 */ /* 0x000ee20000000a00 */
[----:B--2---:R-:W-:-:S05]  /*6200*/  @P3 IMAD R18, R2, R18, R3 ;  /* 0x0000001202123224 */ /* 0x004fca00078e0203 */
[----:B------:R-:W-:-:S05]  /*6210*/  @P3 LEA R3, R18, R19, 0x6 ;  /* 0x0000001312033211 */ /* 0x000fca00078e30ff */
[----:B---3--:R-:W-:-:S06]  /*6220*/  @P3 IMAD.WIDE R20, R3, 0x2, R20 ;  /* 0x0000000203143825 */ /* 0x008fcc00078e0214 */
[----:B------:R-:W2:Y:S01]  /*6230*/  @P3 LDG.E.128 R20, desc[UR36][R20.64] ;  /* 0x0000002414143981 */ /* 0x000ea2000c1e1d00 */
[----:B------:R-:W-:Y:S01]  /*6240*/  IMAD.SHL.U32 R17, R17, 0x40, RZ ;  /* 0x0000004011117824 */ /* 0x000fe200078e00ff */
[----:B-----5:R-:W-:Y:S01]  /*6250*/  HFMA2.MMA R12, R12, 1, 1, R8 ;  /* 0x3c003c000c0c7835 */ /* 0x020fe20000000008 */
[----:B------:R-:W-:Y:S01]  /*6260*/  HADD2 R13, R13, R9 ;  /* 0x000000090d0d7230 */ /* 0x000fe20000000000 */
[----:B------:R-:W-:Y:S01]  /*6270*/  HFMA2.MMA R14, R14, 1, 1, R10 ;  /* 0x3c003c000e0e7835 */ /* 0x000fe2000000000a */
[----:B------:R-:W-:Y:S01]  /*6280*/  HADD2 R15, R15, R11 ;  /* 0x0000000b0f0f7230 */ /* 0x000fe20000000000 */
[----:B------:R-:W-:-:S04]  /*6290*/  IADD3 R7, P0, R7, R17, RZ ;  /* 0x0000001107077210 */ /* 0x000fc80007f1e0ff */
[----:B------:R-:W-:Y:S02]  /*62a0*/  LEA.HI.X.SX32 R4, R17, R4, 0x1, P0 ;  /* 0x0000000411047211 */ /* 0x000fe400000f0eff */
[----:B------:R-:W-:-:S04]  /*62b0*/  LEA R28, P0, R7, R28, 0x1 ;  /* 0x0000001c071c7211 */ /* 0x000fc800078008ff */
[----:B----4-:R-:W-:Y:S01]  /*62c0*/  LEA.HI.X R29, R7, R5, R4, 0x1, P0 ;  /* 0x00000005071d7211 */ /* 0x010fe200000f0c04 */
[----:B--2---:R-:W-:Y:S01]  /*62d0*/  @P3 HFMA2.MMA R13, R13, R21, -RZ ;  /* 0x000000150d0d3235 */ /* 0x004fe200001000ff */
[----:B------:R-:W-:Y:S01]  /*62e0*/  @P3 HMUL2 R12, R12, R20 ;  /* 0x000000140c0c3232 */ /* 0x000fe20000000000 */
[----:B------:R-:W-:Y:S01]  /*62f0*/  @P3 HFMA2.MMA R15, R15, R23, -RZ ;  /* 0x000000170f0f3235 */ /* 0x000fe200001000ff */
[----:B------:R-:W-:-:S06]  /*6300*/  @P3 HMUL2 R14, R14, R22 ;  /* 0x000000160e0e3232 */ /* 0x000fcc0000000000 */
[----:B------:R2:W-:Y:S04]  /*6310*/  STG.E.128 desc[UR36][R28.64], R12 ;  /* 0x0000000c1c007986 */ /* 0x0005e8000c101d24 */
.L_x_766:
[----:B------:R-:W-:Y:S05]  /*6320*/  BSYNC B1 ;  /* 0x0000000000017941 */ /* 0x000fea0003800000 */
.L_x_765:
[----:B-----5:R-:W-:Y:S02]  /*6330*/  HADD2.F32 R2, -RZ, R12.H0_H0 ;  /* 0x2000000cff027230 */ /* 0x020fe40000004100 */
[----:B------:R-:W-:Y:S02]  /*6340*/  HADD2.F32 R5, -RZ, R14.H0_H0 ;  /* 0x2000000eff057230 */ /* 0x000fe40000004100 */
[----:B--2---:R-:W-:Y:S02]  /*6350*/  HADD2.F32 R12, -RZ, R12.H1_H1 ;  /* 0x3000000cff0c7230 */ /* 0x004fe40000004100 */
        /* <DEDUP_REMOVED lines=9> */
[----:B0-----:R-:W-:Y:S02]  /*63f0*/  HADD2.F32 R8, -RZ, R15.H1_H1 ;  /* 0x3000000fff087230 */ /* 0x001fe40000004100 */
[C---:B------:R-:W-:Y:S01]  /*6400*/  FFMA.FTZ R39, R25.reuse, R14, R39 ;  /* 0x0000000e19277223 */ /* 0x040fe20000010027 */
[----:B------:R-:W-:-:S02]  /*6410*/  FFMA.FTZ R40, R25, R7, R40 ;  /* 0x0000000719287223 */ /* 0x000fc40000010028 */
[----:B------:R-:W-:-:S07]  /*6420*/  FFMA.FTZ R41, R25, R8, R41 ;  /* 0x0000000819297223 */ /* 0x000fce0000010029 */
.L_x_764:
[----:B------:R-:W-:Y:S05]  /*6430*/  BSYNC B0 ;  /* 0x0000000000007941 */ /* 0x000fea0003800000 */
.L_x_763:
[----:B------:R-:W-:Y:S01]  /*6440*/  LOP3.LUT R2, R0, 0xffffffe0, RZ, 0xc0, !PT ;  /* 0xffffffe000027812 */ /* 0x000fe200078ec0ff */
[----:B------:R-:W-:Y:S01]  /*6450*/  IMAD R6, R6, 0x40, R19 ;  /* 0x0000004006067824 */ /* 0x000fe200078e0213 */
[----:B------:R-:W-:Y:S01]  /*6460*/  BAR.SYNC.DEFER_BLOCKING 0x0 ;  /* 0x0000000000007b1d */ /* 0x000fe20000010000 */
[----:B------:R-:W-:Y:S02]  /*6470*/  ISETP.GT.AND P6, PT, R0, 0x1f, PT ;  /* 0x0000001f0000780c */ /* 0x000fe40003fc4270 */
[----:B------:R-:W-:Y:S02]  /*6480*/  ISETP.NE.AND P0, PT, R2, 0x20, PT ;  /* 0x000000200200780c */ /* 0x000fe40003f05270 */
[C---:B------:R-:W-:Y:S01]  /*6490*/  ISETP.GT.AND P2, PT, R0.reuse, 0xf, PT ;  /* 0x0000000f0000780c */ /* 0x040fe20003f44270 */
[----:B------:R-:W-:Y:S01]  /*64a0*/  BSSY B0, `(.L_x_767) ;  /* 0x000000f000007945 */ /* 0x000fe20003800000 */
[C---:B------:R-:W-:Y:S02]  /*64b0*/  ISETP.GT.AND P4, PT, R0.reuse, 0x7, PT ;  /* 0x000000070000780c */ /* 0x040fe40003f84270 */
[----:B------:R-:W-:-:S02]  /*64c0*/  LOP3.LUT R3, R0, 0xfffffff0, RZ, 0xc0, !PT ;  /* 0xfffffff000037812 */ /* 0x000fc400078ec0ff */
[C---:B------:R-:W-:Y:S02]  /*64d0*/  LOP3.LUT R4, R0.reuse, 0xfffffff8, RZ, 0xc0, !PT ;  /* 0xfffffff800047812 */ /* 0x040fe400078ec0ff */
[----:B------:R-:W-:Y:S02]  /*64e0*/  IADD3 R0, R0, 0x7, RZ ;  /* 0x0000000700007810 */ /* 0x000fe40007ffe0ff */
[----:B------:R-:W-:Y:S02]  /*64f0*/  ISETP.NE.AND P1, PT, R3, 0x10, PT ;  /* 0x000000100300780c */ /* 0x000fe40003f25270 */
[----:B------:R-:W-:Y:S02]  /*6500*/  ISETP.GT.U32.AND P5, PT, R0, 0xe, PT ;  /* 0x0000000e0000780c */ /* 0x000fe40003fa4070 */
[----:B------:R-:W-:Y:S02]  /*6510*/  ISETP.NE.AND P3, PT, R4, 0x8, PT ;  /* 0x000000080400780c */ /* 0x000fe40003f65270 */
[----:B------:R-:W-:Y:S01]  /*6520*/  LEA R0, R6, UR5, 0x1 ;  /* 0x0000000506007c11 */ /* 0x000fe2000f8e08ff */
[----:B------:R-:W-:Y:S10]  /*6530*/  @P0 BRA `(.L_x_768) ;  /* 0x0000000000140947 */ /* 0x000ff40003800000 */
[----:B------:R-:W-:Y:S02]  /*6540*/  F2FP.F16.F32.PACK_AB R4, R35, R34 ;  /* 0x000000222304723e */ /* 0x000fe400000000ff */
[----:B------:R-:W-:Y:S02]  /*6550*/  F2FP.F16.F32.PACK_AB R5, R37, R36 ;  /* 0x000000242505723e */ /* 0x000fe400000000ff */
[----:B------:R-:W-:Y:S02]  /*6560*/  F2FP.F16.F32.PACK_AB R6, R39, R38 ;  /* 0x000000262706723e */ /* 0x000fe400000000ff */
[----:B------:R-:W-:-:S05]  /*6570*/  F2FP.F16.F32.PACK_AB R7, R41, R40 ;  /* 0x000000282907723e */ /* 0x000fca00000000ff */
[----:B------:R2:W-:Y:S02]  /*6580*/  STS.128 [R0+-0x200], R4 ;  /* 0xfffe000400007388 */ /* 0x0005e40000000c00 */
.L_x_768:
[----:B------:R-:W-:Y:S05]  /*6590*/  BSYNC B0 ;  /* 0x0000000000007941 */ /* 0x000fea0003800000 */
.L_x_767:
[----:B------:R-:W-:Y:S06]  /*65a0*/  BAR.SYNC.DEFER_BLOCKING 0x0 ;  /* 0x0000000000007b1d */ /* 0x000fec0000010000 */
[----:B------:R-:W-:Y:S04]  /*65b0*/  BSSY B0, `(.L_x_769) ;  /* 0x0000013000007945 */ /* 0x000fe80003800000 */
[----:B------:R-:W-:Y:S05]  /*65c0*/  @P6 BRA `(.L_x_770) ;  /* 0x0000000000446947 */ /* 0x000fea0003800000 */
[----:B--2---:R-:W0:Y:S02]  /*65d0*/  LDS.128 R4, [R0] ;  /* 0x0000000000047984 */ /* 0x004e240000000c00 */
        /* <DEDUP_REMOVED lines=16> */
.L_x_770:
[----:B------:R-:W-:Y:S05]  /*66e0*/  BSYNC B0 ;  /* 0x0000000000007941 */ /* 0x000fea0003800000 */
.L_x_769:
[----:B------:R-:W-:Y:S06]  /*66f0*/  BAR.SYNC.DEFER_BLOCKING 0x0 ;  /* 0x0000000000007b1d */ /* 0x000fec0000010000 */
[----:B------:R-:W-:Y:S04]  /*6700*/  BSSY B0, `(.L_x_771) ;  /* 0x0000007000007945 */ /* 0x000fe80003800000 */
[----:B------:R-:W-:Y:S05]  /*6710*/  @P1 BRA `(.L_x_772) ;  /* 0x0000000000141947 */ /* 0x000fea0003800000 */
[----:B--2---:R-:W-:Y:S02]  /*6720*/  F2FP.F16.F32.PACK_AB R4, R35, R34 ;  /* 0x000000222304723e */ /* 0x004fe400000000ff */
[----:B------:R-:W-:Y:S02]  /*6730*/  F2FP.F16.F32.PACK_AB R5, R37, R36 ;  /* 0x000000242505723e */ /* 0x000fe400000000ff */
[----:B------:R-:W-:Y:S02]  /*6740*/  F2FP.F16.F32.PACK_AB R6, R39, R38 ;  /* 0x000000262706723e */ /* 0x000fe400000000ff */
[----:B------:R-:W-:-:S05]  /*6750*/  F2FP.F16.F32.PACK_AB R7, R41, R40 ;  /* 0x000000282907723e */ /* 0x000fca00000000ff */
[----:B------:R3:W-:Y:S02]  /*6760*/  STS.128 [R0+-0x100], R4 ;  /* 0xffff000400007388 */ /* 0x0007e40000000c00 */
.L_x_772:
[----:B------:R-:W-:Y:S05]  /*6770*/  BSYNC B0 ;  /* 0x0000000000007941 */ /* 0x000fea0003800000 */
.L_x_771:
[----:B------:R-:W-:Y:S06]  /*6780*/  BAR.SYNC.DEFER_BLOCKING 0x0 ;  /* 0x0000000000007b1d */ /* 0x000fec0000010000 */
[----:B------:R-:W-:Y:S04]  /*6790*/  BSSY B0, `(.L_x_773) ;  /* 0x0000013000007945 */ /* 0x000fe80003800000 */
[----:B------:R-:W-:Y:S05]  /*67a0*/  @P2 BRA `(.L_x_774) ;  /* 0x0000000000442947 */ /* 0x000fea0003800000 */
[----:B--23--:R-:W0:Y:S02]  /*67b0*/  LDS.128 R4, [R0] ;  /* 0x0000000000047984 */ /* 0x00ce240000000c00 */
        /* <DEDUP_REMOVED lines=16> */
.L_x_774:
[----:B------:R-:W-:Y:S05]  /*68c0*/  BSYNC B0 ;  /* 0x0000000000007941 */ /* 0x000fea0003800000 */
.L_x_773:
        /* <DEDUP_REMOVED lines=8> */
.L_x_776:
[----:B------:R-:W-:Y:S05]  /*6950*/  BSYNC B0 ;  /* 0x0000000000007941 */ /* 0x000fea0003800000 */
.L_x_775:
        /* <DEDUP_REMOVED lines=20> */
.L_x_778:
[----:B------:R-:W-:Y:S05]  /*6aa0*/  BSYNC B0 ;  /* 0x0000000000007941 */ /* 0x000fea0003800000 */
.L_x_777:
[----:B------:R-:W-:Y:S06]  /*6ab0*/  BAR.SYNC.DEFER_BLOCKING 0x0 ;  /* 0x0000000000007b1d */ /* 0x000fec0000010000 */
[----:B------:R-:W-:Y:S05]  /*6ac0*/  @P5 EXIT ;  /* 0x000000000000594d */ /* 0x000fea0003800000 */
[----:B--23--:R-:W2:Y:S02]  /*6ad0*/  LDC R0, c[0x0][0x308] ;  /* 0x0000c200ff007b82 */ /* 0x00cea40000000800 */
[----:B--2---:R-:W-:-:S13]  /*6ae0*/  ISETP.NE.AND P0, PT, R0, 0x2, PT ;  /* 0x000000020000780c */ /* 0x004fda0003f05270 */
[----:B------:R-:W-:Y:S05]  /*6af0*/  @!P0 BRA `(.L_x_779) ;  /* 0x0000000000308947 */ /* 0x000fea0003800000 */
[----:B------:R-:W2:Y:S01]  /*6b00*/  LDC.64 R2, c[0x0][0x210] ;  /* 0x00008400ff027b82 */ /* 0x000ea20000000a00 */
        /* <DEDUP_REMOVED lines=11> */
.L_x_779:
[----:B------:R-:W2:Y:S01]  /*6bc0*/  LDC.64 R2, c[0x0][0x300] ;  /* 0x0000c000ff027b82 */ /* 0x000ea20000000a00 */
[----:B------:R-:W-:Y:S01]  /*6bd0*/  IADD3 R16, R16, R19, RZ ;  /* 0x0000001310107210 */ /* 0x000fe20007ffe0ff */
        /* <DEDUP_REMOVED lines=17> */
[----:B0-----:R-:W-:Y:S02]  /*6cf0*/  LOP3.LUT R9, R0, 0xff, RZ, 0xc0, !PT ;  /* 0x000000ff00097812 */ /* 0x001fe400078ec0ff */
[----:B------:R-:W-:Y:S02]  /*6d00*/  PRMT R3, R3, 0x7710, RZ ;  /* 0x0000771003037816 */ /* 0x000fe400000000ff */
[----:B------:R-:W-:Y:S02]  /*6d10*/  SHF.L.U64.HI R0, R9, 0x8, RZ ;  /* 0x0000000809007819 */ /* 0x000fe400000102ff */
[----:B--2---:R-:W-:Y:S01]  /*6d20*/  PRMT R4, R37, 0x8880, RZ ;  /* 0x0000888025047816 */ /* 0x004fe200000000ff */
[----:B------:R-:W0:Y:S01]  /*6d30*/  F2I.S8.NTZ R34, R34 ;  /* 0x0000002200227305 */ /* 0x000e220000202100 */
[----:B------:R-:W-:Y:S02]  /*6d40*/  LOP3.LUT R8, R3, 0xff, RZ, 0xc0, !PT ;  /* 0x000000ff03087812 */ /* 0x000fe400078ec0ff */
[----:B------:R-:W-:-:S02]  /*6d50*/  PRMT R4, R4, 0x7710, RZ ;  /* 0x0000771004047816 */ /* 0x000fc400000000ff */
[----:B------:R-:W-:Y:S02]  /*6d60*/  SHF.L.U64.HI R7, R8, 0x10, RZ ;  /* 0x0000001008077819 */ /* 0x000fe400000102ff */
[----:B------:R-:W-:Y:S01]  /*6d70*/  LOP3.LUT R6, R4, 0xff, RZ, 0xc0, !PT ;  /* 0x000000ff04067812 */ /* 0x000fe200078ec0ff */
[----:B------:R-:W2:Y:S01]  /*6d80*/  F2I.S8.NTZ R39, R39 ;  /* 0x0000002700277305 */ /* 0x000ea20000202100 */
[----:B---3--:R-:W-:Y:S02]  /*6d90*/  PRMT R3, R38, 0x8880, RZ ;  /* 0x0000888026037816 */ /* 0x008fe400000000ff */
[----:B------:R-:W-:Y:S02]  /*6da0*/  SHF.L.U64.HI R4, R6, 0x18, RZ ;  /* 0x0000001806047819 */ /* 0x000fe400000102ff */
[----:B------:R-:W-:Y:S02]  /*6db0*/  PRMT R3, R3, 0x7710, RZ ;  /* 0x0000771003037816 */ /* 0x000fe400000000ff */
[----:B0-----:R-:W-:Y:S01]  /*6dc0*/  PRMT R34, R34, 0x8880, RZ ;  /* 0x0000888022227816 */ /* 0x001fe200000000ff */
[----:B------:R-:W0:Y:S01]  /*6dd0*/  F2I.S8.NTZ R40, R40 ;  /* 0x0000002800287305 */ /* 0x000e220000202100 */
[----:B------:R-:W-:Y:S01]  /*6de0*/  LOP3.LUT R4, R4, R7, R0, 0xfe, !PT ;  /* 0x0000000704047212 */ /* 0x000fe200078efe00 */
[----:B------:R-:W-:Y:S01]  /*6df0*/  IMAD.U32 R7, R8, 0x10000, RZ ;  /* 0x0001000008077824 */ /* 0x000fe200078e00ff */
[----:B------:R-:W-:-:S02]  /*6e00*/  PRMT R0, R34, 0x7710, RZ ;  /* 0x0000771022007816 */ /* 0x000fc400000000ff */
[----:B------:R-:W-:Y:S02]  /*6e10*/  LOP3.LUT R3, R3, 0xff, RZ, 0xc0, !PT ;  /* 0x000000ff03037812 */ /* 0x000fe400078ec0ff */
[----:B--2---:R-:W-:Y:S01]  /*6e20*/  PRMT R39, R39, 0x8880, RZ ;  /* 0x0000888027277816 */ /* 0x004fe200000000ff */
[----:B------:R2:W3:Y:S01]  /*6e30*/  F2I.S8.NTZ R5, R2 ;  /* 0x0000000200057305 */ /* 0x0004e20000202100 */
[----:B------:R-:W-:Y:S02]  /*6e40*/  PRMT R10, R0, 0x6540, R9 ;  /* 0x00006540000a7816 */ /* 0x000fe40000000009 */
[----:B------:R-:W-:Y:S02]  /*6e50*/  LOP3.LUT R3, R3, 0xffffff00, R4, 0xf8, !PT ;  /* 0xffffff0003037812 */ /* 0x000fe400078ef804 */
[----:B------:R-:W-:Y:S02]  /*6e60*/  LOP3.LUT R7, R7, 0xff00ffff, R10, 0xf8, !PT ;  /* 0xff00ffff07077812 */ /* 0x000fe400078ef80a */
[----:B0-----:R-:W-:-:S02]  /*6e70*/  PRMT R40, R40, 0x8880, RZ ;  /* 0x0000888028287816 */ /* 0x001fc400000000ff */
[----:B--2---:R-:W-:Y:S02]  /*6e80*/  PRMT R2, R39, 0x7710, RZ ;  /* 0x0000771027027816 */ /* 0x004fe400000000ff */
[----:B------:R-:W-:Y:S02]  /*6e90*/  PRMT R0, R40, 0x7710, RZ ;  /* 0x0000771028007816 */ /* 0x000fe400000000ff */
[----:B------:R-:W-:Y:S02]  /*6ea0*/  PRMT R2, R2, 0x7604, RZ ;  /* 0x0000760402027816 */ /* 0x000fe400000000ff */
[----:B------:R-:W-:Y:S02]  /*6eb0*/  PRMT R0, R0, 0x7054, RZ ;  /* 0x0000705400007816 */ /* 0x000fe400000000ff */
[----:B------:R-:W-:Y:S02]  /*6ec0*/  LOP3.LUT R3, R2, 0xffff00ff, R3, 0xf8, !PT ;  /* 0xffff00ff02037812 */ /* 0x000fe400078ef803 */
[----:B---3--:R-:W-:-:S02]  /*6ed0*/  PRMT R5, R5, 0x8880, RZ ;  /* 0x0000888005057816 */ /* 0x008fc400000000ff */
        /* <DEDUP_REMOVED lines=8> */
.L_x_684:
[----:B------:R-:W-:Y:S01]  /*6f60*/  HFMA2.MMA R11, -RZ, RZ, 0, 1.847743988037109375e-06 ;  /* 0x0000001fff0b7435 */ /* 0x000fe200000001ff */
[----:B------:R-:W-:Y:S02]  /*6f70*/  IMAD.MOV.U32 R12, RZ, RZ, 0x10 ;  /* 0x00000010ff0c7424 */ /* 0x000fe400078e00ff */
[----:B------:R-:W-:-:S08]  /*6f80*/  IMAD.MOV.U32 R15, RZ, RZ, -0x1 ;  /* 0xffffffffff0f7424 */ /* 0x000fd000078e00ff */
[----:B-1---5:R-:W-:Y:S05]  /*6f90*/  WARPSYNC.COLLECTIVE R15, `(.L_x_780) ;  /* 0x000000000f087348 */ /* 0x022fea0003c00000 */
[----:B------:R0:W2:Y:S02]  /*6fa0*/  SHFL.BFLY P6, R14, R13, R12, R11 ;  /* 0x0c00000c0d0e7389 */ /* 0x0000a400000c000b */
[----:B012--5:R-:W-:Y:S01]  /*6fb0*/  ENDCOLLECTIVE ;  /* 0x000000000000791b */ /* 0x027fe20003800000 */
.L_x_780:
[----:B------:R-:W-:Y:S02]  /*6fc0*/  IMAD.MOV.U32 R12, RZ, RZ, 0x8 ;  /* 0x00000008ff0c7424 */ /* 0x000fe400078e00ff */
[----:B------:R-:W-:-:S05]  /*6fd0*/  FADD.FTZ R0, R13, R14 ;  /* 0x0000000e0d007221 */ /* 0x000fca0000010000 */
[----:B------:R-:W-:-:S07]  /*6fe0*/  MOV R13, R0 ;  /* 0x00000000000d7202 */ /* 0x000fce0000000f00 */
[----:B------:R-:W-:Y:S05]  /*6ff0*/  WARPSYNC.COLLECTIVE R15, `(.L_x_781) ;  /* 0x000000000f087348 */ /* 0x000fea0003c00000 */
[----:B------:R0:W1:Y:S02]  /*7000*/  SHFL.BFLY P6, R14, R13, R12, R11 ;  /* 0x0c00000c0d0e7389 */ /* 0x00006400000c000b */
[----:B01----:R-:W-:Y:S01]  /*7010*/  ENDCOLLECTIVE ;  /* 0x000000000000791b */ /* 0x003fe20003800000 */
.L_x_781:
[----:B------:R-:W-:Y:S02]  /*7020*/  IMAD.MOV.U32 R12, RZ, RZ, 0x4 ;  /* 0x00000004ff0c7424 */ /* 0x000fe400078e00ff */
[----:B------:R-:W-:-:S05]  /*7030*/  FADD.FTZ R3, R0, R14 ;  /* 0x0000000e00037221 */ /* 0x000fca0000010000 */
[----:B------:R-:W-:-:S07]  /*7040*/  MOV R13, R3 ;  /* 0x00000003000d7202 */ /* 0x000fce0000000f00 */
[----:B------:R-:W-:Y:S05]  /*7050*/  WARPSYNC.COLLECTIVE R15, `(.L_x_782) ;  /* 0x000000000f087348 */ /* 0x000fea0003c00000 */
[----:B------:R0:W1:Y:S02]  /*7060*/  SHFL.BFLY P6, R14, R13, R12, R11 ;  /* 0x0c00000c0d0e7389 */ /* 0x00006400000c000b */
[----:B01----:R-:W-:Y:S01]  /*7070*/  ENDCOLLECTIVE ;  /* 0x000000000000791b */ /* 0x003fe20003800000 */
.L_x_782:
[----:B------:R-:W-:Y:S02]  /*7080*/  IMAD.MOV.U32 R12, RZ, RZ, 0x2 ;  /* 0x00000002ff0c7424 */ /* 0x000fe400078e00ff */
[----:B------:R-:W-:-:S05]  /*7090*/  FADD.FTZ R4, R3, R14 ;  /* 0x0000000e03047221 */ /* 0x000fca0000010000 */
[----:B------:R-:W-:-:S07]  /*70a0*/  MOV R13, R4 ;  /* 0x00000004000d7202 */ /* 0x000fce0000000f00 */
[----:B------:R-:W-:Y:S05]  /*70b0*/  WARPSYNC.COLLECTIVE R15, `(.L_x_783) ;  /* 0x000000000f087348 */ /* 0x000fea0003c00000 */
[----:B------:R0:W1:Y:S02]  /*70c0*/  SHFL.BFLY P6, R14, R13, R12, R11 ;  /* 0x0c00000c0d0e7389 */ /* 0x00006400000c000b */
[----:B01----:R-:W-:Y:S01]  /*70d0*/  ENDCOLLECTIVE ;  /* 0x000000000000791b */ /* 0x003fe20003800000 */
.L_x_783:
[----:B------:R-:W-:Y:S02]  /*70e0*/  IMAD.MOV.U32 R12, RZ, RZ, 0x1 ;  /* 0x00000001ff0c7424 */ /* 0x000fe400078e00ff */
[----:B------:R-:W-:-:S05]  /*70f0*/  FADD.FTZ R5, R4, R14 ;  /* 0x0000000e04057221 */ /* 0x000fca0000010000 */
[----:B------:R-:W-:-:S07]  /*7100*/  MOV R13, R5 ;  /* 0x00000005000d7202 */ /* 0x000fce0000000f00 */
[----:B------:R-:W-:Y:S05]  /*7110*/  WARPSYNC.COLLECTIVE R15, `(.L_x_784) ;  /* 0x000000000f087348 */ /* 0x000fea0003c00000 */
[----:B------:R0:W1:Y:S02]  /*7120*/  SHFL.BFLY P6, R14, R13, R12, R11 ;  /* 0x0c00000c0d0e7389 */ /* 0x00006400000c000b */
[----:B01----:R-:W-:Y:S01]  /*7130*/  ENDCOLLECTIVE ;  /* 0x000000000000791b */ /* 0x003fe20003800000 */
.L_x_784:
[----:B------:R-:W-:Y:S05]  /*7140*/  BRA `(.L_x_785) ;  /* 0xffffffa800487947 */ /* 0x000fea000383ffff */
.L_x_705:
[----:B------:R-:W-:Y:S01]  /*7150*/  BSSY B1, `(.L_x_786) ;  /* 0x0000007000017945 */ /* 0x000fe20003800000 */
[----:B------:R-:W-:Y:S01]  /*7160*/  MOV R12, 0x2 ;  /* 0x00000002000c7802 */ /* 0x000fe20000000f00 */
[----:B------:R-:W-:Y:S01]  /*7170*/  IMAD.MOV.U32 R11, RZ, RZ, 0x1f ;  /* 0x0000001fff0b7424 */ /* 0x000fe200078e00ff */
[----:B------:R-:W-:-:S07]  /*7180*/  MOV R15, 0xffffffff ;  /* 0xffffffff000f7802 */ /* 0x000fce0000000f00 */
[----:B---3--:R-:W-:Y:S05]  /*7190*/  WARPSYNC.COLLECTIVE R15, `(.L_x_787) ;  /* 0x000000000f087348 */ /* 0x008fea0003c00000 */
[----:B------:R0:W1:Y:S02]  /*71a0*/  SHFL.BFLY P6, R14, R13, R12, R11 ;  /* 0x0c00000c0d0e7389 */ /* 0x00006400000c000b */
[----:B01-3--:R-:W-:Y:S01]  /*71b0*/  ENDCOLLECTIVE ;  /* 0x000000000000791b */ /* 0x00bfe20003800000 */
.L_x_787:
[----:B------:R-:W-:Y:S05]  /*71c0*/  BSYNC B1 ;  /* 0x0000000000017941 */ /* 0x000fea0003800000 */
.L_x_786:
[----:B------:R-:W-:Y:S01]  /*71d0*/  HFMA2.MMA R11, -RZ, RZ, 0, 1.847743988037109375e-06 ;  /* 0x0000001fff0b7435 */ /* 0x000fe200000001ff */
[----:B------:R-:W-:Y:S01]  /*71e0*/  FADD.FTZ R13, R13, R14 ;  /* 0x0000000e0d0d7221 */ /* 0x000fe20000010000 */
[----:B------:R-:W-:Y:S02]  /*71f0*/  IMAD.MOV.U32 R12, RZ, RZ, 0x1 ;  /* 0x00000001ff0c7424 */ /* 0x000fe400078e00ff */
[----:B------:R-:W-:-:S07]  /*7200*/  IMAD.MOV.U32 R15, RZ, RZ, -0x1 ;  /* 0xffffffffff0f7424 */ /* 0x000fce00078e00ff */
[----:B------:R-:W-:Y:S05]  /*7210*/  WARPSYNC.COLLECTIVE R15, `(.L_x_788) ;  /* 0x000000000f087348 */ /* 0x000fea0003c00000 */
[----:B------:R0:W1:Y:S02]  /*7220*/  SHFL.BFLY P6, R14, R13, R12, R11 ;  /* 0x0c00000c0d0e7389 */ /* 0x00006400000c000b */
[----:B01----:R-:W-:Y:S01]  /*7230*/  ENDCOLLECTIVE ;  /* 0x000000000000791b */ /* 0x003fe20003800000 */
.L_x_788:
[----:B------:R-:W-:Y:S05]  /*7240*/  BRA `(.L_x_789) ;  /* 0xffffffbc00447947 */ /* 0x000fea000383ffff */
.L_x_709:
[----:B------:R-:W-:Y:S01]  /*7250*/  HFMA2.MMA R11, -RZ, RZ, 0, 1.847743988037109375e-06 ;  /* 0x0000001fff0b7435 */ /* 0x000fe200000001ff */
[----:B------:R-:W-:Y:S01]  /*7260*/  BSSY B0, `(.L_x_790) ;  /* 0x0000007000007945 */ /* 0x000fe20003800000 */
[----:B------:R-:W-:Y:S01]  /*7270*/  MOV R13, R4 ;  /* 0x00000004000d7202 */ /* 0x000fe20000000f00 */
[----:B------:R-:W-:Y:S02]  /*7280*/  IMAD.MOV.U32 R12, RZ, RZ, 0x10 ;  /* 0x00000010ff0c7424 */ /* 0x000fe400078e00ff */
[----:B------:R-:W-:-:S07]  /*7290*/  IMAD.MOV.U32 R15, RZ, RZ, -0x1 ;  /* 0xffffffffff0f7424 */ /* 0x000fce00078e00ff */
[----:B---345:R-:W-:Y:S05]  /*72a0*/  WARPSYNC.COLLECTIVE R15, `(.L_x_791) ;  /* 0x000000000f087348 */ /* 0x038fea0003c00000 */
[----:B------:R0:W1:Y:S02]  /*72b0*/  SHFL.BFLY P6, R14, R13, R12, R11 ;  /* 0x0c00000c0d0e7389 */ /* 0x00006400000c000b */
[----:B01-345:R-:W-:Y:S01]  /*72c0*/  ENDCOLLECTIVE ;  /* 0x000000000000791b */ /* 0x03bfe20003800000 */
.L_x_791:
[----:B------:R-:W-:Y:S05]  /*72d0*/  BSYNC B0 ;  /* 0x0000000000007941 */ /* 0x000fea0003800000 */
.L_x_790:
[----:B------:R-:W-:Y:S01]  /*72e0*/  FMNMX.FTZ R13, R14, R4, !PT ;  /* 0x000000040e0d7209 */ /* 0x000fe20007810000 */
[----:B------:R-:W-:Y:S01]  /*72f0*/  IMAD.MOV.U32 R11, RZ, RZ, 0x1f ;  /* 0x0000001fff0b7424 */ /* 0x000fe200078e00ff */
[----:B------:R-:W-:Y:S02]  /*7300*/  MOV R12, 0x8 ;  /* 0x00000008000c7802 */ /* 0x000fe40000000f00 */
[----:B------:R-:W-:-:S07]  /*7310*/  MOV R15, 0xffffffff ;  /* 0xffffffff000f7802 */ /* 0x000fce0000000f00 */
[----:B------:R-:W-:Y:S05]  /*7320*/  WARPSYNC.COLLECTIVE R15, `(.L_x_792) ;  /* 0x000000000f087348 */ /* 0x000fea0003c00000 */
[----:B------:R0:W1:Y:S02]  /*7330*/  SHFL.BFLY P6, R14, R13, R12, R11 ;  /* 0x0c00000c0d0e7389 */ /* 0x00006400000c000b */
[----:B01----:R-:W-:Y:S01]  /*7340*/  ENDCOLLECTIVE ;  /* 0x000000000000791b */ /* 0x003fe20003800000 */
.L_x_792:
[----:B------:R-:W-:Y:S01]  /*7350*/  HFMA2.MMA R12, -RZ, RZ, 0, 2.384185791015625e-07 ;  /* 0x00000004ff0c7435 */ /* 0x000fe200000001ff */
[----:B------:R-:W-:-:S05]  /*7360*/  FMNMX.FTZ R5, R13, R14, !PT ;  /* 0x0000000e0d057209 */ /* 0x000fca0007810000 */
[----:B------:R-:W-:-:S07]  /*7370*/  IMAD.MOV.U32 R13, RZ, RZ, R5 ;  /* 0x000000ffff0d7224 */ /* 0x000fce00078e0005 */
[----:B------:R-:W-:Y:S05]  /*7380*/  WARPSYNC.COLLECTIVE R15, `(.L_x_793) ;  /* 0x000000000f087348 */ /* 0x000fea0003c00000 */
[----:B------:R0:W1:Y:S02]  /*7390*/  SHFL.BFLY P6, R14, R13, R12, R11 ;  /* 0x0c00000c0d0e7389 */ /* 0x00006400000c000b */
[----:B01----:R-:W-:Y:S01]  /*73a0*/  ENDCOLLECTIVE ;  /* 0x000000000000791b */ /* 0x003fe20003800000 */
.L_x_793:
[----:B------:R-:W-:Y:S05]  /*73b0*/  BRA `(.L_x_794) ;  /* 0xffffffbc00b87947 */ /* 0x000fea000383ffff */
.L_x_795:
        /* <DEDUP_REMOVED lines=12> */
.L_x_2580:


//--------------------- .text._ZN4mmha33masked_multihead_attention_kernelIfLi64ELi64ELi1ELi16ELi256ELb1ELb1EEEv26Multihead_attention_paramsIT_XT5_EE --------------------------
	.section	.text._ZN4mmha33masked_multihead_attention_kernelIfLi64ELi64ELi1ELi16ELi256ELb1ELb1EEEv26Multihead_attention_paramsIT_XT5_EE,"ax",@progbits
	.align	128
        .global         _ZN4mmha33masked_multihead_attention_kernelIfLi64ELi64ELi1ELi16ELi256ELb1ELb1EEEv26Multihead_attention_paramsIT_XT5_EE
        .type           _ZN4mmha33masked_multihead_attention_kernelIfLi64ELi64ELi1ELi16ELi256ELb1ELb1EEEv26Multihead_attention_paramsIT_XT5_EE,@function
        .size           _ZN4mmha33masked_multihead_attention_kernelIfLi64ELi64ELi1ELi16ELi256ELb1ELb1EEEv26Multihead_attention_paramsIT_XT5_EE,(.L_x_2581 - _ZN4mmha33masked_multihead_attention_kernelIfLi64ELi64ELi1ELi16ELi256ELb1ELb1EEEv26Multihead_attention_paramsIT_XT5_EE)
        .other          _ZN4mmha33masked_multihead_attention_kernelIfLi64ELi64ELi1ELi16ELi256ELb1ELb1EEEv26Multihead_attention_paramsIT_XT5_EE,@"STO_CUDA_ENTRY STV_DEFAULT"
_ZN4mmha33masked_multihead_attention_kernelIfLi64ELi64ELi1ELi16ELi256ELb1ELb1EEEv26Multihead_attention_paramsIT_XT5_EE:
.text._ZN4mmha33masked_multihead_attention_kernelIfLi64ELi64ELi1ELi16ELi256ELb1ELb1EEEv26Multihead_attention_paramsIT_XT5_EE:
        /* <DEDUP_REMOVED lines=12> */
.L_x_796:
[----:B------:R-:W0:Y:S01]  /*00c0*/  LDC R9, c[0x0][0x280] ;  /* 0x0000a000ff097b82 */ /* 0x000e220000000800 */
[----:B------:R-:W-:Y:S01]  /*00d0*/  IABS R7, R2 ;  /* 0x0000000200077213 */ /* 0x000fe20000000000 */
[----:B------:R-:W-:-:S06]  /*00e0*/  IMAD.MOV.U32 R16, RZ, RZ, RZ ;  /* 0x000000ffff107224 */ /* 0x000fcc00078e00ff */
[----:B------:R-:W1:Y:S08]  /*00f0*/  LDC.64 R10, c[0x0][0x2f0] ;  /* 0x0000bc00ff0a7b82 */ /* 0x000e700000000a00 */
[----:B------:R-:W2:Y:S01]  /*0100*/  LDC R36, c[0x0][0x29c] ;  /* 0x0000a700ff247b82 */ /* 0x000ea20000000800 */
[----:B------:R-:W3:Y:S01]  /*0110*/  S2R R88, SR_TID.X ;  /* 0x0000000000587919 */ /* 0x000ee20000002100 */
[----:B------:R-:W-:Y:S01]  /*0120*/  ULDC UR4, c[0x0][0x288] ;  /* 0x0000a20000047ab9 */ /* 0x000fe20000000800 */
[----:B------:R-:W-:-:S02]  /*0130*/  LOP3.LUT R25, R25, 0xffffffef, RZ, 0xc0, !PT ;  /* 0xffffffef19197812 */ /* 0x000fc400078ec0ff */
[----:B0-----:R-:W-:Y:S01]  /*0140*/  IABS R6, R9 ;  /* 0x0000000900067213 */ /* 0x001fe20000000000 */
[----:B------:R-:W0:Y:S02]  /*0150*/  S2R R19, SR_CTAID.X ;  /* 0x0000000000137919 */ /* 0x000e240000002500 */
[----:B------:R-:W4:Y:S01]  /*0160*/  LDC.64 R14, c[0x0][0x2a8] ;  /* 0x0000aa00ff0e7b82 */ /* 0x000f220000000a00 */
[----:B------:R-:W3:Y:S01]  /*0170*/  I2F.RP R0, R6 ;  /* 0x0000000600007306 */ /* 0x000ee20000209400 */
[----:B-1----:R-:W-:Y:S02]  /*0180*/  ISETP.NE.U32.AND P0, PT, R10, RZ, PT ;  /* 0x000000ff0a00720c */ /* 0x002fe40003f05070 */
[----:B--2---:R-:W-:-:S05]  /*0190*/  ISETP.NE.AND P2, PT, R36, RZ, PT ;  /* 0x000000ff2400720c */ /* 0x004fca0003f45270 */
[----:B---3--:R-:W1:Y:S01]  /*01a0*/  MUFU.RCP R0, R0 ;  /* 0x0000000000007308 */ /* 0x008e620000001000 */
[----:B------:R-:W-:Y:S02]  /*01b0*/  ISETP.NE.AND.EX P3, PT, R11, RZ, !P2, P0 ;  /* 0x000000ff0b00720c */ /* 0x000fe40005765300 */
[----:B------:R-:W-:Y:S01]  /*01c0*/  ISETP.GT.AND P4, PT, R88, 0x1f, PT ;  /* 0x0000001f5800780c */ /* 0x000fe20003f84270 */
[----:B------:R-:W-:Y:S01]  /*01d0*/  BSSY B0, `(.L_x_797) ;  /* 0x0000039000007945 */ /* 0x000fe20003800000 */
[----:B0-----:R-:W-:-:S09]  /*01e0*/  IMAD R18, R2, UR4, R19 ;  /* 0x0000000402127c24 */ /* 0x001fd2000f8e0213 */
[----:B------:R-:W-:Y:S01]  /*01f0*/  @P3 LOP3.LUT R25, R25, 0x10, RZ, 0xfc, !PT ;  /* 0x0000001019193812 */ /* 0x000fe200078efcff */
[----:B-1----:R-:W-:-:S04]  /*0200*/  VIADD R4, R0, 0xffffffe ;  /* 0x0ffffffe00047836 */ /* 0x002fc80000000000 */
[----:B------:R0:W1:Y:S02]  /*0210*/  F2I.FTZ.U32.TRUNC.NTZ R5, R4 ;  /* 0x0000000400057305 */ /* 0x000064000021f000 */
[----:B0-----:R-:W-:Y:S01]  /*0220*/  HFMA2.MMA R4, -RZ, RZ, 0, 0 ;  /* 0x00000000ff047435 */ /* 0x001fe200000001ff */
[----:B-1----:R-:W-:-:S04]  /*0230*/  IMAD.MOV R3, RZ, RZ, -R5 ;  /* 0x000000ffff037224 */ /* 0x002fc800078e0a05 */
[----:B------:R-:W-:-:S05]  /*0240*/  IMAD R3, R3, R6, RZ ;  /* 0x0000000603037224 */ /* 0x000fca00078e02ff */
[----:B------:R-:W-:-:S04]  /*0250*/  IMAD.HI.U32 R5, R5, R3, R4 ;  /* 0x0000000305057227 */ /* 0x000fc800078e0004 */
[----:B------:R-:W-:-:S04]  /*0260*/  IMAD.MOV.U32 R3, RZ, RZ, R7 ;  /* 0x000000ffff037224 */ /* 0x000fc800078e0007 */
[----:B------:R-:W-:-:S04]  /*0270*/  IMAD.HI.U32 R0, R5, R3, RZ ;  /* 0x0000000305007227 */ /* 0x000fc800078e00ff */
[----:B------:R-:W-:-:S04]  /*0280*/  IMAD.MOV R4, RZ, RZ, -R0 ;  /* 0x000000ffff047224 */ /* 0x000fc800078e0a00 */
[----:B------:R-:W-:Y:S01]  /*0290*/  IMAD R3, R6, R4, R3 ;  /* 0x0000000406037224 */ /* 0x000fe200078e0203 */
[----:B------:R-:W-:-:S04]  /*02a0*/  P2R R4, PR, RZ, 0x4 ;  /* 0x00000004ff047803 */ /* 0x000fc80000000000 */
[----:B------:R-:W-:Y:S02]  /*02b0*/  ISETP.GT.U32.AND P1, PT, R6, R3, PT ;  /* 0x000000030600720c */ /* 0x000fe40003f24070 */
[----:B------:R-:W0:Y:S11]  /*02c0*/  LDC.64 R4, c[0x0][0x328] ;  /* 0x0000ca00ff047b82 */ /* 0x000e360000000a00 */
[----:B------:R-:W-:Y:S01]  /*02d0*/  @!P1 IADD3 R3, R3, -R6, RZ ;  /* 0x8000000603039210 */ /* 0x000fe20007ffe0ff */
[----:B------:R-:W-:Y:S01]  /*02e0*/  @!P1 VIADD R0, R0, 0x1 ;  /* 0x0000000100009836 */ /* 0x000fe20000000000 */
[----:B------:R-:W-:-:S02]  /*02f0*/  ISETP.NE.AND P1, PT, R9, RZ, PT ;  /* 0x000000ff0900720c */ /* 0x000fc40003f25270 */
[----:B------:R-:W-:Y:S02]  /*0300*/  ISETP.GE.U32.AND P0, PT, R3, R6, PT ;  /* 0x000000060300720c */ /* 0x000fe40003f06070 */
[----:B------:R-:W1:Y:S01]  /*0310*/  @P3 LDC.64 R6, c[0x0][0x2f0] ;  /* 0x0000bc00ff063b82 */ /* 0x000e620000000a00 */
[----:B------:R-:W-:-:S04]  /*0320*/  LOP3.LUT R3, R2, R9, RZ, 0x3c, !PT ;  /* 0x0000000902037212 */ /* 0x000fc800078e3cff */
[----:B------:R-:W-:Y:S01]  /*0330*/  ISETP.GE.AND P2, PT, R3, RZ, PT ;  /* 0x000000ff0300720c */ /* 0x000fe20003f46270 */
[----:B0-----:R-:W-:-:S05]  /*0340*/  IMAD.WIDE R4, R2, 0x4, R4 ;  /* 0x0000000402047825 */ /* 0x001fca00078e0204 */
[----:B------:R-:W-:Y:S01]  /*0350*/  @P0 VIADD R0, R0, 0x1 ;  /* 0x0000000100000836 */ /* 0x000fe20000000000 */
[----:B------:R-:W-:Y:S01]  /*0360*/  SHF.L.U32 R3, R19, 0x6, RZ ;  /* 0x0000000613037819 */ /* 0x000fe200000006ff */
[----:B------:R0:W5:Y:S03]  /*0370*/  LDG.E R17, desc[UR36][R4.64] ;  /* 0x0000002404117981 */ /* 0x000166000c1e1900 */
[----:B------:R-:W-:Y:S02]  /*0380*/  MOV R21, R0 ;  /* 0x0000000000157202 */ /* 0x000fe40000000f00 */
[----:B------:R-:W0:Y:S03]  /*0390*/  LDC R0, c[0x0][0x278] ;  /* 0x00009e00ff007b82 */ /* 0x000e260000000800 */
[----:B------:R-:W-:Y:S01]  /*03a0*/  @!P2 IMAD.MOV R21, RZ, RZ, -R21 ;  /* 0x000000ffff15a224 */ /* 0x000fe200078e0a15 */
[----:B------:R-:W-:-:S05]  /*03b0*/  @!P1 LOP3.LUT R21, RZ, R9, RZ, 0x33, !PT ;  /* 0x00000009ff159212 */ /* 0x000fca00078e33ff */
[----:B-1----:R-:W-:-:S05]  /*03c0*/  @P3 IMAD.WIDE R6, R21, 0x4, R6 ;  /* 0x0000000415063825 */ /* 0x002fca00078e0206 */
[----:B------:R1:W5:Y:S01]  /*03d0*/  @P3 LDG.E R16, desc[UR36][R6.64] ;  /* 0x0000002406103981 */ /* 0x000362000c1e1900 */
[----:B------:R-:W-:Y:S01]  /*03e0*/  IMAD.SHL.U32 R18, R18, 0x40, RZ ;  /* 0x0000004012127824 */ /* 0x000fe200078e00ff */
[----:B------:R-:W-:Y:S01]  /*03f0*/  CS2R R32, SRZ ;  /* 0x0000000000207805 */ /* 0x000fe2000001ff00 */
[----:B------:R-:W-:Y:S02]  /*0400*/  IMAD.SHL.U32 R12, R88, 0x2, RZ ;  /* 0x00000002580c7824 */ /* 0x000fe400078e00ff */
[----:B0-----:R-:W-:Y:S01]  /*0410*/  IMAD R5, R2, R0, R3 ;  /* 0x0000000002057224 */ /* 0x001fe200078e0203 */
[----:B------:R-:W-:Y:S02]  /*0420*/  ISETP.NE.AND P0, PT, R0, RZ, PT ;  /* 0x000000ff0000720c */ /* 0x000fe40003f05270 */
[----:B------:R-:W-:Y:S02]  /*0430*/  P2R R0, PR, RZ, 0x10 ;  /* 0x00000010ff007803 */ /* 0x000fe40000000000 */
[----:B------:R-:W-:Y:S01]  /*0440*/  SEL R5, R18, R5, !P0 ;  /* 0x0000000512057207 */ /* 0x000fe20004000000 */
[----:B-1--4-:R-:W-:Y:S08]  /*0450*/  @P4 BRA `(.L_x_798) ;  /* 0x0000000000404947 */ /* 0x012ff00003800000 */
[----:B------:R-:W0:Y:S01]  /*0460*/  LDC R0, c[0x0][0x308] ;  /* 0x0000c200ff007b82 */ /* 0x000e220000000800 */
[----:B------:R-:W-:Y:S02]  /*0470*/  IADD3 R11, R5, R12, RZ ;  /* 0x0000000c050b7210 */ /* 0x000fe40007ffe0ff */
[----:B0-----:R-:W-:-:S13]  /*0480*/  ISETP.NE.AND P0, PT, R0, 0x2, PT ;  /* 0x000000020000780c */ /* 0x001fda0003f05270 */
[----:B------:R-:W0:Y:S08]  /*0490*/  @!P0 LDC.64 R8, c[0x0][0x218] ;  /* 0x00008600ff088b82 */ /* 0x000e300000000a00 */
[----:B------:R-:W1:Y:S08]  /*04a0*/  @P0 LDC.64 R6, c[0x0][0x218] ;  /* 0x00008600ff060b82 */ /* 0x000e700000000a00 */
[----:B------:R-:W2:Y:S01]  /*04b0*/  @!P0 LDC.64 R4, c[0x0][0x2f8] ;  /* 0x0000be00ff048b82 */ /* 0x000ea20000000a00 */
[----:B0-----:R-:W-:-:S04]  /*04c0*/  @!P0 IADD3 R8, P1, R11, R8, RZ ;  /* 0x000000080b088210 */ /* 0x001fc80007f3e0ff */
[----:B------:R-:W-:-:S05]  /*04d0*/  @!P0 LEA.HI.X.SX32 R9, R11, R9, 0x1, P1 ;  /* 0x000000090b098211 */ /* 0x000fca00008f0eff */
[----:B------:R-:W3:Y:S01]  /*04e0*/  @!P0 LDG.E.U16 R8, desc[UR36][R8.64] ;  /* 0x0000002408088981 */ /* 0x000ee2000c1e1500 */
[----:B-1----:R-:W-:-:S05]  /*04f0*/  @P0 IMAD.WIDE R6, R11, 0x4, R6 ;  /* 0x000000040b060825 */ /* 0x002fca00078e0206 */
[----:B------:R0:W5:Y:S04]  /*0500*/  @P0 LDG.E.64 R32, desc[UR36][R6.64] ;  /* 0x0000002406200981 */ /* 0x000168000c1e1b00 */
[----:B--2---:R-:W2:Y:S01]  /*0510*/  @!P0 LDG.E R5, desc[UR36][R4.64] ;  /* 0x0000002404058981 */ /* 0x004ea2000c1e1900 */
[----:B---3--:R-:W2:Y:S08]  /*0520*/  @!P0 I2F.S8 R0, R8 ;  /* 0x0000000800008306 */ /* 0x008eb00000001400 */
[----:B------:R-:W1:Y:S01]  /*0530*/  @!P0 I2F.S8 R10, R8.B1 ;  /* 0x10000008000a8306 */ /* 0x000e620000001400 */
[-C--:B--2---:R-:W-:Y:S01]  /*0540*/  @!P0 FMUL.FTZ R32, R0, R5.reuse ;  /* 0x0000000500208220 */ /* 0x084fe20000410000 */
[----:B01----:R-:W-:-:S07]  /*0550*/  @!P0 FMUL.FTZ R33, R10, R5 ;  /* 0x000000050a218220 */ /* 0x003fce0000410000 */
.L_x_798:
[----:B------:R-:W-:Y:S05]  /*0560*/  BSYNC B0 ;  /* 0x0000000000007941 */ /* 0x000fea0003800000 */
.L_x_797:
[C---:B------:R-:W-:Y:S01]  /*0570*/  LEA.HI R0, R88.reuse, R88, RZ, 0x1 ;  /* 0x0000005858007211 */ /* 0x040fe200078f08ff */
[----:B------:R-:W0:Y:S01]  /*0580*/  LDC R20, c[0x0][0x284] ;  /* 0x0000a100ff147b82 */ /* 0x000e220000000800 */
[----:B------:R-:W-:Y:S01]  /*0590*/  ISETP.LT.AND P1, PT, R88, 0x20, P3 ;  /* 0x000000205800780c */ /* 0x000fe20001f21270 */
[----:B------:R-:W-:Y:S01]  /*05a0*/  ULDC.64 UR6, c[0x0][0x220] ;  /* 0x0000880000067ab9 */ /* 0x000fe20000000a00 */
[C---:B------:R-:W-:Y:S01]  /*05b0*/  LOP3.LUT R7, R0.reuse, 0x7ffffffe, RZ, 0xc0, !PT ;  /* 0x7ffffffe00077812 */ /* 0x040fe200078ec0ff */
[----:B------:R-:W-:Y:S01]  /*05c0*/  IMAD.SHL.U32 R0, R0, 0x2, RZ ;  /* 0x0000000200007824 */ /* 0x000fe200078e00ff */
[----:B------:R-:W-:Y:S02]  /*05d0*/  ISETP.NE.U32.AND P2, PT, R14, RZ, PT ;  /* 0x000000ff0e00720c */ /* 0x000fe40003f45070 */
[----:B------:R-:W-:Y:S02]  /*05e0*/  CS2R R30, SRZ ;  /* 0x00000000001e7805 */ /* 0x000fe4000001ff00 */
[----:B-----5:R-:W-:Y:S01]  /*05f0*/  IADD3 R22, R17, -0x1, RZ ;  /* 0xffffffff11167810 */ /* 0x020fe20007ffe0ff */
[----:B------:R-:W1:Y:S01]  /*0600*/  @!P4 LDC.64 R4, c[0x0][0x248] ;  /* 0x00009200ff04cb82 */ /* 0x000e620000000a00 */
[----:B------:R-:W-:Y:S01]  /*0610*/  LOP3.LUT R9, R0, 0xfffffffc, RZ, 0xc0, !PT ;  /* 0xfffffffc00097812 */ /* 0x000fe200078ec0ff */
[----:B------:R-:W-:Y:S01]  /*0620*/  IMAD.IADD R7, R88, 0x1, -R7 ;  /* 0x0000000158077824 */ /* 0x000fe200078e0a07 */
[----:B------:R-:W-:-:S02]  /*0630*/  ISETP.NE.AND.EX P2, PT, R15, RZ, PT, P2 ;  /* 0x000000ff0f00720c */ /* 0x000fc40003f45320 */
[----:B------:R-:W-:Y:S01]  /*0640*/  SHF.R.S32.HI R0, RZ, 0x1f, R2 ;  /* 0x0000001fff007819 */ /* 0x000fe20000011402 */
[----:B------:R-:W-:Y:S01]  /*0650*/  IMAD.IADD R34, R18, 0x1, R9 ;  /* 0x0000000112227824 */ /* 0x000fe200078e0209 */
[----:B------:R-:W-:Y:S01]  /*0660*/  ISETP.NE.U32.AND P0, PT, RZ, UR6, PT ;  /* 0x00000006ff007c0c */ /* 0x000fe2000bf05070 */
[----:B------:R-:W2:Y:S01]  /*0670*/  @P1 LDC.64 R8, c[0x0][0x2e0] ;  /* 0x0000b800ff081b82 */ /* 0x000ea20000000a00 */
[----:B------:R-:W-:Y:S02]  /*0680*/  @P1 IMAD R13, R16, UR4, R19 ;  /* 0x00000004100d1c24 */ /* 0x000fe4000f8e0213 */
[----:B------:R-:W-:Y:S01]  /*0690*/  IMAD.SHL.U32 R27, R7, 0x2, RZ ;  /* 0x00000002071b7824 */ /* 0x000fe200078e00ff */
[----:B------:R-:W-:Y:S01]  /*06a0*/  ISETP.NE.AND.EX P0, PT, RZ, UR7, PT, P0 ;  /* 0x00000007ff007c0c */ /* 0x000fe2000bf05300 */
[----:B------:R-:W-:-:S03]  /*06b0*/  @P1 IMAD R13, R13, 0x40, R12 ;  /* 0x000000400d0d1824 */ /* 0x000fc600078e020c */
[----:B------:R-:W-:Y:S02]  /*06c0*/  @!P4 LEA R11, R22, R27, 0x2 ;  /* 0x0000001b160bc211 */ /* 0x000fe400078e10ff */
[----:B------:R-:W-:Y:S02]  /*06d0*/  @P2 LEA R10, P3, R2, R14, 0x2 ;  /* 0x0000000e020a2211 */ /* 0x000fe400078610ff */
[----:B------:R-:W-:Y:S01]  /*06e0*/  ISETP.GT.OR P0, PT, R88, 0x1f, !P0 ;  /* 0x0000001f5800780c */ /* 0x000fe20004704670 */
[----:B0-----:R-:W-:-:S04]  /*06f0*/  @!P4 IMAD R11, R34, R20, R11 ;  /* 0x00000014220bc224 */ /* 0x001fc800078e020b */
[----:B-1----:R-:W-:Y:S01]  /*0700*/  @!P4 IMAD.WIDE R4, R11, 0x4, R4 ;  /* 0x000000040b04c825 */ /* 0x002fe200078e0204 */
[----:B------:R-:W-:-:S04]  /*0710*/  @P2 LEA.HI.X R11, R2, R15, R0, 0x2, P3 ;  /* 0x0000000f020b2211 */ /* 0x000fc800018f1400 */
[----:B------:R0:W5:Y:S01]  /*0720*/  @!P4 LDG.E.64 R30, desc[UR36][R4.64] ;  /* 0x00000024041ec981 */ /* 0x000162000c1e1b00 */
[----:B--2---:R-:W-:Y:S01]  /*0730*/  @P1 IMAD.WIDE R8, R13, 0x4, R8 ;  /* 0x000000040d081825 */ /* 0x004fe200078e0208 */
[----:B------:R-:W-:Y:S01]  /*0740*/  HFMA2.MMA R23, -RZ, RZ, 0, 0 ;  /* 0x00000000ff177435 */ /* 0x000fe200000001ff */
[----:B------:R-:W1:Y:S04]  /*0750*/  @!P0 LDC.64 R6, c[0x0][0x220] ;  /* 0x00008800ff068b82 */ /* 0x000e680000000a00 */
[----:B------:R-:W5:Y:S01]  /*0760*/  @P1 LDG.E.64 R8, desc[UR36][R8.64] ;  /* 0x0000002408081981 */ /* 0x000f62000c1e1b00 */
[----:B------:R-:W-:-:S04]  /*0770*/  IABS R13, R20 ;  /* 0x00000014000d7213 */ /* 0x000fc80000000000 */
[----:B------:R-:W2:Y:S01]  /*0780*/  I2F.RP R0, R13 ;  /* 0x0000000d00007306 */ /* 0x000ea20000209400 */
[----:B------:R3:W5:Y:S07]  /*0790*/  @P2 LDG.E R23, desc[UR36][R10.64] ;  /* 0x000000240a172981 */ /* 0x00076e000c1e1900 */
[----:B--2---:R-:W0:Y:S02]  /*07a0*/  MUFU.RCP R0, R0 ;  /* 0x0000000000007308 */ /* 0x004e240000001000 */
[----:B0-----:R-:W-:-:S06]  /*07b0*/  VIADD R4, R0, 0xffffffe ;  /* 0x0ffffffe00047836 */ /* 0x001fcc0000000000 */
[----:B------:R0:W2:Y:S02]  /*07c0*/  F2I.FTZ.U32.TRUNC.NTZ R5, R4 ;  /* 0x0000000400057305 */ /* 0x0000a4000021f000 */
[----:B0-----:R-:W-:Y:S01]  /*07d0*/  MOV R4, RZ ;  /* 0x000000ff00047202 */ /* 0x001fe20000000f00 */
[----:B--2---:R-:W-:-:S04]  /*07e0*/  IMAD.MOV R24, RZ, RZ, -R5 ;  /* 0x000000ffff187224 */ /* 0x004fc800078e0a05 */
[----:B---3--:R-:W-:Y:S01]  /*07f0*/  IMAD R11, R24, R13, RZ ;  /* 0x0000000d180b7224 */ /* 0x008fe200078e02ff */
[----:B------:R-:W-:-:S03]  /*0800*/  IABS R24, R22 ;  /* 0x0000001600187213 */ /* 0x000fc60000000000 */
[----:B------:R-:W-:-:S06]  /*0810*/  IMAD.HI.U32 R5, R5, R11, R4 ;  /* 0x0000000b05057227 */ /* 0x000fcc00078e0004 */
[----:B------:R-:W-:Y:S01]  /*0820*/  IMAD.HI.U32 R5, R5, R24, RZ ;  /* 0x0000001805057227 */ /* 0x000fe200078e00ff */
[----:B------:R-:W-:-:S03]  /*0830*/  CS2R R14, SRZ ;  /* 0x00000000000e7805 */ /* 0x000fc6000001ff00 */
[----:B------:R-:W-:Y:S02]  /*0840*/  IMAD.IADD R3, R3, 0x1, R12 ;  /* 0x0000000103037824 */ /* 0x000fe400078e020c */
[----:B------:R-:W-:Y:S02]  /*0850*/  IMAD.MOV R5, RZ, RZ, -R5 ;  /* 0x000000ffff057224 */ /* 0x000fe400078e0a05 */
[----:B-1----:R-:W-:-:S04]  /*0860*/  @!P0 IMAD.WIDE R6, R3, 0x4, R6 ;  /* 0x0000000403068825 */ /* 0x002fc800078e0206 */
[C---:B------:R-:W-:Y:S01]  /*0870*/  IMAD R24, R13.reuse, R5, R24 ;  /* 0x000000050d187224 */ /* 0x040fe200078e0218 */
[----:B------:R0:W5:Y:S04]  /*0880*/  @!P0 LDG.E.64 R14, desc[UR36][R6.64] ;  /* 0x00000024060e8981 */ /* 0x000168000c1e1b00 */
[----:B------:R-:W-:Y:S01]  /*0890*/  ISETP.GT.U32.AND P0, PT, R13, R24, PT ;  /* 0x000000180d00720c */ /* 0x000fe20003f04070 */
[----:B0-----:R-:W0:-:S12]  /*08a0*/  LDC R7, c[0x0][0x290] ;  /* 0x0000a400ff077b82 */ /* 0x001e180000000800 */
[----:B------:R-:W-:-:S05]  /*08b0*/  @!P0 IMAD.IADD R24, R24, 0x1, -R13 ;  /* 0x0000000118188824 */ /* 0x000fca00078e0a0d */
[----:B------:R-:W-:Y:S02]  /*08c0*/  ISETP.GT.U32.AND P0, PT, R13, R24, PT ;  /* 0x000000180d00720c */ /* 0x000fe40003f04070 */
[----:B------:R-:W-:Y:S02]  /*08d0*/  ISETP.GE.AND P2, PT, R22, RZ, PT ;  /* 0x000000ff1600720c */ /* 0x000fe40003f46270 */
[----:B------:R-:W-:-:S09]  /*08e0*/  ISETP.NE.AND P3, PT, R36, RZ, PT ;  /* 0x000000ff2400720c */ /* 0x000fd20003f65270 */
[----:B------:R-:W-:Y:S02]  /*08f0*/  @!P0 IADD3 R24, R24, -R13, RZ ;  /* 0x8000000d18188210 */ /* 0x000fe40007ffe0ff */
[----:B------:R-:W-:Y:S02]  /*0900*/  ISETP.NE.AND P0, PT, R20, RZ, PT ;  /* 0x000000ff1400720c */ /* 0x000fe40003f05270 */
[----:B------:R-:W-:Y:S01]  /*0910*/  CS2R R28, SRZ ;  /* 0x00000000001c7805 */ /* 0x000fe2000001ff00 */
[----:B------:R-:W-:Y:S01]  /*0920*/  @!P2 IMAD.MOV R24, RZ, RZ, -R24 ;  /* 0x000000ffff18a224 */ /* 0x000fe200078e0a18 */
[----:B------:R-:W-:-:S09]  /*0930*/  P2R R0, PR, RZ, 0x8 ;  /* 0x00000008ff007803 */ /* 0x000fd20000000000 */
[----:B------:R-:W-:Y:S02]  /*0940*/  @!P0 LOP3.LUT R24, RZ, R20, RZ, 0x33, !PT ;  /* 0x00000014ff188212 */ /* 0x000fe400078e33ff */
[----:B------:R-:W-:Y:S01]  /*0950*/  ISETP.GE.AND P0, PT, R88, 0x20, PT ;  /* 0x000000205800780c */ /* 0x000fe20003f06270 */
[----:B------:R-:W-:-:S12]  /*0960*/  @P3 BRA `(.L_x_799) ;  /* 0x0000000000283947 */ /* 0x000fd80003800000 */
[----:B------:R-:W-:Y:S01]  /*0970*/  ULDC.64 UR6, c[0x0][0x230] ;  /* 0x00008c0000067ab9 */ /* 0x000fe20000000a00 */
[----:B------:R-:W-:Y:S01]  /*0980*/  BSSY B0, `(.L_x_799) ;  /* 0x0000008000007945 */ /* 0x000fe20003800000 */
[----:B------:R-:W-:Y:S02]  /*0990*/  ISETP.EQ.U32.AND P2, PT, RZ, UR6, PT ;  /* 0x00000006ff007c0c */ /* 0x000fe4000bf42070 */
[----:B------:R-:W-:Y:S02]  /*09a0*/  CS2R R28, SRZ ;  /* 0x00000000001c7805 */ /* 0x000fe4000001ff00 */
[----:B------:R-:W-:-:S13]  /*09b0*/  ISETP.EQ.OR.EX P2, PT, RZ, UR7, P0, P2 ;  /* 0x00000007ff007c0c */ /* 0x000fda0008742720 */
[----:B------:R-:W-:Y:S05]  /*09c0*/  @P2 BRA `(.L_x_800) ;  /* 0x00000000000c2947 */ /* 0x000fea0003800000 */
[----:B------:R-:W1:Y:S02]  /*09d0*/  LDC.64 R28, c[0x0][0x230] ;  /* 0x00008c00ff1c7b82 */ /* 0x000e640000000a00 */
[----:B-1----:R-:W-:-:S06]  /*09e0*/  IMAD.WIDE R28, R3, 0x4, R28 ;  /* 0x00000004031c7825 */ /* 0x002fcc00078e021c */
[----:B------:R-:W5:Y:S02]  /*09f0*/  LDG.E.64 R28, desc[UR36][R28.64] ;  /* 0x000000241c1c7981 */ /* 0x000f64000c1e1b00 */
.L_x_800:
[----:B------:R-:W-:Y:S05]  /*0a00*/  BSYNC B0 ;  /* 0x0000000000007941 */ /* 0x000fea0003800000 */
.L_x_799:
[----:B------:R-:W-:Y:S01]  /*0a10*/  ISETP.NE.AND P2, PT, R36, RZ, PT ;  /* 0x000000ff2400720c */ /* 0x000fe20003f45270 */
[----:B------:R-:W-:Y:S01]  /*0a20*/  ULDC.U8 UR5, c[0x0][0x294] ;  /* 0x0000a50000057ab9 */ /* 0x000fe20000000000 */
[----:B-----5:R-:W-:Y:S01]  /*0a30*/  FADD.FTZ R32, R14, R32 ;  /* 0x000000200e207221 */ /* 0x020fe20000010000 */
[----:B------:R-:W-:Y:S01]  /*0a40*/  FADD.FTZ R33, R15, R33 ;  /* 0x000000210f217221 */ /* 0x000fe20000010000 */
[----:B------:R-:W-:-:S09]  /*0a50*/  IMAD R26, R21, UR4, RZ ;  /* 0x00000004151a7c24 */ /* 0x000fd2000f8e02ff */
[----:B------:R-:W-:Y:S01]  /*0a60*/  @!P2 FADD.FTZ R30, R28, R30 ;  /* 0x0000001e1c1ea221 */ /* 0x000fe20000010000 */
[----:B------:R-:W-:Y:S01]  /*0a70*/  @!P2 FADD.FTZ R31, R29, R31 ;  /* 0x0000001f1d1fa221 */ /* 0x000fe20000010000 */
[----:B0-----:R-:W-:Y:S02]  /*0a80*/  ISETP.GT.AND P2, PT, R7, RZ, PT ;  /* 0x000000ff0700720c */ /* 0x001fe40003f44270 */
[----:B------:R-:W-:Y:S01]  /*0a90*/  @P1 FMUL.FTZ R30, R30, R8 ;  /* 0x000000081e1e1220 */ /* 0x000fe20000410000 */
[----:B------:R-:W-:Y:S01]  /*0aa0*/  @P1 FMUL.FTZ R31, R31, R9 ;  /* 0x000000091f1f1220 */ /* 0x000fe20000410000 */
[----:B------:R-:W-:-:S13]  /*0ab0*/  ISETP.NE.AND P1, PT, RZ, UR5, PT ;  /* 0x00000005ff007c0c */ /* 0x000fda000bf25270 */
        /* <DEDUP_REMOVED lines=15> */
[----:B------:R-:W-:Y:S02]  /*0bb0*/  IMAD R9, R6, R3, RZ ;  /* 0x0000000306097224 */ /* 0x000fe400078e02ff */
[----:B------:R-:W-:Y:S02]  /*0bc0*/  IMAD.MOV.U32 R6, RZ, RZ, R8 ;  /* 0x000000ffff067224 */ /* 0x000fe400078e0008 */
        /* <DEDUP_REMOVED lines=36> */
[----:B-1----:R-:W-:Y:S05]  /*0e10*/  CALL.ABS.NOINC R14 ;  /* 0x000000000e007343 */ /* 0x002fea0003c00000 */
.L_x_803:
[----:B------:R-:W0:Y:S01]  /*0e20*/  S2R R4, SR_CgaCtaId ;  /* 0x0000000000047919 */ /* 0x000e220000008800 */
[----:B------:R-:W1:Y:S01]  /*0e30*/  LDC R7, c[0x0][0x290] ;  /* 0x0000a400ff077b82 */ /* 0x000e620000000800 */
[----:B------:R-:W-:Y:S02]  /*0e40*/  MOV R0, 0x400 ;  /* 0x0000040000007802 */ /* 0x000fe40000000f00 */
[----:B------:R-:W-:-:S03]  /*0e50*/  ISETP.NE.AND P6, PT, R39, RZ, PT ;  /* 0x000000ff2700720c */ /* 0x000fc60003fc5270 */
[----:B------:R-:W-:Y:S02]  /*0e60*/  VIADD R3, R0, 0x240 ;  /* 0x0000024000037836 */ /* 0x000fe40000000000 */
[----:B------:R-:W-:-:S03]  /*0e70*/  IMAD R0, R35, R38, R37 ;  /* 0x0000002623007224 */ /* 0x000fc600078e0225 */
[----:B0-----:R-:W-:-:S05]  /*0e80*/  LEA R3, R4, R3, 0x18 ;  /* 0x0000000304037211 */ /* 0x001fca00078ec0ff */
[----:B------:R-:W-:-:S05]  /*0e90*/  IMAD R9, R0, 0x4, R3 ;  /* 0x0000000400097824 */ /* 0x000fca00078e0203 */
[----:B-1----:R-:W-:Y:S01]  /*0ea0*/  LEA R10, R7, R9, 0x2 ;  /* 0x00000009070a7211 */ /* 0x002fe200078e10ff */
[----:B------:R-:W-:Y:S06]  /*0eb0*/  @!P6 BRA `(.L_x_804) ;  /* 0x00000000000ce947 */ /* 0x000fec0003800000 */
[----:B------:R-:W-:Y:S01]  /*0ec0*/  ISETP.NE.AND P5, PT, R36, RZ, PT ;  /* 0x000000ff2400720c */ /* 0x000fe20003fa5270 */
[----:B------:R0:W-:-:S12]  /*0ed0*/  STS.64 [R9], R32 ;  /* 0x0000002009007388 */ /* 0x0001d80000000a00 */
[----:B------:R0:W-:Y:S02]  /*0ee0*/  @!P5 STS.64 [R10], R30 ;  /* 0x0000001e0a00d388 */ /* 0x0001e40000000a00 */
.L_x_804:
        /* <DEDUP_REMOVED lines=11> */
[----:B------:R-:W-:Y:S01]  /*0fa0*/  IMAD R11, R0, 0x4, R3 ;  /* 0x00000004000b7824 */ /* 0x000fe200078e0203 */
[----:B------:R-:W-:Y:S01]  /*0fb0*/  ISETP.NE.AND P0, PT, R36, RZ, PT ;  /* 0x000000ff2400720c */ /* 0x000fe20003f05270 */
[----:B------:R-:W-:Y:S02]  /*0fc0*/  BSSY B1, `(.L_x_807) ;  /* 0x0000039000017945 */ /* 0x000fe40003800000 */
[----:B------:R-:W-:Y:S01]  /*0fd0*/  IMAD R12, R35, 0x4, R11 ;  /* 0x00000004230c7824 */ /* 0x000fe200078e020b */
[----:B0-----:R0:W1:Y:S04]  /*0fe0*/  LDS R32, [R11] ;  /* 0x000000000b207984 */ /* 0x0010680000000800 */
[----:B------:R0:W2:Y:S05]  /*0ff0*/  LDS R33, [R12] ;  /* 0x000000000c217984 */ /* 0x0000aa0000000800 */
[----:B------:R-:W-:Y:S05]  /*1000*/  @!P0 BRA `(.L_x_808) ;  /* 0x0000000000508947 */ /* 0x000fea0003800000 */
[----:B------:R-:W-:-:S04]  /*1010*/  SHF.L.U32 R0, R0, 0x1, RZ ;  /* 0x0000000100007819 */ /* 0x000fc800000006ff */
[----:B------:R-:W-:-:S13]  /*1020*/  ISETP.GE.AND P0, PT, R0, R7, PT ;  /* 0x000000070000720c */ /* 0x000fda0003f06270 */
[----:B------:R-:W-:Y:S05]  /*1030*/  @P0 BRA `(.L_x_809) ;  /* 0x0000000000c40947 */ /* 0x000fea0003800000 */
[----:B------:R-:W-:Y:S01]  /*1040*/  I2FP.F32.S32 R3, R7 ;  /* 0x0000000700037245 */ /* 0x000fe20000201400 */
[----:B------:R-:W-:Y:S01]  /*1050*/  ULDC UR4, c[0x0][0x29c] ;  /* 0x0000a70000047ab9 */ /* 0x000fe20000000800 */
[----:B------:R-:W-:-:S04]  /*1060*/  I2FP.F32.S32 R0, R0 ;  /* 0x0000000000007245 */ /* 0x000fc80000201400 */
[----:B------:R-:W3:Y:S02]  /*1070*/  MUFU.RCP R3, R3 ;  /* 0x0000000300037308 */ /* 0x000ee40000001000 */
[----:B---3--:R-:W-:-:S04]  /*1080*/  FMUL.FTZ R0, R0, R3 ;  /* 0x0000000300007220 */ /* 0x008fc80000410000 */
[----:B------:R-:W-:Y:S01]  /*1090*/  FMUL.FTZ R4, R0, 13.28771209716796875 ;  /* 0x41549a7800047820 */ /* 0x000fe20000410000 */
[----:B------:R-:W-:-:S03]  /*10a0*/  I2FP.F32.S32 R0, UR4 ;  /* 0x0000000400007c45 */ /* 0x000fc60008201400 */
[----:B------:R-:W3:Y:S02]  /*10b0*/  MUFU.EX2 R5, -R4 ;  /* 0x8000000400057308 */ /* 0x000ee40000000800 */
[----:B---3--:R-:W-:-:S04]  /*10c0*/  FMUL.FTZ R0, R0, R5 ;  /* 0x0000000500007220 */ /* 0x008fc80000410000 */
[----:B------:R-:W-:-:S04]  /*10d0*/  FMUL.RZ R7, R0, 0.15915493667125701904 ;  /* 0x3e22f98300077820 */ /* 0x000fc8000040c000 */
[----:B------:R-:W2:Y:S08]  /*10e0*/  MUFU.SIN R5, R7 ;  /* 0x0000000700057308 */ /* 0x000eb00000000400 */
[----:B------:R-:W3:Y:S01]  /*10f0*/  MUFU.COS R0, R7 ;  /* 0x0000000700007308 */ /* 0x000ee20000000000 */
[-C--:B--2---:R-:W-:Y:S01]  /*1100*/  FMUL.FTZ R3, R33, R5.reuse ;  /* 0x0000000521037220 */ /* 0x084fe20000410000 */
[----:B-1----:R-:W-:-:S03]  /*1110*/  FMUL.FTZ R6, R32, R5 ;  /* 0x0000000520067220 */ /* 0x002fc60000410000 */
[-C--:B---3--:R-:W-:Y:S01]  /*1120*/  FFMA.FTZ R32, R32, R0.reuse, -R3 ;  /* 0x0000000020207223 */ /* 0x088fe20000010803 */
[----:B------:R-:W-:Y:S01]  /*1130*/  FFMA.FTZ R33, R33, R0, R6 ;  /* 0x0000000021217223 */ /* 0x000fe20000010006 */
[----:B------:R-:W-:Y:S06]  /*1140*/  BRA `(.L_x_809) ;  /* 0x0000000000807947 */ /* 0x000fec0003800000 */
.L_x_808:
[C---:B------:R-:W-:Y:S01]  /*1150*/  IMAD R13, R7.reuse, 0x4, R11 ;  /* 0x00000004070d7824 */ /* 0x040fe200078e020b */
[----:B------:R-:W-:Y:S01]  /*1160*/  LEA R14, R7, R12, 0x2 ;  /* 0x0000000c070e7211 */ /* 0x000fe200078e10ff */
[----:B------:R-:W-:Y:S01]  /*1170*/  IMAD.SHL.U32 R0, R0, 0x2, RZ ;  /* 0x0000000200007824 */ /* 0x000fe200078e00ff */
[----:B------:R-:W-:Y:S02]  /*1180*/  BSSY B2, `(.L_x_810) ;  /* 0x000001a000027945 */ /* 0x000fe40003800000 */
[----:B------:R3:W4:Y:S02]  /*1190*/  LDS R30, [R13] ;  /* 0x000000000d1e7984 */ /* 0x0007240000000800 */
[----:B------:R-:W-:Y:S02]  /*11a0*/  ISETP.GE.AND P0, PT, R0, R7, PT ;  /* 0x000000070000720c */ /* 0x000fe40003f06270 */
[----:B------:R3:W0:Y:S11]  /*11b0*/  LDS R31, [R14] ;  /* 0x000000000e1f7984 */ /* 0x0006360000000800 */
[----:B---3--:R-:W-:Y:S05]  /*11c0*/  @P0 BRA `(.L_x_811) ;  /* 0x0000000000540947 */ /* 0x008fea0003800000 */
[----:B------:R-:W-:Y:S01]  /*11d0*/  I2FP.F32.S32 R7, R7 ;  /* 0x0000000700077245 */ /* 0x000fe20000201400 */
[----:B------:R-:W-:Y:S01]  /*11e0*/  ULDC UR4, c[0x0][0x29c] ;  /* 0x0000a70000047ab9 */ /* 0x000fe20000000800 */
[----:B------:R-:W-:-:S04]  /*11f0*/  I2FP.F32.S32 R0, R0 ;  /* 0x0000000000007245 */ /* 0x000fc80000201400 */
[----:B------:R-:W3:Y:S02]  /*1200*/  MUFU.RCP R7, R7 ;  /* 0x0000000700077308 */ /* 0x000ee40000001000 */
[----:B---3--:R-:W-:-:S04]  /*1210*/  FMUL.FTZ R0, R0, R7 ;  /* 0x0000000700007220 */ /* 0x008fc80000410000 */
[----:B------:R-:W-:Y:S01]  /*1220*/  FMUL.FTZ R3, R0, 13.28771209716796875 ;  /* 0x41549a7800037820 */ /* 0x000fe20000410000 */
[----:B------:R-:W-:-:S04]  /*1230*/  IADD3 R0, -R23, UR4, RZ ;  /* 0x0000000417007c10 */ /* 0x000fc8000fffe1ff */
[----:B------:R-:W-:Y:S01]  /*1240*/  I2FP.F32.S32 R0, R0 ;  /* 0x0000000000007245 */ /* 0x000fe20000201400 */
[----:B------:R-:W3:Y:S04]  /*1250*/  MUFU.EX2 R3, -R3 ;  /* 0x8000000300037308 */ /* 0x000ee80000000800 */
[----:B---3--:R-:W-:-:S04]  /*1260*/  FMUL.FTZ R0, R0, R3 ;  /* 0x0000000300007220 */ /* 0x008fc80000410000 */
[----:B------:R-:W-:-:S04]  /*1270*/  FMUL.RZ R8, R0, 0.15915493667125701904 ;  /* 0x3e22f98300087820 */ /* 0x000fc8000040c000 */
[----:B------:R-:W0:Y:S08]  /*1280*/  MUFU.SIN R4, R8 ;  /* 0x0000000800047308 */ /* 0x000e300000000400 */
[----:B------:R-:W3:Y:S01]  /*1290*/  MUFU.COS R0, R8 ;  /* 0x0000000800007308 */ /* 0x000ee20000000000 */
[-C--:B0-----:R-:W-:Y:S01]  /*12a0*/  FMUL.FTZ R7, R31, R4.reuse ;  /* 0x000000041f077220 */ /* 0x081fe20000410000 */
[CC--:B--2---:R-:W-:Y:S01]  /*12b0*/  FMUL.FTZ R5, R33.reuse, R4.reuse ;  /* 0x0000000421057220 */ /* 0x0c4fe20000410000 */
[-C--:B-1----:R-:W-:Y:S01]  /*12c0*/  FMUL.FTZ R6, R32, R4.reuse ;  /* 0x0000000420067220 */ /* 0x082fe20000410000 */
[C---:B----4-:R-:W-:Y:S01]  /*12d0*/  FMUL.FTZ R4, R30.reuse, R4 ;  /* 0x000000041e047220 */ /* 0x050fe20000410000 */
[-C--:B---3--:R-:W-:Y:S01]  /*12e0*/  FFMA.FTZ R30, R30, R0.reuse, -R7 ;  /* 0x000000001e1e7223 */ /* 0x088fe20000010807 */
[-C--:B------:R-:W-:Y:S01]  /*12f0*/  FFMA.FTZ R32, R32, R0.reuse, -R5 ;  /* 0x0000000020207223 */ /* 0x080fe20000010805 */
[-C--:B------:R-:W-:Y:S01]  /*1300*/  FFMA.FTZ R33, R33, R0.reuse, R6 ;  /* 0x0000000021217223 */ /* 0x080fe20000010006 */
[----:B------:R-:W-:-:S07]  /*1310*/  FFMA.FTZ R31, R31, R0, R4 ;  /* 0x000000001f1f7223 */ /* 0x000fce0000010004 */
.L_x_811:
[----:B------:R-:W-:Y:S05]  /*1320*/  BSYNC B2 ;  /* 0x0000000000027941 */ /* 0x000fea0003800000 */
.L_x_810:
[----:B----4-:R3:W-:Y:S04]  /*1330*/  STS [R13], R30 ;  /* 0x0000001e0d007388 */ /* 0x0107e80000000800 */
[----:B0-----:R3:W-:Y:S02]  /*1340*/  STS [R14], R31 ;  /* 0x0000001f0e007388 */ /* 0x0017e40000000800 */
.L_x_809:
[----:B------:R-:W-:Y:S05]  /*1350*/  BSYNC B1 ;  /* 0x0000000000017941 */ /* 0x000fea0003800000 */
.L_x_807:
[----:B-1----:R1:W-:Y:S04]  /*1360*/  STS [R11], R32 ;  /* 0x000000200b007388 */ /* 0x0023e80000000800 */
[----:B--2---:R1:W-:Y:S02]  /*1370*/  STS [R12], R33 ;  /* 0x000000210c007388 */ /* 0x0043e40000000800 */
.L_x_806:
[----:B------:R-:W-:Y:S05]  /*1380*/  BSYNC B0 ;  /* 0x0000000000007941 */ /* 0x000fea0003800000 */
.L_x_805:
[----:B------:R-:W-:Y:S06]  /*1390*/  BAR.SYNC.DEFER_BLOCKING 0x0 ;  /* 0x0000000000007b1d */ /* 0x000fec0000010000 */
[----:B------:R-:W-:Y:S04]  /*13a0*/  BSSY B0, `(.L_x_812) ;  /* 0x0000005000007945 */ /* 0x000fe80003800000 */
[----:B------:R-:W-:Y:S05]  /*13b0*/  @!P6 BRA `(.L_x_813) ;  /* 0x00000000000ce947 */ /* 0x000fea0003800000 */
[----:B------:R-:W-:Y:S01]  /*13c0*/  ISETP.NE.AND P0, PT, R36, RZ, PT ;  /* 0x000000ff2400720c */ /* 0x000fe20003f05270 */
[----:B01----:R2:W4:-:S12]  /*13d0*/  LDS.64 R32, [R9] ;  /* 0x0000000009207984 */ /* 0x0035180000000a00 */
[----:B---3--:R2:W0:Y:S02]  /*13e0*/  @!P0 LDS.64 R30, [R10] ;  /* 0x000000000a1e8984 */ /* 0x0084240000000a00 */
.L_x_813:
[----:B------:R-:W-:Y:S05]  /*13f0*/  BSYNC B0 ;  /* 0x0000000000007941 */ /* 0x000fea0003800000 */
.L_x_812:
[----:B------:R-:W-:Y:S06]  /*1400*/  BAR.SYNC.DEFER_BLOCKING 0x0 ;  /* 0x0000000000007b1d */ /* 0x000fec0000010000 */
[----:B------:R-:W-:Y:S05]  /*1410*/  BRA `(.L_x_802) ;  /* 0x0000000000b07947 */ /* 0x000fea0003800000 */
.L_x_801:
[C---:B------:R-:W-:Y:S01]  /*1420*/  ISETP.NE.AND P0, PT, R36.reuse, RZ, PT ;  /* 0x000000ff2400720c */ /* 0x040fe20003f05270 */
[----:B------:R-:W-:Y:S01]  /*1430*/  BSSY B0, `(.L_x_802) ;  /* 0x000002a000007945 */ /* 0x000fe20003800000 */
[----:B------:R-:W-:-:S11]  /*1440*/  IMAD.IADD R0, R36, 0x1, -R23 ;  /* 0x0000000124007824 */ /* 0x000fd600078e0a17 */
[----:B------:R-:W-:Y:S05]  /*1450*/  @!P0 BRA `(.L_x_814) ;  /* 0x0000000000488947 */ /* 0x000fea0003800000 */
[----:B------:R-:W-:-:S13]  /*1460*/  ISETP.GE.AND P0, PT, R12, R7, PT ;  /* 0x000000070c00720c */ /* 0x000fda0003f06270 */
[----:B------:R-:W-:Y:S05]  /*1470*/  @P0 BRA `(.L_x_815) ;  /* 0x0000000000940947 */ /* 0x000fea0003800000 */
[----:B------:R-:W-:Y:S02]  /*1480*/  I2FP.F32.S32 R7, R7 ;  /* 0x0000000700077245 */ /* 0x000fe40000201400 */
[----:B------:R-:W-:Y:S02]  /*1490*/  I2FP.F32.S32 R12, R12 ;  /* 0x0000000c000c7245 */ /* 0x000fe40000201400 */
[----:B------:R-:W-:Y:S02]  /*14a0*/  I2FP.F32.S32 R0, R0 ;  /* 0x0000000000007245 */ /* 0x000fe40000201400 */
[----:B------:R-:W0:Y:S02]  /*14b0*/  MUFU.RCP R7, R7 ;  /* 0x0000000700077308 */ /* 0x000e240000001000 */
[----:B0-----:R-:W-:-:S04]  /*14c0*/  FMUL.FTZ R12, R12, R7 ;  /* 0x000000070c0c7220 */ /* 0x001fc80000410000 */
[----:B------:R-:W-:-:S04]  /*14d0*/  FMUL.FTZ R12, R12, 13.28771209716796875 ;  /* 0x41549a780c0c7820 */ /* 0x000fc80000410000 */
[----:B------:R-:W0:Y:S02]  /*14e0*/  MUFU.EX2 R3, -R12 ;  /* 0x8000000c00037308 */ /* 0x000e240000000800 */
[----:B0-----:R-:W-:-:S04]  /*14f0*/  FMUL.FTZ R0, R0, R3 ;  /* 0x0000000300007220 */ /* 0x001fc80000410000 */
[----:B------:R-:W-:-:S04]  /*1500*/  FMUL.RZ R6, R0, 0.15915493667125701904 ;  /* 0x3e22f98300067820 */ /* 0x000fc8000040c000 */
[----:B------:R-:W0:Y:S08]  /*1510*/  MUFU.SIN R3, R6 ;  /* 0x0000000600037308 */ /* 0x000e300000000400 */
[----:B------:R-:W1:Y:S01]  /*1520*/  MUFU.COS R0, R6 ;  /* 0x0000000600007308 */ /* 0x000e620000000000 */
[-C--:B0-----:R-:W-:Y:S01]  /*1530*/  FMUL.FTZ R5, R33, R3.reuse ;  /* 0x0000000321057220 */ /* 0x081fe20000410000 */
[----:B------:R-:W-:-:S03]  /*1540*/  FMUL.FTZ R4, R32, R3 ;  /* 0x0000000320047220 */ /* 0x000fc60000410000 */
[-C--:B-1----:R-:W-:Y:S01]  /*1550*/  FFMA.FTZ R32, R32, R0.reuse, -R5 ;  /* 0x0000000020207223 */ /* 0x082fe20000010805 */
[----:B------:R-:W-:Y:S01]  /*1560*/  FFMA.FTZ R33, R33, R0, R4 ;  /* 0x0000000021217223 */ /* 0x000fe20000010004 */
[----:B------:R-:W-:Y:S06]  /*1570*/  BRA `(.L_x_815) ;  /* 0x0000000000547947 */ /* 0x000fec0003800000 */
.L_x_814:
        /* <DEDUP_REMOVED lines=14> */
[CC--:B------:R-:W-:Y:S01]  /*1660*/  FMUL.FTZ R7, R33.reuse, R0.reuse ;  /* 0x0000000021077220 */ /* 0x0c0fe20000410000 */
[-C--:B------:R-:W-:Y:S01]  /*1670*/  FMUL.FTZ R6, R32, R0.reuse ;  /* 0x0000000020067220 */ /* 0x080fe20000410000 */
[C---:B------:R-:W-:Y:S01]  /*1680*/  FMUL.FTZ R0, R30.reuse, R0 ;  /* 0x000000001e007220 */ /* 0x040fe20000410000 */
[-C--:B-1----:R-:W-:Y:S01]  /*1690*/  FFMA.FTZ R30, R30, R5.reuse, -R3 ;  /* 0x000000051e1e7223 */ /* 0x082fe20000010803 */
[-C--:B------:R-:W-:Y:S01]  /*16a0*/  FFMA.FTZ R32, R32, R5.reuse, -R7 ;  /* 0x0000000520207223 */ /* 0x080fe20000010807 */
[-C--:B------:R-:W-:Y:S01]  /*16b0*/  FFMA.FTZ R33, R33, R5.reuse, R6 ;  /* 0x0000000521217223 */ /* 0x080fe20000010006 */
[----:B------:R-:W-:-:S07]  /*16c0*/  FFMA.FTZ R31, R31, R5, R0 ;  /* 0x000000051f1f7223 */ /* 0x000fce0000010000 */
.L_x_815:
[----:B------:R-:W-:Y:S05]  /*16d0*/  BSYNC B0 ;  /* 0x0000000000007941 */ /* 0x000fea0003800000 */
.L_x_802:
[----:B------:R-:W-:Y:S01]  /*16e0*/  ISETP.GT.AND P0, PT, R88, 0x1f, PT ;  /* 0x0000001f5800780c */ /* 0x000fe20003f04270 */
[----:B------:R-:W-:Y:S01]  /*16f0*/  ULDC UR4, c[0x0][0x284] ;  /* 0x0000a10000047ab9 */ /* 0x000fe20000000800 */
[----:B------:R-:W-:Y:S01]  /*1700*/  BSSY B0, `(.L_x_816) ;  /* 0x0000024000007945 */ /* 0x000fe20003800000 */
[----:B------:R-:W-:Y:S01]  /*1710*/  IMAD.U32 R3, RZ, RZ, UR4 ;  /* 0x00000004ff037e24 */ /* 0x000fe2000f8e00ff */
[----:B------:R-:W-:-:S04]  /*1720*/  MOV R7, RZ ;  /* 0x000000ff00077202 */ /* 0x000fc80000000f00 */
[----:B------:R-:W-:-:S05]  /*1730*/  VIADDMNMX R5, R17, -R3, RZ, !PT ;  /* 0x8000000311057246 */ /* 0x000fca00078001ff */
[----:B------:R-:W-:Y:S05]  /*1740*/  @P0 BRA `(.L_x_817) ;  /* 0x00000000007c0947 */ /* 0x000fea0003800000 */
[----:B------:R-:W5:Y:S01]  /*1750*/  LDC R0, c[0x0][0x29c] ;  /* 0x0000a700ff007b82 */ /* 0x000f620000000800 */
[----:B01----:R-:W2:Y:S01]  /*1760*/  S2R R11, SR_CgaCtaId ;  /* 0x00000000000b7919 */ /* 0x003ea20000008800 */
[----:B------:R-:W-:Y:S01]  /*1770*/  MOV R4, 0x400 ;  /* 0x0000040000047802 */ /* 0x000fe20000000f00 */
[----:B------:R-:W-:Y:S01]  /*1780*/  IMAD R27, R24, 0x4, R27 ;  /* 0x00000004181b7824 */ /* 0x000fe200078e021b */
[----:B------:R-:W-:Y:S01]  /*1790*/  UMOV UR4, 0xffffffff ;  /* 0xffffffff00047882 */ /* 0x000fe20000000000 */
[----:B---34-:R-:W-:Y:S02]  /*17a0*/  FMUL.FTZ R13, R31, R33 ;  /* 0x000000211f0d7220 */ /* 0x018fe40000410000 */
[----:B------:R-:W-:Y:S02]  /*17b0*/  IMAD R27, R34, R3, R27 ;  /* 0x00000003221b7224 */ /* 0x000fe400078e021b */
[----:B------:R-:W-:Y:S01]  /*17c0*/  FFMA.FTZ R13, R30, R32, R13 ;  /* 0x000000201e0d7223 */ /* 0x000fe2000001000d */
[----:B-----5:R-:W-:Y:S01]  /*17d0*/  ISETP.NE.AND P0, PT, R0, RZ, PT ;  /* 0x000000ff0000720c */ /* 0x020fe20003f05270 */
[----:B------:R-:W-:-:S05]  /*17e0*/  VIADD R0, R4, 0x40 ;  /* 0x0000004004007836 */ /* 0x000fca0000000000 */
[----:B--2---:R-:W-:-:S07]  /*17f0*/  LEA R9, R11, R0, 0x18 ;  /* 0x000000000b097211 */ /* 0x004fce00078ec0ff */
[----:B------:R-:W0:Y:S01]  /*1800*/  @!P0 LDC.64 R6, c[0x0][0x248] ;  /* 0x00009200ff068b82 */ /* 0x000e220000000a00 */
[----:B------:R-:W-:Y:S01]  /*1810*/  @!P0 IADD3 R4, R4, 0x140, RZ ;  /* 0x0000014004048810 */ /* 0x000fe20007ffe0ff */
[----:B------:R-:W-:-:S03]  /*1820*/  IMAD R9, R88, 0x8, R9 ;  /* 0x0000000858097824 */ /* 0x000fc600078e0209 */
[----:B------:R-:W-:Y:S02]  /*1830*/  @!P0 LEA R11, R11, R4, 0x18 ;  /* 0x000000040b0b8211 */ /* 0x000fe400078ec0ff */
[----:B------:R1:W-:Y:S03]  /*1840*/  STS.64 [R9], R32 ;  /* 0x0000002009007388 */ /* 0x0003e60000000a00 */
[----:B------:R-:W-:-:S05]  /*1850*/  @!P0 IMAD R11, R88, 0x8, R11 ;  /* 0x00000008580b8824 */ /* 0x000fca00078e020b */
[----:B------:R1:W-:Y:S01]  /*1860*/  @!P0 STS.64 [R11], R28 ;  /* 0x0000001c0b008388 */ /* 0x0003e20000000a00 */
[----:B0-----:R-:W-:-:S05]  /*1870*/  @!P0 IMAD.WIDE R6, R27, 0x4, R6 ;  /* 0x000000041b068825 */ /* 0x001fca00078e0206 */
[----:B------:R1:W-:Y:S01]  /*1880*/  @!P0 STG.E.64 desc[UR36][R6.64], R30 ;  /* 0x0000001e06008986 */ /* 0x0003e2000c101b24 */
[----:B------:R-:W-:Y:S05]  /*1890*/  BRA.DIV UR4, `(.L_x_818) ;  /* 0x0000006204a07947 */ /* 0x000fea000b800000 */
[----:B------:R-:W0:Y:S02]  /*18a0*/  SHFL.BFLY PT, R14, R13, 0x10, 0x1f ;  /* 0x0e001f000d0e7f89 */ /* 0x000e2400000e0000 */
[----:B0-----:R-:W-:-:S05]  /*18b0*/  FADD.FTZ R0, R13, R14 ;  /* 0x0000000e0d007221 */ /* 0x001fca0000010000 */
[----:B------:R-:W0:Y:S02]  /*18c0*/  SHFL.BFLY PT, R14, R0, 0x8, 0x1f ;  /* 0x0d001f00000e7f89 */ /* 0x000e2400000e0000 */
[----:B0-----:R-:W-:-:S05]  /*18d0*/  FADD.FTZ R4, R0, R14 ;  /* 0x0000000e00047221 */ /* 0x001fca0000010000 */
[----:B------:R-:W1:Y:S02]  /*18e0*/  SHFL.BFLY PT, R14, R4, 0x4, 0x1f ;  /* 0x0c801f00040e7f89 */ /* 0x000e6400000e0000 */
[----:B-1----:R-:W-:-:S05]  /*18f0*/  FADD.FTZ R6, R4, R14 ;  /* 0x0000000e04067221 */ /* 0x002fca0000010000 */
[----:B------:R-:W0:Y:S02]  /*1900*/  SHFL.BFLY PT, R14, R6, 0x2, 0x1f ;  /* 0x0c401f00060e7f89 */ /* 0x000e2400000e0000 */
[----:B0-----:R-:W-:-:S05]  /*1910*/  FADD.FTZ R7, R6, R14 ;  /* 0x0000000e06077221 */ /* 0x001fca0000010000 */
[----:B------:R0:W1:Y:S02]  /*1920*/  SHFL.BFLY PT, R14, R7, 0x1, 0x1f ;  /* 0x0c201f00070e7f89 */ /* 0x00006400000e0000 */
.L_x_921:
[----:B01----:R-:W-:-:S07]  /*1930*/  FADD.FTZ R7, R7, R14 ;  /* 0x0000000e07077221 */ /* 0x003fce0000010000 */
.L_x_817:
[----:B------:R-:W-:Y:S05]  /*1940*/  BSYNC B0 ;  /* 0x0000000000007941 */ /* 0x000fea0003800000 */
.L_x_816:
[----:B---3--:R-:W3:Y:S01]  /*1950*/  S2R R13, SR_CgaCtaId ;  /* 0x00000000000d7919 */ /* 0x008ee20000008800 */
[----:B------:R-:W-:Y:S01]  /*1960*/  ISETP.NE.AND P0, PT, R88, RZ, PT ;  /* 0x000000ff5800720c */ /* 0x000fe20003f05270 */
[----:B01----:R-:W-:Y:S01]  /*1970*/  IMAD.IADD R11, R22, 0x1, -R5 ;  /* 0x00000001160b7824 */ /* 0x003fe200078e0a05 */
[----:B--2---:R-:W-:Y:S01]  /*1980*/  MOV R10, 0x400 ;  /* 0x00000400000a7802 */ /* 0x004fe20000000f00 */
[----:B------:R-:W-:-:S03]  /*1990*/  IMAD.MOV.U32 R219, RZ, RZ, -0x800001 ;  /* 0xff7fffffffdb7424 */ /* 0x000fc600078e00ff */
[----:B------:R-:W-:-:S04]  /*19a0*/  IADD3 R6, R10, 0x240, RZ ;  /* 0x000002400a067810 */ /* 0x000fc80007ffe0ff */
[----:B---3--:R-:W-:-:S03]  /*19b0*/  LEA R6, R13, R6, 0x18 ;  /* 0x000000060d067211 */ /* 0x008fc600078ec0ff */
[----:B------:R-:W-:Y:S05]  /*19c0*/  @P0 BRA `(.L_x_819) ;  /* 0x0000000000400947 */ /* 0x000fea0003800000 */
[----:B------:R-:W-:Y:S01]  /*19d0*/  ULDC.64 UR4, c[0x0][0x2c8] ;  /* 0x0000b20000047ab9 */ /* 0x000fe20000000a00 */
[----:B------:R-:W-:Y:S02]  /*19e0*/  LEA R0, R11, R6, 0x2 ;  /* 0x000000060b007211 */ /* 0x000fe400078e10ff */
[----:B------:R-:W-:Y:S01]  /*19f0*/  ISETP.NE.U32.AND P0, PT, RZ, UR4, PT ;  /* 0x00000004ff007c0c */ /* 0x000fe2000bf05070 */
[----:B------:R-:W-:Y:S02]  /*1a00*/  ULDC UR4, c[0x0][0x2a0] ;  /* 0x0000a80000047ab9 */ /* 0x000fe40000000800 */
[----:B------:R-:W-:Y:S01]  /*1a10*/  FMUL.FTZ R219, R7, UR4 ;  /* 0x0000000407db7c20 */ /* 0x000fe20008410000 */
[----:B------:R-:W-:-:S13]  /*1a20*/  ISETP.NE.AND.EX P0, PT, RZ, UR5, PT, P0 ;  /* 0x00000005ff007c0c */ /* 0x000fda000bf05300 */
[----:B------:R-:W-:Y:S05]  /*1a30*/  @!P0 BRA `(.L_x_820) ;  /* 0x0000000000208947 */ /* 0x000fea0003800000 */
[----:B------:R-:W0:Y:S01]  /*1a40*/  LDC.64 R8, c[0x0][0x2c8] ;  /* 0x0000b200ff087b82 */ /* 0x000e220000000a00 */
[----:B------:R-:W-:Y:S01]  /*1a50*/  IMAD.IADD R4, R22, 0x1, -R23 ;  /* 0x0000000116047824 */ /* 0x000fe200078e0a17 */
[----:B------:R-:W-:-:S03]  /*1a60*/  ULDC UR4, c[0x0][0x2d0] ;  /* 0x0000b40000047ab9 */ /* 0x000fc60000000800 */
[----:B------:R-:W-:-:S04]  /*1a70*/  IMAD R7, R19, UR4, R4 ;  /* 0x0000000413077c24 */ /* 0x000fc8000f8e0204 */
[----:B------:R-:W-:-:S04]  /*1a80*/  IMAD R7, R7, UR4, R4 ;  /* 0x0000000407077c24 */ /* 0x000fc8000f8e0204 */
[----:B0-----:R-:W-:-:S06]  /*1a90*/  IMAD.WIDE R8, R7, 0x4, R8 ;  /* 0x0000000407087825 */ /* 0x001fcc00078e0208 */
[----:B------:R-:W2:Y:S02]  /*1aa0*/  LDG.E R8, desc[UR36][R8.64] ;  /* 0x0000002408087981 */ /* 0x000ea4000c1e1900 */
[----:B--2---:R-:W-:-:S07]  /*1ab0*/  FADD.FTZ R219, R219, R8 ;  /* 0x00000008dbdb7221 */ /* 0x004fce0000010000 */
.L_x_820:
[----:B------:R0:W-:Y:S02]  /*1ac0*/  STS [R0], R219 ;  /* 0x000000db00007388 */ /* 0x0001e40000000800 */
.L_x_819:
[----:B------:R-:W-:Y:S05]  /*1ad0*/  WARPSYNC.ALL ;  /* 0x0000000000007948 */ /* 0x000fea0003800000 */
[----:B------:R-:W-:Y:S01]  /*1ae0*/  BAR.SYNC.DEFER_BLOCKING 0x0 ;  /* 0x0000000000007b1d */ /* 0x000fe20000010000 */
[----:B------:R-:W-:Y:S01]  /*1af0*/  LEA R4, R13, R10, 0x18 ;  /* 0x0000000a0d047211 */ /* 0x000fe200078ec0ff */
[----:B------:R-:W-:Y:S01]  /*1b00*/  VIADD R11, R11, 0x1f ;  /* 0x0000001f0b0b7836 */ /* 0x000fe20000000000 */
[----:B------:R-:W-:-:S03]  /*1b10*/  IADD3 R216, R88, R5, RZ ;  /* 0x0000000558d87210 */ /* 0x000fc60007ffe0ff */
[----:B------:R-:W-:Y:S01]  /*1b20*/  ULDC UR4, c[0x0][0x29c] ;  /* 0x0000a70000047ab9 */ /* 0x000fe20000000800 */
[----:B0-----:R-:W-:Y:S01]  /*1b30*/  SHF.R.S32.HI R0, RZ, 0x1f, R11 ;  /* 0x0000001fff007819 */ /* 0x001fe2000001140b */
[----:B------:R-:W-:-:S03]  /*1b40*/  UISETP.NE.AND UP0, UPT, UR4, URZ, UPT ;  /* 0x0000003f0400728c */ /* 0x000fc6000bf05270 */
[----:B------:R-:W-:-:S03]  /*1b50*/  LEA.HI R0, R0, R11, RZ, 0x5 ;  /* 0x0000000b00007211 */ /* 0x000fc600078f28ff */
[----:B------:R-:W-:Y:S02]  /*1b60*/  PLOP3.LUT P2, PT, PT, PT, UP0, 0x80, 0x0 ;  /* 0x000000000000781c */ /* 0x000fe40003f4f008 */
[----:B------:R-:W-:-:S05]  /*1b70*/  LOP3.LUT R0, R0, 0xffffffe0, RZ, 0xc0, !PT ;  /* 0xffffffe000007812 */ /* 0x000fca00078ec0ff */
[----:B------:R-:W-:Y:S01]  /*1b80*/  IMAD.IADD R217, R0, 0x1, R5 ;  /* 0x0000000100d97824 */ /* 0x000fe200078e0205 */
[----:B------:R0:W1:Y:S04]  /*1b90*/  LDS.128 R12, [R4+0x40] ;  /* 0x00004000040c7984 */ /* 0x0000680000000c00 */
[----:B------:R0:W2:Y:S04]  /*1ba0*/  LDS.128 R28, [R4+0x50] ;  /* 0x00005000041c7984 */ /* 0x0000a80000000c00 */
[----:B----4-:R0:W3:Y:S04]  /*1bb0*/  LDS.128 R32, [R4+0x60] ;  /* 0x0000600004207984 */ /* 0x0100e80000000c00 */
[----:B------:R0:W4:Y:S04]  /*1bc0*/  LDS.128 R36, [R4+0x70] ;  /* 0x0000700004247984 */ /* 0x0001280000000c00 */
[----:B------:R0:W0:Y:S04]  /*1bd0*/  LDS.128 R40, [R4+0x80] ;  /* 0x0000800004287984 */ /* 0x0000280000000c00 */
        /* <DEDUP_REMOVED lines=10> */
[----:B------:R0:W0:Y:S01]  /*1c80*/  LDS.128 R84, [R4+0x130] ;  /* 0x0001300004547984 */ /* 0x0000220000000c00 */
[----:B-1234-:R-:W-:Y:S05]  /*1c90*/  @P2 BRA `(.L_x_821) ;  /* 0x0000000000402947 */ /* 0x01efea0003800000 */
[----:B------:R1:W2:Y:S04]  /*1ca0*/  LDS.128 R88, [R4+0x140] ;  /* 0x0001400004587984 */ /* 0x0002a80000000c00 */
[----:B------:R1:W3:Y:S04]  /*1cb0*/  LDS.128 R92, [R4+0x150] ;  /* 0x00015000045c7984 */ /* 0x0002e80000000c00 */
        /* <DEDUP_REMOVED lines=13> */
[----:B--234-:R1:W0:Y:S02]  /*1d90*/  LDS.128 R148, [R4+0x230] ;  /* 0x0002300004947984 */ /* 0x01c2240000000c00 */
.L_x_821:
[----:B------:R-:W-:Y:S01]  /*1da0*/  ISETP.GE.AND P0, PT, R216, R217, PT ;  /* 0x000000d9d800720c */ /* 0x000fe20003f06270 */
        /* <DEDUP_REMOVED lines=12> */
[-C--:B------:R-:W-:Y:S01]  /*1e70*/  IABS R0, R3.reuse ;  /* 0x0000000300007213 */ /* 0x080fe20000000000 */
[----:B------:R-:W2:Y:S01]  /*1e80*/  LDC R27, c[0x0][0x2c0] ;  /* 0x0000b000ff1b7b82 */ /* 0x000ea20000000800 */
[-C--:B------:R-:W-:Y:S01]  /*1e90*/  IMAD R218, R18, R3.reuse, RZ ;  /* 0x0000000312da7224 */ /* 0x080fe200078e02ff */
[----:B------:R-:W-:Y:S01]  /*1ea0*/  ULDC UR4, c[0x0][0x298] ;  /* 0x0000a60000047ab9 */ /* 0x000fe20000000800 */
[----:B------:R-:W3:Y:S01]  /*1eb0*/  I2F.RP R7, R0 ;  /* 0x0000000000077306 */ /* 0x000ee20000209400 */
[----:B------:R-:W-:Y:S02]  /*1ec0*/  IMAD R20, R26, R3, RZ ;  /* 0x000000031a147224 */ /* 0x000fe400078e02ff */
[----:B------:R-:W-:-:S05]  /*1ed0*/  SHF.R.S32.HI R21, RZ, 0x1f, R218 ;  /* 0x0000001fff157819 */ /* 0x000fca00000114da */
[----:B---3--:R-:W3:Y:S01]  /*1ee0*/  MUFU.RCP R7, R7 ;  /* 0x0000000700077308 */ /* 0x008ee20000001000 */
[----:B--2---:R-:W-:Y:S01]  /*1ef0*/  VIADD R27, R27, UR4 ;  /* 0x000000041b1b7c36 */ /* 0x004fe20008000000 */
[----:B---3--:R-:W-:Y:S02]  /*1f00*/  IADD3 R8, R7, 0xffffffe, RZ ;  /* 0x0ffffffe07087810 */ /* 0x008fe40007ffe0ff */
[----:B------:R-:W-:-:S04]  /*1f10*/  SHF.R.S32.HI R7, RZ, 0x1f, R20 ;  /* 0x0000001fff077819 */ /* 0x000fc80000011414 */
[----:B------:R2:W3:Y:S02]  /*1f20*/  F2I.FTZ.U32.TRUNC.NTZ R9, R8 ;  /* 0x0000000800097305 */ /* 0x0004e4000021f000 */
[----:B--2---:R-:W-:Y:S01]  /*1f30*/  HFMA2.MMA R8, -RZ, RZ, 0, 0 ;  /* 0x00000000ff087435 */ /* 0x004fe200000001ff */
[----:B---3--:R-:W-:-:S04]  /*1f40*/  IMAD.MOV R11, RZ, RZ, -R9 ;  /* 0x000000ffff0b7224 */ /* 0x008fc800078e0a09 */
[----:B------:R-:W-:-:S05]  /*1f50*/  IMAD R11, R11, R0, RZ ;  /* 0x000000000b0b7224 */ /* 0x000fca00078e02ff */
[----:B01----:R-:W-:-:S07]  /*1f60*/  IMAD.HI.U32 R4, R9, R11, R8 ;  /* 0x0000000b09047227 */ /* 0x003fce00078e0008 */
.L_x_858:
[----:B------:R-:W-:Y:S01]  /*1f70*/  ISETP.NE.U32.AND P0, PT, RZ, UR6, PT ;  /* 0x00000006ff007c0c */ /* 0x000fe2000bf05070 */
[----:B0-2---:R-:W0:Y:S01]  /*1f80*/  LDC R220, c[0x0][0x288] ;  /* 0x0000a200ffdc7b82 */ /* 0x005e220000000800 */
[----:B------:R-:W-:Y:S02]  /*1f90*/  MOV R3, UR13 ;  /* 0x0000000d00037c02 */ /* 0x000fe40008000f00 */
[----:B------:R-:W-:-:S05]  /*1fa0*/  ISETP.NE.AND.EX P0, PT, RZ, UR7, PT, P0 ;  /* 0x00000007ff007c0c */ /* 0x000fca000bf05300 */
[----:B-1----:R-:W1:Y:S08]  /*1fb0*/  LDC.64 R224, c[0x0][0x2e0] ;  /* 0x0000b800ffe07b82 */ /* 0x002e700000000a00 */
[----:B------:R-:W-:Y:S01]  /*1fc0*/  @P0 IMAD R213, R2, R3, RZ ;  /* 0x0000000302d50224 */ /* 0x000fe200078e02ff */
[----:B------:R-:W-:-:S04]  /*1fd0*/  @P0 SHF.R.S32.HI R214, RZ, 0x1f, R216 ;  /* 0x0000001fffd60819 */ /* 0x000fc800000114d8 */
[--C-:B------:R-:W-:Y:S02]  /*1fe0*/  @P0 SHF.R.S32.HI R215, RZ, 0x1f, R213.reuse ;  /* 0x0000001fffd70819 */ /* 0x100fe400000114d5 */
[----:B------:R-:W-:-:S04]  /*1ff0*/  @P0 IADD3 R212, P1, P3, R216, UR6, R213 ;  /* 0x00000006d8d40c10 */ /* 0x000fc8000fb3e0d5 */
[----:B------:R-:W-:-:S05]  /*2000*/  @P0 IADD3.X R213, R214, UR7, R215, P1, P3 ;  /* 0x00000007d6d50c10 */ /* 0x000fca0008fe64d7 */
[----:B---3--:R2:W3:Y:S01]  /*2010*/  @P0 LDG.E.U8 R212, desc[UR36][R212.64] ;  /* 0x00000024d4d40981 */ /* 0x0084e2000c1e1100 */
[----:B------:R-:W-:Y:S01]  /*2020*/  IABS R215, R216 ;  /* 0x000000d800d77213 */ /* 0x000fe20000000000 */
[----:B------:R-:W-:Y:S01]  /*2030*/  BSSY B1, `(.L_x_824) ;  /* 0x000003a000017945 */ /* 0x000fe20003800000 */
[----:B------:R-:W-:Y:S02]  /*2040*/  IABS R221, R3 ;  /* 0x0000000300dd7213 */ /* 0x000fe40000000000 */
[----:B------:R-:W-:Y:S01]  /*2050*/  ISETP.GE.AND P3, PT, R216, RZ, PT ;  /* 0x000000ffd800720c */ /* 0x000fe20003f66270 */
[----:B------:R-:W-:Y:S01]  /*2060*/  IMAD.HI.U32 R214, R4, R215, RZ ;  /* 0x000000d704d67227 */ /* 0x000fe200078e00ff */
[----:B------:R-:W-:-:S03]  /*2070*/  ISETP.NE.AND P4, PT, R3, RZ, PT ;  /* 0x000000ff0300720c */ /* 0x000fc60003f85270 */
[----:B------:R-:W-:-:S04]  /*2080*/  IMAD.MOV R214, RZ, RZ, -R214 ;  /* 0x000000ffffd67224 */ /* 0x000fc800078e0ad6 */
[----:B------:R-:W-:Y:S02]  /*2090*/  IMAD R222, R221, R214, R215 ;  /* 0x000000d6ddde7224 */ /* 0x000fe400078e02d7 */
[----:B------:R-:W-:-:S03]  /*20a0*/  IMAD R215, R2, R3, RZ ;  /* 0x0000000302d77224 */ /* 0x000fc600078e02ff */
[----:B------:R-:W-:-:S13]  /*20b0*/  ISETP.GT.U32.AND P1, PT, R0, R222, PT ;  /* 0x000000de0000720c */ /* 0x000fda0003f24070 */
[----:B------:R-:W-:-:S04]  /*20c0*/  @!P1 IADD3 R222, R222, -R221, RZ ;  /* 0x800000dddede9210 */ /* 0x000fc80007ffe0ff */
[----:B------:R-:W-:-:S13]  /*20d0*/  ISETP.GT.U32.AND P1, PT, R0, R222, PT ;  /* 0x000000de0000720c */ /* 0x000fda0003f24070 */
[----:B------:R-:W-:Y:S02]  /*20e0*/  @!P1 IMAD.IADD R222, R222, 0x1, -R221 ;  /* 0x00000001dede9824 */ /* 0x000fe400078e0add */
[----:B0-----:R-:W-:-:S03]  /*20f0*/  IMAD R221, R16, R220, R19 ;  /* 0x000000dc10dd7224 */ /* 0x001fc600078e0213 */
[----:B------:R-:W-:Y:S02]  /*2100*/  @!P3 IADD3 R222, -R222, RZ, RZ ;  /* 0x000000ffdedeb210 */ /* 0x000fe40007ffe1ff */
[----:B------:R-:W-:-:S04]  /*2110*/  @!P4 LOP3.LUT R222, RZ, R3, RZ, 0x33, !PT ;  /* 0x00000003ffdec212 */ /* 0x000fc800078e33ff */
[----:B--2---:R-:W-:Y:S02]  /*2120*/  SHF.R.S32.HI R213, RZ, 0x1f, R222 ;  /* 0x0000001fffd57819 */ /* 0x004fe400000114de */
[----:B------:R-:W-:-:S04]  /*2130*/  IADD3 R214, P1, R222, R215, RZ ;  /* 0x000000d7ded67210 */ /* 0x000fc80007f3e0ff */
[----:B------:R-:W-:Y:S02]  /*2140*/  LEA.HI.X.SX32 R215, R215, R213, 0x1, P1 ;  /* 0x000000d5d7d77211 */ /* 0x000fe400008f0eff */
[----:B------:R-:W-:Y:S02]  /*2150*/  ISETP.GE.AND P1, PT, R216, R22, PT ;  /* 0x00000016d800720c */ /* 0x000fe40003f26270 */
[----:B------:R-:W-:Y:S02]  /*2160*/  LEA R213, R221, 0x4, 0x6 ;  /* 0x00000004ddd57811 */ /* 0x000fe400078e30ff */
[----:B------:R-:W-:-:S03]  /*2170*/  LEA R226, P3, R214, UR8, 0x2 ;  /* 0x00000008d6e27c11 */ /* 0x000fc6000f8610ff */
[----:B-1----:R-:W-:Y:S01]  /*2180*/  IMAD.WIDE R224, R213, 0x4, R224 ;  /* 0x00000004d5e07825 */ /* 0x002fe200078e02e0 */
[----:B------:R-:W-:Y:S02]  /*2190*/  LEA.HI.X R227, R214, UR9, R215, 0x2, P3 ;  /* 0x00000009d6e37c11 */ /* 0x000fe400098f14d7 */
[----:B---3--:R-:W-:-:S03]  /*21a0*/  ISETP.NE.AND P0, PT, R212, RZ, P0 ;  /* 0x000000ffd400720c */ /* 0x008fc60000705270 */
[----:B----45:R-:W-:Y:S10]  /*21b0*/  @P1 BRA `(.L_x_825) ;  /* 0x0000000000841947 */ /* 0x030ff40003800000 */
[----:B------:R-:W2:Y:S01]  /*21c0*/  LDG.E R152, desc[UR36][R226.64] ;  /* 0x00000024e2987981 */ /* 0x000ea2000c1e1900 */
[----:B------:R-:W2:Y:S01]  /*21d0*/  LDC R215, c[0x0][0x288] ;  /* 0x0000a200ffd77b82 */ /* 0x000ea20000000800 */
[----:B------:R-:W-:Y:S02]  /*21e0*/  IMAD.SHL.U32 R221, R222, 0x4, RZ ;  /* 0x00000004dedd7824 */ /* 0x000fe400078e00ff */
[----:B--2---:R-:W-:-:S05]  /*21f0*/  IMAD R152, R152, R215, RZ ;  /* 0x000000d798987224 */ /* 0x004fca00078e02ff */
[----:B------:R-:W-:-:S05]  /*2200*/  SHF.L.U32 R152, R152, 0x6, RZ ;  /* 0x0000000698987819 */ /* 0x000fca00000006ff */
        /* <DEDUP_REMOVED lines=9> */
[----:B------:R-:W-:-:S13]  /*22a0*/  LOP3.LUT P5, RZ, R25, 0x10, RZ, 0xc0, !PT ;  /* 0x0000001019ff7812 */ /* 0x000fda00078ac0ff */
[----:B------:R-:W0:Y:S01]  /*22b0*/  @P5 LDC.64 R212, c[0x0][0x2e0] ;  /* 0x0000b800ffd45b82 */ /* 0x000e220000000a00 */
[----:B------:R-:W-:-:S04]  /*22c0*/  @P5 IMAD R215, R16, R215, R19 ;  /* 0x000000d710d75224 */ /* 0x000fc800078e0213 */
[----:B------:R-:W-:-:S04]  /*22d0*/  @P5 IMAD.SHL.U32 R215, R215, 0x40, RZ ;  /* 0x00000040d7d75824 */ /* 0x000fc800078e00ff */
[----:B0-----:R-:W-:-:S06]  /*22e0*/  @P5 IMAD.WIDE R212, R215, 0x4, R212 ;  /* 0x00000004d7d45825 */ /* 0x001fcc00078e02d4 */
[----:B------:R-:W2:Y:S01]  /*22f0*/  @P5 LDG.E.128 R212, desc[UR36][R212.64] ;  /* 0x00000024d4d45981 */ /* 0x000ea2000c1e1d00 */
[----:B------:R-:W-:Y:S01]  /*2300*/  IADD3 R223, P3, R218, R221, RZ ;  /* 0x000000dddadf7210 */ /* 0x000fe20007f7e0ff */
[----:B-----5:R-:W-:Y:S01]  /*2310*/  FADD.FTZ R152, R88, R152 ;  /* 0x0000009858987221 */ /* 0x020fe20000010000 */
[----:B------:R-:W-:Y:S01]  /*2320*/  FADD.FTZ R153, R89, R153 ;  /* 0x0000009959997221 */ /* 0x000fe20000010000 */
[----:B------:R-:W-:Y:S01]  /*2330*/  FADD.FTZ R154, R90, R154 ;  /* 0x0000009a5a9a7221 */ /* 0x000fe20000010000 */
[----:B------:R-:W-:Y:S01]  /*2340*/  LEA.HI.X.SX32 R230, R221, R21, 0x1, P3 ;  /* 0x00000015dde67211 */ /* 0x000fe200018f0eff */
[----:B------:R-:W-:Y:S01]  /*2350*/  FADD.FTZ R155, R91, R155 ;  /* 0x0000009b5b9b7221 */ /* 0x000fe20000010000 */
[----:B------:R-:W-:-:S04]  /*2360*/  LEA R228, P3, R223, UR10, 0x2 ;  /* 0x0000000adfe47c11 */ /* 0x000fc8000f8610ff */
[----:B------:R-:W-:Y:S01]  /*2370*/  LEA.HI.X R229, R223, UR11, R230, 0x2, P3 ;  /* 0x0000000bdfe57c11 */ /* 0x000fe200098f14e6 */
[----:B--2---:R-:W-:Y:S01]  /*2380*/  @P5 FMUL.FTZ R152, R152, R212 ;  /* 0x000000d498985220 */ /* 0x004fe20000410000 */
[----:B------:R-:W-:Y:S01]  /*2390*/  @P5 FMUL.FTZ R153, R153, R213 ;  /* 0x000000d599995220 */ /* 0x000fe20000410000 */
[----:B------:R-:W-:Y:S01]  /*23a0*/  @P5 FMUL.FTZ R154, R154, R214 ;  /* 0x000000d69a9a5220 */ /* 0x000fe20000410000 */
[----:B------:R-:W-:-:S05]  /*23b0*/  @P5 FMUL.FTZ R155, R155, R215 ;  /* 0x000000d79b9b5220 */ /* 0x000fca0000410000 */
[----:B------:R0:W-:Y:S02]  /*23c0*/  STG.E.128 desc[UR36][R228.64], R152 ;  /* 0x00000098e4007986 */ /* 0x0001e4000c101d24 */
.L_x_825:
[----:B------:R-:W-:Y:S05]  /*23d0*/  BSYNC B1 ;  /* 0x0000000000017941 */ /* 0x000fea0003800000 */
.L_x_824:
[----:B------:R-:W-:Y:S04]  /*23e0*/  BSSY B1, `(.L_x_826) ;  /* 0x000001f000017945 */ /* 0x000fe80003800000 */
[----:B------:R-:W-:Y:S05]  /*23f0*/  @P1 BRA `(.L_x_827) ;  /* 0x0000000000741947 */ /* 0x000fea0003800000 */
[----:B------:R-:W2:Y:S01]  /*2400*/  LDG.E R9, desc[UR36][R226.64] ;  /* 0x00000024e2097981 */ /* 0x000ea2000c1e1900 */
[----:B------:R-:W-:-:S05]  /*2410*/  IADD3 R8, R222, R3, RZ ;  /* 0x00000003de087210 */ /* 0x000fca0007ffe0ff */
        /* <DEDUP_REMOVED lines=13> */
[----:B------:R-:W2:Y:S01]  /*24f0*/  @P4 LDG.E.128 R212, desc[UR36][R224.64] ;  /* 0x00000024e0d44981 */ /* 0x000ea2000c1e1d00 */
[----:B------:R-:W-:Y:S01]  /*2500*/  IADD3 R223, P3, R218, R221, RZ ;  /* 0x000000dddadf7210 */ /* 0x000fe20007f7e0ff */
[----:B-----5:R-:W-:Y:S01]  /*2510*/  FADD.FTZ R8, R92, R8 ;  /* 0x000000085c087221 */ /* 0x020fe20000010000 */
[----:B------:R-:W-:Y:S01]  /*2520*/  FADD.FTZ R9, R93, R9 ;  /* 0x000000095d097221 */ /* 0x000fe20000010000 */
[----:B------:R-:W-:Y:S01]  /*2530*/  FADD.FTZ R10, R94, R10 ;  /* 0x0000000a5e0a7221 */ /* 0x000fe20000010000 */
[----:B------:R-:W-:Y:S01]  /*2540*/  LEA.HI.X.SX32 R230, R221, R21, 0x1, P3 ;  /* 0x00000015dde67211 */ /* 0x000fe200018f0eff */
[----:B------:R-:W-:Y:S01]  /*2550*/  FADD.FTZ R11, R95, R11 ;  /* 0x0000000b5f0b7221 */ /* 0x000fe20000010000 */
[----:B0-----:R-:W-:-:S04]  /*2560*/  LEA R228, P3, R223, UR10, 0x2 ;  /* 0x0000000adfe47c11 */ /* 0x001fc8000f8610ff */
[----:B------:R-:W-:Y:S01]  /*2570*/  LEA.HI.X R229, R223, UR11, R230, 0x2, P3 ;  /* 0x0000000bdfe57c11 */ /* 0x000fe200098f14e6 */
[----:B--2---:R-:W-:Y:S01]  /*2580*/  @P4 FMUL.FTZ R8, R8, R212 ;  /* 0x000000d408084220 */ /* 0x004fe20000410000 */
[----:B------:R-:W-:Y:S01]  /*2590*/  @P4 FMUL.FTZ R9, R9, R213 ;  /* 0x000000d509094220 */ /* 0x000fe20000410000 */
[----:B------:R-:W-:Y:S01]  /*25a0*/  @P4 FMUL.FTZ R10, R10, R214 ;  /* 0x000000d60a0a4220 */ /* 0x000fe20000410000 */
[----:B------:R-:W-:-:S05]  /*25b0*/  @P4 FMUL.FTZ R11, R11, R215 ;  /* 0x000000d70b0b4220 */ /* 0x000fca0000410000 */
[----:B------:R1:W-:Y:S02]  /*25c0*/  STG.E.128 desc[UR36][R228.64], R8 ;  /* 0x00000008e4007986 */ /* 0x0003e4000c101d24 */
.L_x_827:
[----:B------:R-:W-:Y:S05]  /*25d0*/  BSYNC B1 ;  /* 0x0000000000017941 */ /* 0x000fea0003800000 */
.L_x_826:
[----:B------:R-:W-:Y:S04]  /*25e0*/  BSSY B1, `(.L_x_828) ;  /* 0x000001f000017945 */ /* 0x000fe80003800000 */
[----:B------:R-:W-:Y:S05]  /*25f0*/  @P1 BRA `(.L_x_829) ;  /* 0x0000000000741947 */ /* 0x000fea0003800000 */
[----:B------:R-:W2:Y:S01]  /*2600*/  LDG.E R157, desc[UR36][R226.64] ;  /* 0x00000024e29d7981 */ /* 0x000ea2000c1e1900 */
[----:B------:R-:W-:-:S05]  /*2610*/  IMAD R156, R3, 0x2, R222 ;  /* 0x00000002039c7824 */ /* 0x000fca00078e02de */
[----:B------:R-:W-:Y:S01]  /*2620*/  SHF.L.U32 R221, R156, 0x2, RZ ;  /* 0x000000029cdd7819 */ /* 0x000fe200000006ff */
        /* <DEDUP_REMOVED lines=19> */
[----:B01----:R-:W-:-:S04]  /*2760*/  LEA R228, P3, R223, UR10, 0x2 ;  /* 0x0000000adfe47c11 */ /* 0x003fc8000f8610ff */
[----:B------:R-:W-:Y:S01]  /*2770*/  LEA.HI.X R229, R223, UR11, R230, 0x2, P3 ;  /* 0x0000000bdfe57c11 */ /* 0x000fe200098f14e6 */
[----:B--2---:R-:W-:Y:S01]  /*2780*/  @P4 FMUL.FTZ R156, R156, R212 ;  /* 0x000000d49c9c4220 */ /* 0x004fe20000410000 */
[----:B------:R-:W-:Y:S01]  /*2790*/  @P4 FMUL.FTZ R157, R157, R213 ;  /* 0x000000d59d9d4220 */ /* 0x000fe20000410000 */
[----:B------:R-:W-:Y:S01]  /*27a0*/  @P4 FMUL.FTZ R158, R158, R214 ;  /* 0x000000d69e9e4220 */ /* 0x000fe20000410000 */
[----:B------:R-:W-:-:S05]  /*27b0*/  @P4 FMUL.FTZ R159, R159, R215 ;  /* 0x000000d79f9f4220 */ /* 0x000fca0000410000 */
[----:B------:R2:W-:Y:S02]  /*27c0*/  STG.E.128 desc[UR36][R228.64], R156 ;  /* 0x0000009ce4007986 */ /* 0x0005e4000c101d24 */
.L_x_829:
[----:B------:R-:W-:Y:S05]  /*27d0*/  BSYNC B1 ;  /* 0x0000000000017941 */ /* 0x000fea0003800000 */
.L_x_828:
[----:B------:R-:W-:Y:S04]  /*27e0*/  BSSY B1, `(.L_x_830) ;  /* 0x000001f000017945 */ /* 0x000fe80003800000 */
[----:B------:R-:W-:Y:S05]  /*27f0*/  @P1 BRA `(.L_x_831) ;  /* 0x0000000000741947 */ /* 0x000fea0003800000 */
[----:B------:R-:W3:Y:S01]  /*2800*/  LDG.E R161, desc[UR36][R226.64] ;  /* 0x00000024e2a17981 */ /* 0x000ee2000c1e1900 */
[----:B------:R-:W-:-:S05]  /*2810*/  IMAD R160, R3, 0x3, R222 ;  /* 0x0000000303a07824 */ /* 0x000fca00078e02de */
[----:B------:R-:W-:Y:S01]  /*2820*/  SHF.L.U32 R221, R160, 0x2, RZ ;  /* 0x00000002a0dd7819 */ /* 0x000fe200000006ff */
[----:B---3--:R-:W-:-:S04]  /*2830*/  IMAD R161, R161, R220, RZ ;  /* 0x000000dca1a17224 */ /* 0x008fc800078e02ff */
        /* <DEDUP_REMOVED lines=11> */
[----:B------:R-:W3:Y:S01]  /*28f0*/  @P4 LDG.E.128 R212, desc[UR36][R224.64+0x20] ;  /* 0x00002024e0d44981 */ /* 0x000ee2000c1e1d00 */
[----:B------:R-:W-:Y:S01]  /*2900*/  IADD3 R223, P3, R218, R221, RZ ;  /* 0x000000dddadf7210 */ /* 0x000fe20007f7e0ff */
[----:B-----5:R-:W-:Y:S01]  /*2910*/  FADD.FTZ R160, R100, R160 ;  /* 0x000000a064a07221 */ /* 0x020fe20000010000 */
[----:B------:R-:W-:Y:S01]  /*2920*/  FADD.FTZ R161, R101, R161 ;  /* 0x000000a165a17221 */ /* 0x000fe20000010000 */
[----:B------:R-:W-:Y:S01]  /*2930*/  FADD.FTZ R162, R102, R162 ;  /* 0x000000a266a27221 */ /* 0x000fe20000010000 */
[----:B------:R-:W-:Y:S01]  /*2940*/  LEA.HI.X.SX32 R230, R221, R21, 0x1, P3 ;  /* 0x00000015dde67211 */ /* 0x000fe200018f0eff */
[----:B------:R-:W-:Y:S01]  /*2950*/  FADD.FTZ R163, R103, R163 ;  /* 0x000000a367a37221 */ /* 0x000fe20000010000 */
[----:B012---:R-:W-:-:S04]  /*2960*/  LEA R228, P3, R223, UR10, 0x2 ;  /* 0x0000000adfe47c11 */ /* 0x007fc8000f8610ff */
[----:B------:R-:W-:Y:S01]  /*2970*/  LEA.HI.X R229, R223, UR11, R230, 0x2, P3 ;  /* 0x0000000bdfe57c11 */ /* 0x000fe200098f14e6 */
[----:B---3--:R-:W-:Y:S01]  /*2980*/  @P4 FMUL.FTZ R160, R160, R212 ;  /* 0x000000d4a0a04220 */ /* 0x008fe20000410000 */
[----:B------:R-:W-:Y:S01]  /*2990*/  @P4 FMUL.FTZ R161, R161, R213 ;  /* 0x000000d5a1a14220 */ /* 0x000fe20000410000 */
[----:B------:R-:W-:Y:S01]  /*29a0*/  @P4 FMUL.FTZ R162, R162, R214 ;  /* 0x000000d6a2a24220 */ /* 0x000fe20000410000 */
[----:B------:R-:W-:-:S05]  /*29b0*/  @P4 FMUL.FTZ R163, R163, R215 ;  /* 0x000000d7a3a34220 */ /* 0x000fca0000410000 */
[----:B------:R3:W-:Y:S02]  /*29c0*/  STG.E.128 desc[UR36][R228.64], R160 ;  /* 0x000000a0e4007986 */ /* 0x0007e4000c101d24 */
.L_x_831:
[----:B------:R-:W-:Y:S05]  /*29d0*/  BSYNC B1 ;  /* 0x0000000000017941 */ /* 0x000fea0003800000 */
.L_x_830:
[----:B------:R-:W-:Y:S04]  /*29e0*/  BSSY B1, `(.L_x_832) ;  /* 0x000001f000017945 */ /* 0x000fe80003800000 */
[----:B------:R-:W-:Y:S05]  /*29f0*/  @P1 BRA `(.L_x_833) ;  /* 0x0000000000741947 */ /* 0x000fea0003800000 */
[----:B------:R-:W4:Y:S01]  /*2a00*/  LDG.E R165, desc[UR36][R226.64] ;  /* 0x00000024e2a57981 */ /* 0x000f22000c1e1900 */
[----:B------:R-:W-:-:S05]  /*2a10*/  LEA R164, R3, R222, 0x2 ;  /* 0x000000de03a47211 */ /* 0x000fca00078e10ff */
[----:B------:R-:W-:Y:S02]  /*2a20*/  IMAD.SHL.U32 R221, R164, 0x4, RZ ;  /* 0x00000004a4dd7824 */ /* 0x000fe400078e00ff */
[----:B----4-:R-:W-:-:S05]  /*2a30*/  IMAD R165, R165, R220, RZ ;  /* 0x000000dca5a57224 */ /* 0x010fca00078e02ff */
        /* <DEDUP_REMOVED lines=11> */
[----:B------:R-:W4:Y:S01]  /*2af0*/  @P4 LDG.E.128 R212, desc[UR36][R224.64+0x30] ;  /* 0x00003024e0d44981 */ /* 0x000f22000c1e1d00 */
[----:B------:R-:W-:Y:S01]  /*2b00*/  IADD3 R223, P3, R218, R221, RZ ;  /* 0x000000dddadf7210 */ /* 0x000fe20007f7e0ff */
[----:B-----5:R-:W-:Y:S01]  /*2b10*/  FADD.FTZ R164, R104, R164 ;  /* 0x000000a468a47221 */ /* 0x020fe20000010000 */
[----:B------:R-:W-:Y:S01]  /*2b20*/  FADD.FTZ R165, R105, R165 ;  /* 0x000000a569a57221 */ /* 0x000fe20000010000 */
[----:B------:R-:W-:Y:S01]  /*2b30*/  FADD.FTZ R166, R106, R166 ;  /* 0x000000a66aa67221 */ /* 0x000fe20000010000 */
[----:B------:R-:W-:Y:S01]  /*2b40*/  LEA.HI.X.SX32 R230, R221, R21, 0x1, P3 ;  /* 0x00000015dde67211 */ /* 0x000fe200018f0eff */
[----:B------:R-:W-:Y:S01]  /*2b50*/  FADD.FTZ R167, R107, R167 ;  /* 0x000000a76ba77221 */ /* 0x000fe20000010000 */
[----:B0123--:R-:W-:-:S04]  /*2b60*/  LEA R228, P3, R223, UR10, 0x2 ;  /* 0x0000000adfe47c11 */ /* 0x00ffc8000f8610ff */
[----:B------:R-:W-:Y:S01]  /*2b70*/  LEA.HI.X R229, R223, UR11, R230, 0x2, P3 ;  /* 0x0000000bdfe57c11 */ /* 0x000fe200098f14e6 */
[----:B----4-:R-:W-:Y:S01]  /*2b80*/  @P4 FMUL.FTZ R164, R164, R212 ;  /* 0x000000d4a4a44220 */ /* 0x010fe20000410000 */
[----:B------:R-:W-:Y:S01]  /*2b90*/  @P4 FMUL.FTZ R165, R165, R213 ;  /* 0x000000d5a5a54220 */ /* 0x000fe20000410000 */
[----:B------:R-:W-:Y:S01]  /*2ba0*/  @P4 FMUL.FTZ R166, R166, R214 ;  /* 0x000000d6a6a64220 */ /* 0x000fe20000410000 */
[----:B------:R-:W-:-:S05]  /*2bb0*/  @P4 FMUL.FTZ R167, R167, R215 ;  /* 0x000000d7a7a74220 */ /* 0x000fca0000410000 */
[----:B------:R4:W-:Y:S02]  /*2bc0*/  STG.E.128 desc[UR36][R228.64], R164 ;  /* 0x000000a4e4007986 */ /* 0x0009e4000c101d24 */
.L_x_833:
[----:B------:R-:W-:Y:S05]  /*2bd0*/  BSYNC B1 ;  /* 0x0000000000017941 */ /* 0x000fea0003800000 */
.L_x_832:
[----:B------:R-:W-:Y:S04]  /*2be0*/  BSSY B1, `(.L_x_834) ;  /* 0x000001f000017945 */ /* 0x000fe80003800000 */
[----:B------:R-:W-:Y:S05]  /*2bf0*/  @P1 BRA `(.L_x_835) ;  /* 0x0000000000741947 */ /* 0x000fea0003800000 */
[----:B------:R-:W2:Y:S01]  /*2c00*/  LDG.E R169, desc[UR36][R226.64] ;  /* 0x00000024e2a97981 */ /* 0x000ea2000c1e1900 */
[----:B------:R-:W-:-:S04]  /*2c10*/  IMAD R168, R3, 0x5, R222 ;  /* 0x0000000503a87824 */ /* 0x000fc800078e02de */
        /* <DEDUP_REMOVED lines=20> */
[----:B01-34-:R-:W-:-:S04]  /*2d60*/  LEA R228, P3, R223, UR10, 0x2 ;  /* 0x0000000adfe47c11 */ /* 0x01bfc8000f8610ff */
[----:B------:R-:W-:Y:S01]  /*2d70*/  LEA.HI.X R229, R223, UR11, R230, 0x2, P3 ;  /* 0x0000000bdfe57c11 */ /* 0x000fe200098f14e6 */
[----:B--2---:R-:W-:Y:S01]  /*2d80*/  @P4 FMUL.FTZ R168, R168, R212 ;  /* 0x000000d4a8a84220 */ /* 0x004fe20000410000 */
[----:B------:R-:W-:Y:S01]  /*2d90*/  @P4 FMUL.FTZ R169, R169, R213 ;  /* 0x000000d5a9a94220 */ /* 0x000fe20000410000 */
[----:B------:R-:W-:Y:S01]  /*2da0*/  @P4 FMUL.FTZ R170, R170, R214 ;  /* 0x000000d6aaaa4220 */ /* 0x000fe20000410000 */
[----:B------:R-:W-:-:S05]  /*2db0*/  @P4 FMUL.FTZ R171, R171, R215 ;  /* 0x000000d7abab4220 */ /* 0x000fca0000410000 */
[----:B------:R0:W-:Y:S02]  /*2dc0*/  STG.E.128 desc[UR36][R228.64], R168 ;  /* 0x000000a8e4007986 */ /* 0x0001e4000c101d24 */
.L_x_835:
[----:B------:R-:W-:Y:S05]  /*2dd0*/  BSYNC B1 ;  /* 0x0000000000017941 */ /* 0x000fea0003800000 */
.L_x_834:
        /* <DEDUP_REMOVED lines=31> */
.L_x_837:
[----:B------:R-:W-:Y:S05]  /*2fd0*/  BSYNC B1 ;  /* 0x0000000000017941 */ /* 0x000fea0003800000 */
.L_x_836:
        /* <DEDUP_REMOVED lines=31> */
.L_x_839:
[----:B------:R-:W-:Y:S05]  /*31d0*/  BSYNC B1 ;  /* 0x0000000000017941 */ /* 0x000fea0003800000 */
.L_x_838:
        /* <DEDUP_REMOVED lines=31> */
.L_x_841:
[----:B------:R-:W-:Y:S05]  /*33d0*/  BSYNC B1 ;  /* 0x0000000000017941 */ /* 0x000fea0003800000 */
.L_x_840:
        /* <DEDUP_REMOVED lines=31> */
.L_x_843:
[----:B------:R-:W-:Y:S05]  /*35d0*/  BSYNC B1 ;  /* 0x0000000000017941 */ /* 0x000fea0003800000 */
.L_x_842:
        /* <DEDUP_REMOVED lines=31> */
.L_x_845:
[----:B------:R-:W-:Y:S05]  /*37d0*/  BSYNC B1 ;  /* 0x0000000000017941 */ /* 0x000fea0003800000 */
.L_x_844:
        /* <DEDUP_REMOVED lines=31> */
.L_x_847:
[----:B------:R-:W-:Y:S05]  /*39d0*/  BSYNC B1 ;  /* 0x0000000000017941 */ /* 0x000fea0003800000 */
.L_x_846:
        /* <DEDUP_REMOVED lines=31> */
.L_x_849:
[----:B------:R-:W-:Y:S05]  /*3bd0*/  BSYNC B1 ;  /* 0x0000000000017941 */ /* 0x000fea0003800000 */
.L_x_848:
        /* <DEDUP_REMOVED lines=31> */
.L_x_851:
[----:B------:R-:W-:Y:S05]  /*3dd0*/  BSYNC B1 ;  /* 0x0000000000017941 */ /* 0x000fea0003800000 */
.L_x_850:
        /* <DEDUP_REMOVED lines=31> */
.L_x_853:
[----:B------:R-:W-:Y:S05]  /*3fd0*/  BSYNC B1 ;  /* 0x0000000000017941 */ /* 0x000fea0003800000 */
.L_x_852:
        /* <DEDUP_REMOVED lines=31> */
.L_x_855:
[----:B------:R-:W-:Y:S05]  /*41d0*/  BSYNC B1 ;  /* 0x0000000000017941 */ /* 0x000fea0003800000 */
.L_x_854:
[----:B------:R-:W-:Y:S04]  /*41e0*/  BSSY B1, `(.L_x_856) ;  /* 0x0000060000017945 */ /* 0x000fe80003800000 */
[----:B------:R-:W-:Y:S05]  /*41f0*/  @P1 BRA `(.L_x_857) ;  /* 0x0000000400781947 */ /* 0x000fea0003800000 */
[----:B------:R-:W0:Y:S01]  /*4200*/  LDC.64 R212, c[0x0][0x2d8] ;  /* 0x0000b600ffd47b82 */ /* 0x000e220000000a00 */
[----:B------:R-:W-:-:S04]  /*4210*/  ISETP.NE.U32.AND P1, PT, RZ, UR14, PT ;  /* 0x0000000eff007c0c */ /* 0x000fc8000bf25070 */
[----:B------:R-:W-:-:S13]  /*4220*/  ISETP.NE.AND.EX P3, PT, RZ, UR15, PT, P1 ;  /* 0x0000000fff007c0c */ /* 0x000fda000bf65310 */
[----:B------:R-:W2:Y:S01]  /*4230*/  @P3 LDC R222, c[0x0][0x2d0] ;  /* 0x0000b400ffde3b82 */ /* 0x000ea20000000800 */
[----:B0-----:R-:W-:-:S07]  /*4240*/  ISETP.NE.U32.AND P1, PT, R212, RZ, PT ;  /* 0x000000ffd400720c */ /* 0x001fce0003f25070 */
[----:B------:R-:W0:Y:S01]  /*4250*/  @P3 LDC.64 R214, c[0x0][0x2c8] ;  /* 0x0000b200ffd63b82 */ /* 0x000e220000000a00 */
[----:B------:R-:W-:-:S13]  /*4260*/  ISETP.NE.AND.EX P1, PT, R213, RZ, PT, P1 ;  /* 0x000000ffd500720c */ /* 0x000fda0003f25310 */
[----:B------:R-:W1:Y:S01]  /*4270*/  @P1 LDC.64 R212, c[0x0][0x2d8] ;  /* 0x0000b600ffd41b82 */ /* 0x000e620000000a00 */
[----:B--2---:R-:W-:-:S05]  /*4280*/  @P3 IMAD R220, R19, R222, R17 ;  /* 0x000000de13dc3224 */ /* 0x004fca00078e0211 */
[----:B------:R-:W-:-:S05]  /*4290*/  @P3 IADD3 R221, R220, -0x1, RZ ;  /* 0xffffffffdcdd3810 */ /* 0x000fca0007ffe0ff */
[----:B------:R-:W-:-:S04]  /*42a0*/  @P3 IMAD R221, R221, R222, R216 ;  /* 0x000000dedddd3224 */ /* 0x000fc800078e02d8 */
[----:B0-----:R-:W-:-:S04]  /*42b0*/  @P3 IMAD.WIDE R214, R221, 0x4, R214 ;  /* 0x00000004ddd63825 */ /* 0x001fc800078e02d6 */
[----:B-1----:R-:W-:Y:S02]  /*42c0*/  @P1 IMAD.WIDE R220, R19, 0x4, R212 ;  /* 0x0000000413dc1825 */ /* 0x002fe400078e02d4 */
[----:B------:R0:W2:Y:S04]  /*42d0*/  @P3 LDG.E R212, desc[UR36][R214.64] ;  /* 0x00000024d6d43981 */ /* 0x0000a8000c1e1900 */
[----:B------:R1:W3:Y:S01]  /*42e0*/  @P1 LDG.E R213, desc[UR36][R220.64] ;  /* 0x00000024dcd51981 */ /* 0x0002e2000c1e1900 */
[----:B-----5:R-:W-:Y:S01]  /*42f0*/  FMUL.FTZ R222, R29, R9 ;  /* 0x000000091dde7220 */ /* 0x020fe20000410000 */
[----:B------:R-:W-:Y:S01]  /*4300*/  FMUL.FTZ R223, R28, R8 ;  /* 0x000000081cdf7220 */ /* 0x000fe20000410000 */
[----:B------:R-:W-:Y:S01]  /*4310*/  FMUL.FTZ R225, R30, R10 ;  /* 0x0000000a1ee17220 */ /* 0x000fe20000410000 */
[----:B------:R-:W-:Y:S01]  /*4320*/  @P1 ISETP.GE.AND P4, PT, R216, R27, PT ;  /* 0x0000001bd800120c */ /* 0x000fe20003f86270 */
[----:B------:R-:W-:Y:S01]  /*4330*/  FFMA.FTZ R222, R13, R153, R222 ;  /* 0x000000990dde7223 */ /* 0x000fe200000100de */
[----:B------:R-:W-:Y:S01]  /*4340*/  FFMA.FTZ R223, R12, R152, R223 ;  /* 0x000000980cdf7223 */ /* 0x000fe200000100df */
[----:B------:R-:W-:Y:S01]  /*4350*/  FFMA.FTZ R225, R14, R154, R225 ;  /* 0x0000009a0ee17223 */ /* 0x000fe200000100e1 */
[----:B0-----:R-:W-:Y:S01]  /*4360*/  @P1 IADD3 R215, R216, 0x1, -R17 ;  /* 0x00000001d8d71810 */ /* 0x001fe20007ffe811 */
[----:B------:R-:W-:Y:S01]  /*4370*/  FFMA.FTZ R224, R33, R157, R222 ;  /* 0x0000009d21e07223 */ /* 0x000fe200000100de */
[----:B------:R-:W-:Y:S01]  /*4380*/  FFMA.FTZ R223, R32, R156, R223 ;  /* 0x0000009c20df7223 */ /* 0x000fe200000100df */
[----:B------:R-:W-:Y:S01]  /*4390*/  FMUL.FTZ R222, R31, R11 ;  /* 0x0000000b1fde7220 */ /* 0x000fe20000410000 */
[----:B------:R-:W-:Y:S01]  /*43a0*/  FFMA.FTZ R225, R34, R158, R225 ;  /* 0x0000009e22e17223 */ /* 0x000fe200000100e1 */
        /* <DEDUP_REMOVED lines=52> */
[----:B------:R-:W-:Y:S01]  /*46f0*/  @P1 SEL R214, R23, RZ, !P4 ;  /* 0x000000ff17d61207 */ /* 0x000fe20006000000 */
[----:B------:R-:W-:Y:S01]  /*4700*/  FADD.FTZ R224, R223, R224 ;  /* 0x000000e0dfe07221 */ /* 0x000fe20000010000 */
[----:B------:R-:W-:Y:S01]  /*4710*/  FFMA.FTZ R222, R83, R207, R222 ;  /* 0x000000cf53de7223 */ /* 0x000fe200000100de */
[----:B-1----:R-:W-:-:S02]  /*4720*/  IADD3 R221, R216, -R5, RZ ;  /* 0x80000005d8dd7210 */ /* 0x002fc40007ffe0ff */
[----:B------:R-:W-:Y:S01]  /*4730*/  FADD.FTZ R225, R225, R224 ;  /* 0x000000e0e1e17221 */ /* 0x000fe20000010000 */
[----:B------:R-:W-:Y:S01]  /*4740*/  FFMA.FTZ R222, R87, R211, R222 ;  /* 0x000000d357de7223 */ /* 0x000fe200000100de */
[----:B------:R-:W-:Y:S02]  /*4750*/  @P1 IMAD.IADD R214, R214, 0x1, R215 ;  /* 0x00000001d6d61824 */ /* 0x000fe400078e02d7 */
[----:B------:R-:W-:Y:S02]  /*4760*/  IMAD R221, R221, 0x4, R6 ;  /* 0x00000004dddd7824 */ /* 0x000fe400078e0206 */
[----:B------:R-:W-:Y:S01]  /*4770*/  FADD.FTZ R222, R222, R225 ;  /* 0x000000e1dede7221 */ /* 0x000fe20000010000 */
[----:B------:R-:W-:-:S03]  /*4780*/  @P1 I2FP.F32.S32 R215, R214 ;  /* 0x000000d600d71245 */ /* 0x000fc60000201400 */
[----:B------:R-:W-:-:S04]  /*4790*/  FMUL.FTZ R222, R222, UR12 ;  /* 0x0000000cdede7c20 */ /* 0x000fc80008410000 */
[----:B--2---:R-:W-:-:S04]  /*47a0*/  @P3 FADD.FTZ R222, R222, R212 ;  /* 0x000000d4dede3221 */ /* 0x004fc80000010000 */
[----:B---3--:R-:W-:-:S05]  /*47b0*/  @P1 FFMA.FTZ R222, R215, R213, R222 ;  /* 0x000000d5d7de1223 */ /* 0x008fca00000100de */
[----:B------:R0:W-:Y:S01]  /*47c0*/  STS [R221], R222 ;  /* 0x000000dedd007388 */ /* 0x0001e20000000800 */
[----:B------:R-:W-:-:S07]  /*47d0*/  @!P0 FMNMX.FTZ R219, R219, R222, !PT ;  /* 0x000000dedbdb8209 */ /* 0x000fce0007810000 */
.L_x_857:
[----:B------:R-:W-:Y:S05]  /*47e0*/  BSYNC B1 ;  /* 0x0000000000017941 */ /* 0x000fea0003800000 */
.L_x_856:
[----:B------:R-:W-:-:S04]  /*47f0*/  IADD3 R216, R216, 0x100, RZ ;  /* 0x00000100d8d87810 */ /* 0x000fc80007ffe0ff */
[----:B------:R-:W-:-:S13]  /*4800*/  ISETP.GE.AND P0, PT, R216, R217, PT ;  /* 0x000000d9d800720c */ /* 0x000fda0003f06270 */
[----:B------:R-:W-:Y:S05]  /*4810*/  @!P0 BRA `(.L_x_858) ;  /* 0xffffffd400d48947 */ /* 0x000fea000383ffff */
.L_x_823:
[----:B------:R-:W-:Y:S05]  /*4820*/  BSYNC B0 ;  /* 0x0000000000007941 */ /* 0x000fea0003800000 */
.L_x_822:
[----:B------:R-:W2:Y:S01]  /*4830*/  SHFL.BFLY PT, R0, R219, 0x10, 0x1f ;  /* 0x0e001f00db007f89 */ /* 0x000ea200000e0000 */
[----:B------:R-:W-:Y:S01]  /*4840*/  BSSY B0, `(.L_x_859) ;  /* 0x0000098000007945 */ /* 0x000fe20003800000 */
[----:B01----:R-:W0:Y:S01]  /*4850*/  S2R R4, SR_TID.X ;  /* 0x0000000000047919 */ /* 0x003e220000002100 */
[----:B--2---:R-:W-:-:S05]  /*4860*/  FMNMX.FTZ R0, R0, R219, !PT ;  /* 0x000000db00007209 */ /* 0x004fca0007810000 */
[----:B------:R-:W1:Y:S01]  /*4870*/  SHFL.BFLY PT, R7, R0, 0x8, 0x1f ;  /* 0x0d001f0000077f89 */ /* 0x000e6200000e0000 */
[----:B0-----:R-:W-:-:S04]  /*4880*/  SHF.R.S32.HI R13, RZ, 0x1f, R4 ;  /* 0x0000001fff0d7819 */ /* 0x001fc80000011404 */
[----:B-----5:R-:W-:-:S04]  /*4890*/  LEA.HI R10, R13, R4, RZ, 0x5 ;  /* 0x000000040d0a7211 */ /* 0x020fc800078f28ff */
[----:B------:R-:W-:-:S05]  /*48a0*/  LOP3.LUT R9, R10, 0xffffffe0, RZ, 0xc0, !PT ;  /* 0xffffffe00a097812 */ /* 0x000fca00078ec0ff */
[----:B------:R-:W-:Y:S01]  /*48b0*/  IMAD.IADD R11, R4, 0x1, -R9 ;  /* 0x00000001040b7824 */ /* 0x000fe200078e0a09 */
[----:B-1----:R-:W-:-:S04]  /*48c0*/  FMNMX.FTZ R7, R0, R7, !PT ;  /* 0x0000000700077209 */ /* 0x002fc80007810000 */
[C---:B------:R-:W-:Y:S02]  /*48d0*/  ISETP.NE.AND P0, PT, R11.reuse, RZ, PT ;  /* 0x000000ff0b00720c */ /* 0x040fe40003f05270 */
[----:B------:R-:W-:Y:S01]  /*48e0*/  ISETP.GT.AND P1, PT, R11, 0x7, PT ;  /* 0x000000070b00780c */ /* 0x000fe20003f24270 */
[----:B------:R-:W0:Y:S10]  /*48f0*/  SHFL.BFLY PT, R8, R7, 0x4, 0x1f ;  /* 0x0c801f0007087f89 */ /* 0x000e3400000e0000 */
[----:B------:R-:W1:Y:S01]  /*4900*/  @!P0 S2R R12, SR_CgaCtaId ;  /* 0x00000000000c8919 */ /* 0x000e620000008800 */
[----:B------:R-:W-:-:S02]  /*4910*/  @!P0 SHF.R.S32.HI R10, RZ, 0x5, R10 ;  /* 0x00000005ff0a8819 */ /* 0x000fc4000001140a */
[----:B------:R-:W-:Y:S01]  /*4920*/  @!P1 MOV R14, 0x400 ;  /* 0x00000400000e9802 */ /* 0x000fe20000000f00 */
[----:B------:R-:W2:Y:S01]  /*4930*/  @!P1 S2R R15, SR_CgaCtaId ;  /* 0x00000000000f9919 */ /* 0x000ea20000008800 */
[----:B0-----:R-:W-:Y:S02]  /*4940*/  FMNMX.FTZ R8, R7, R8, !PT ;  /* 0x0000000807087209 */ /* 0x001fe40007810000 */
[----:B------:R-:W-:-:S03]  /*4950*/  @!P0 MOV R7, 0x400 ;  /* 0x0000040000078802 */ /* 0x000fc60000000f00 */
[----:B------:R-:W0:Y:S01]  /*4960*/  SHFL.BFLY PT, R9, R8, 0x2, 0x1f ;  /* 0x0c401f0008097f89 */ /* 0x000e2200000e0000 */
[----:B-1----:R-:W-:Y:S01]  /*4970*/  @!P0 LEA R7, R12, R7, 0x18 ;  /* 0x000000070c078211 */ /* 0x002fe200078ec0ff */
[----:B------:R-:W-:Y:S01]  /*4980*/  IMAD.IADD R12, R4, 0x1, R5 ;  /* 0x00000001040c7824 */ /* 0x000fe200078e0205 */
[----:B--2---:R-:W-:Y:S02]  /*4990*/  @!P1 LEA R14, R15, R14, 0x18 ;  /* 0x0000000e0f0e9211 */ /* 0x004fe400078ec0ff */
[----:B------:R-:W-:-:S03]  /*49a0*/  @!P0 LEA R10, R10, R7, 0x2 ;  /* 0x000000070a0a8211 */ /* 0x000fc600078e10ff */
[----:B------:R-:W-:Y:S01]  /*49b0*/  @!P1 IMAD R11, R11, 0x4, R14 ;  /* 0x000000040b0b9824 */ /* 0x000fe200078e020e */
[----:B0-----:R-:W-:-:S05]  /*49c0*/  FMNMX.FTZ R9, R8, R9, !PT ;  /* 0x0000000908097209 */ /* 0x001fca0007810000 */
[----:B------:R-:W0:Y:S02]  /*49d0*/  SHFL.BFLY PT, R0, R9, 0x1, 0x1f ;  /* 0x0c201f0009007f89 */ /* 0x000e2400000e0000 */
[----:B0-----:R-:W-:Y:S02]  /*49e0*/  FMNMX.FTZ R15, R9, R0, !PT ;  /* 0x00000000090f7209 */ /* 0x001fe40007810000 */
[----:B------:R-:W-:-:S03]  /*49f0*/  MOV R0, 0xff7fffff ;  /* 0xff7fffff00007802 */ /* 0x000fc60000000f00 */
        /* <DEDUP_REMOVED lines=15> */
[----:B------:R-:W-:Y:S02]  /*4af0*/  IMAD.MOV.U32 R10, RZ, RZ, RZ ;  /* 0x000000ffff0a7224 */ /* 0x000fe400078e00ff */
[----:B------:R-:W-:-:S04]  /*4b00*/  IADD3 R0, -R4, R17, R0 ;  /* 0x0000001104007210 */ /* 0x000fc80007ffe100 */
[----:B------:R-:W-:-:S04]  /*4b10*/  LEA.HI R7, R0, 0x1, RZ, 0x18 ;  /* 0x0000000100077811 */ /* 0x000fc800078fc0ff */
[----:B------:R-:W-:-:S13]  /*4b20*/  LOP3.LUT P0, R7, R7, 0x3, RZ, 0xc0, !PT ;  /* 0x0000000307077812 */ /* 0x000fda000780c0ff */
[----:B------:R-:W-:Y:S05]  /*4b30*/  @!P0 BRA `(.L_x_862) ;  /* 0x00000000007c8947 */ /* 0x000fea0003800000 */
[----:B0-----:R-:W-:Y:S01]  /*4b40*/  IMAD R9, R2, R3, RZ ;  /* 0x0000000302097224 */ /* 0x001fe200078e02ff */
[----:B------:R-:W-:Y:S01]  /*4b50*/  ULDC.64 UR4, c[0x0][0x2b0] ;  /* 0x0000ac0000047ab9 */ /* 0x000fe20000000a00 */
[--C-:B------:R-:W-:Y:S01]  /*4b60*/  SHF.R.S32.HI R3, RZ, 0x1f, R12.reuse ;  /* 0x0000001fff037819 */ /* 0x100fe2000001140c */
[----:B------:R-:W-:Y:S01]  /*4b70*/  IMAD.MOV.U32 R10, RZ, RZ, RZ ;  /* 0x000000ffff0a7224 */ /* 0x000fe200078e00ff */
[----:B------:R-:W-:Y:S02]  /*4b80*/  ISETP.NE.U32.AND P0, PT, RZ, UR4, PT ;  /* 0x00000004ff007c0c */ /* 0x000fe4000bf05070 */
[----:B------:R-:W-:Y:S02]  /*4b90*/  SHF.R.S32.HI R8, RZ, 0x1f, R9 ;  /* 0x0000001fff087819 */ /* 0x000fe40000011409 */
[----:B------:R-:W-:Y:S02]  /*4ba0*/  IADD3 R14, P3, P4, R9, UR4, R12 ;  /* 0x00000004090e7c10 */ /* 0x000fe4000fc7e00c */
[----:B------:R-:W-:-:S02]  /*4bb0*/  ISETP.NE.AND.EX P0, PT, RZ, UR5, PT, P0 ;  /* 0x00000005ff007c0c */ /* 0x000fc4000bf05300 */
[----:B------:R-:W-:Y:S02]  /*4bc0*/  IADD3.X R9, R8, UR5, R3, P3, P4 ;  /* 0x0000000508097c10 */ /* 0x000fe40009fe8403 */
[----:B------:R-:W-:-:S09]  /*4bd0*/  LEA R3, R4, R6, 0x2 ;  /* 0x0000000604037211 */ /* 0x000fd200078e10ff */
.L_x_866:
[----:B------:R-:W-:Y:S04]  /*4be0*/  BSSY B2, `(.L_x_863) ;  /* 0x000000b000027945 */ /* 0x000fe80003800000 */
[----:B0-----:R-:W-:Y:S05]  /*4bf0*/  @!P0 BRA `(.L_x_864) ;  /* 0x0000000000148947 */ /* 0x001fea0003800000 */
[----:B------:R-:W-:-:S06]  /*4c00*/  MOV R8, R14 ;  /* 0x0000000e00087202 */ /* 0x000fcc0000000f00 */
[----:B------:R-:W2:Y:S01]  /*4c10*/  LDG.E.U8 R8, desc[UR36][R8.64] ;  /* 0x0000002408087981 */ /* 0x000ea2000c1e1100 */
[----:B------:R-:W-:Y:S01]  /*4c20*/  IMAD.MOV.U32 R11, RZ, RZ, RZ ;  /* 0x000000ffff0b7224 */ /* 0x000fe200078e00ff */
[----:B--2---:R-:W-:-:S13]  /*4c30*/  ISETP.NE.AND P3, PT, R8, RZ, PT ;  /* 0x000000ff0800720c */ /* 0x004fda0003f65270 */
[----:B------:R-:W-:Y:S05]  /*4c40*/  @P3 BRA `(.L_x_865) ;  /* 0x0000000000103947 */ /* 0x000fea0003800000 */
.L_x_864:
[----:B------:R-:W1:Y:S02]  /*4c50*/  LDS R8, [R3] ;  /* 0x0000000003087984 */ /* 0x000e640000000800 */
[----:B-1----:R-:W-:-:S04]  /*4c60*/  FADD.FTZ R8, -R21, R8 ;  /* 0x0000000815087221 */ /* 0x002fc80000010100 */
[----:B------:R-:W-:-:S04]  /*4c70*/  FMUL.FTZ R8, R8, 1.4426950216293334961 ;  /* 0x3fb8aa3b08087820 */ /* 0x000fc80000410000 */
[----:B------:R0:W2:Y:S03]  /*4c80*/  MUFU.EX2 R11, R8 ;  /* 0x00000008000b7308 */ /* 0x0000a60000000800 */
.L_x_865:
[----:B------:R-:W-:Y:S05]  /*4c90*/  BSYNC B2 ;  /* 0x0000000000027941 */ /* 0x000fea0003800000 */
.L_x_863:
[----:B------:R-:W-:Y:S01]  /*4ca0*/  IADD3 R7, R7, -0x1, RZ ;  /* 0xffffffff07077810 */ /* 0x000fe20007ffe0ff */
[----:B--2---:R2:W-:Y:S01]  /*4cb0*/  STS [R3], R11 ;  /* 0x0000000b03007388 */ /* 0x0045e20000000800 */
[----:B------:R-:W-:Y:S01]  /*4cc0*/  IADD3 R14, P4, R14, 0x100, RZ ;  /* 0x000001000e0e7810 */ /* 0x000fe20007f9e0ff */
[----:B------:R-:W-:Y:S01]  /*4cd0*/  FADD.FTZ R10, R11, R10 ;  /* 0x0000000a0b0a7221 */ /* 0x000fe20000010000 */
[----:B------:R-:W-:Y:S01]  /*4ce0*/  ISETP.NE.AND P3, PT, R7, RZ, PT ;  /* 0x000000ff0700720c */ /* 0x000fe20003f65270 */
[----:B------:R-:W-:Y:S02]  /*4cf0*/  VIADD R12, R12, 0x100 ;  /* 0x000001000c0c7836 */ /* 0x000fe40000000000 */
[----:B------:R-:W-:Y:S01]  /*4d00*/  IMAD.X R9, RZ, RZ, R9, P4 ;  /* 0x000000ffff097224 */ /* 0x000fe200020e0609 */
[----:B--2---:R-:W-:-:S09]  /*4d10*/  IADD3 R3, R3, 0x400, RZ ;  /* 0x0000040003037810 */ /* 0x004fd20007ffe0ff */
[----:B------:R-:W-:Y:S05]  /*4d20*/  @P3 BRA `(.L_x_866) ;  /* 0xfffffffc00ac3947 */ /* 0x000fea000383ffff */
.L_x_862:
[----:B------:R-:W-:Y:S05]  /*4d30*/  BSYNC B1 ;  /* 0x0000000000017941 */ /* 0x000fea0003800000 */
.L_x_861:
[----:B------:R-:W-:-:S13]  /*4d40*/  ISETP.GE.U32.AND P0, PT, R0, 0x300, PT ;  /* 0x000003000000780c */ /* 0x000fda0003f06070 */
[----:B------:R-:W-:Y:S05]  /*4d50*/  @!P0 BRA `(.L_x_860) ;  /* 0x0000000400188947 */ /* 0x000fea0003800000 */
[----:B------:R-:W-:Y:S01]  /*4d60*/  ULDC UR4, c[0x0][0x284] ;  /* 0x0000a10000047ab9 */ /* 0x000fe20000000800 */
[----:B------:R-:W-:Y:S01]  /*4d70*/  LEA R0, R12, 0x800, 0x2 ;  /* 0x000008000c007811 */ /* 0x000fe200078e10ff */
[----:B------:R-:W-:Y:S01]  /*4d80*/  IMAD R7, R2, UR4, RZ ;  /* 0x0000000402077c24 */ /* 0x000fe2000f8e02ff */
[----:B------:R-:W-:Y:S02]  /*4d90*/  ULDC.64 UR6, c[0x0][0x2b0] ;  /* 0x0000ac0000067ab9 */ /* 0x000fe40000000a00 */
[----:B------:R-:W-:Y:S01]  /*4da0*/  ISETP.NE.U32.AND P0, PT, RZ, UR6, PT ;  /* 0x00000006ff007c0c */ /* 0x000fe2000bf05070 */
[----:B------:R-:W-:Y:S01]  /*4db0*/  IMAD R3, R5, -0x4, R0 ;  /* 0xfffffffc05037824 */ /* 0x000fe200078e0200 */
[--C-:B0-----:R-:W-:Y:S02]  /*4dc0*/  IADD3 R8, P3, P4, R12, UR6, R7.reuse ;  /* 0x000000060c087c10 */ /* 0x101fe4000fc7e007 */
[----:B------:R-:W-:Y:S02]  /*4dd0*/  SHF.R.S32.HI R0, RZ, 0x1f, R12 ;  /* 0x0000001fff007819 */ /* 0x000fe4000001140c */
[----:B------:R-:W-:-:S02]  /*4de0*/  SHF.R.S32.HI R7, RZ, 0x1f, R7 ;  /* 0x0000001fff077819 */ /* 0x000fc40000011407 */
[----:B------:R-:W-:Y:S02]  /*4df0*/  ISETP.NE.AND.EX P0, PT, RZ, UR7, PT, P0 ;  /* 0x00000007ff007c0c */ /* 0x000fe4000bf05300 */
[----:B------:R-:W-:Y:S02]  /*4e00*/  IADD3 R3, R6, R3, RZ ;  /* 0x0000000306037210 */ /* 0x000fe40007ffe0ff */
[----:B------:R-:W-:-:S09]  /*4e10*/  IADD3.X R9, R0, UR7, R7, P3, P4 ;  /* 0x0000000700097c10 */ /* 0x000fd20009fe8407 */
.L_x_879:
[----:B------:R-:W-:Y:S04]  /*4e20*/  BSSY B1, `(.L_x_867) ;  /* 0x000000a000017945 */ /* 0x000fe80003800000 */
[----:B------:R-:W-:Y:S05]  /*4e30*/  @!P0 BRA `(.L_x_868) ;  /* 0x0000000000108947 */ /* 0x000fea0003800000 */
[----:B------:R-:W2:Y:S02]  /*4e40*/  LDG.E.U8 R0, desc[UR36][R8.64] ;  /* 0x0000002408007981 */ /* 0x000ea4000c1e1100 */
[----:B--2---:R-:W-:-:S13]  /*4e50*/  ISETP.NE.AND P3, PT, R0, RZ, PT ;  /* 0x000000ff0000720c */ /* 0x004fda0003f65270 */
[----:B------:R-:W-:Y:S01]  /*4e60*/  @P3 IMAD.MOV.U32 R0, RZ, RZ, RZ ;  /* 0x000000ffff003224 */ /* 0x000fe200078e00ff */
[----:B------:R-:W-:Y:S06]  /*4e70*/  @P3 BRA `(.L_x_869) ;  /* 0x0000000000103947 */ /* 0x000fec0003800000 */
.L_x_868:
[----:B------:R-:W1:Y:S02]  /*4e80*/  LDS R0, [R3+-0x800] ;  /* 0xfff8000003007984 */ /* 0x000e640000000800 */
[----:B-1----:R-:W-:-:S04]  /*4e90*/  FADD.FTZ R0, -R21, R0 ;  /* 0x0000000015007221 */ /* 0x002fc80000010100 */
[----:B------:R-:W-:-:S06]  /*4ea0*/  FMUL.FTZ R0, R0, 1.4426950216293334961 ;  /* 0x3fb8aa3b00007820 */ /* 0x000fcc0000410000 */
[----:B------:R-:W0:Y:S02]  /*4eb0*/  MUFU.EX2 R0, R0 ;  /* 0x0000000000007308 */ /* 0x000e240000000800 */
.L_x_869:
[----:B------:R-:W-:Y:S05]  /*4ec0*/  BSYNC B1 ;  /* 0x0000000000017941 */ /* 0x000fea0003800000 */
.L_x_867:
[----:B0-----:R0:W-:Y:S01]  /*4ed0*/  STS [R3+-0x800], R0 ;  /* 0xfff8000003007388 */ /* 0x0011e20000000800 */
[----:B------:R-:W-:Y:S01]  /*4ee0*/  BSSY B1, `(.L_x_870) ;  /* 0x000000b000017945 */ /* 0x000fe20003800000 */
[----:B------:R-:W-:-:S03]  /*4ef0*/  FADD.FTZ R7, R0, R10 ;  /* 0x0000000a00077221 */ /* 0x000fc60000010000 */
[----:B------:R-:W-:Y:S05]  /*4f00*/  @!P0 BRA `(.L_x_871) ;  /* 0x0000000000108947 */ /* 0x000fea0003800000 */
[----:B0-----:R-:W2:Y:S02]  /*4f10*/  LDG.E.U8 R0, desc[UR36][R8.64+0x100] ;  /* 0x0001002408007981 */ /* 0x001ea4000c1e1100 */
[----:B--2---:R-:W-:-:S13]  /*4f20*/  ISETP.NE.AND P3, PT, R0, RZ, PT ;  /* 0x000000ff0000720c */ /* 0x004fda0003f65270 */
[----:B------:R-:W-:Y:S01]  /*4f30*/  @P3 MOV R0, RZ ;  /* 0x000000ff00003202 */ /* 0x000fe20000000f00 */
[----:B------:R-:W-:Y:S06]  /*4f40*/  @P3 BRA `(.L_x_872) ;  /* 0x0000000000103947 */ /* 0x000fec0003800000 */
.L_x_871:
[----:B0-----:R-:W1:Y:S02]  /*4f50*/  LDS R0, [R3+-0x400] ;  /* 0xfffc000003007984 */ /* 0x001e640000000800 */
[----:B-1----:R-:W-:-:S04]  /*4f60*/  FADD.FTZ R0, -R21, R0 ;  /* 0x0000000015007221 */ /* 0x002fc80000010100 */
[----:B------:R-:W-:-:S06]  /*4f70*/  FMUL.FTZ R0, R0, 1.4426950216293334961 ;  /* 0x3fb8aa3b00007820 */ /* 0x000fcc0000410000 */
[----:B------:R-:W0:Y:S02]  /*4f80*/  MUFU.EX2 R0, R0 ;  /* 0x0000000000007308 */ /* 0x000e240000000800 */
.L_x_872:
[----:B------:R-:W-:Y:S05]  /*4f90*/  BSYNC B1 ;  /* 0x0000000000017941 */ /* 0x000fea0003800000 */
.L_x_870:
        /* <DEDUP_REMOVED lines=8> */
.L_x_874:
[----:B0-----:R-:W1:Y:S02]  /*5020*/  LDS R0, [R3] ;  /* 0x0000000003007984 */ /* 0x001e640000000800 */
[----:B-1----:R-:W-:-:S04]  /*5030*/  FADD.FTZ R0, -R21, R0 ;  /* 0x0000000015007221 */ /* 0x002fc80000010100 */
[----:B------:R-:W-:-:S06]  /*5040*/  FMUL.FTZ R0, R0, 1.4426950216293334961 ;  /* 0x3fb8aa3b00007820 */ /* 0x000fcc0000410000 */
[----:B------:R-:W0:Y:S02]  /*5050*/  MUFU.EX2 R0, R0 ;  /* 0x0000000000007308 */ /* 0x000e240000000800 */
.L_x_875:
[----:B------:R-:W-:Y:S05]  /*5060*/  BSYNC B1 ;  /* 0x0000000000017941 */ /* 0x000fea0003800000 */
.L_x_873:
        /* <DEDUP_REMOVED lines=8> */
.L_x_877:
[----:B0-----:R-:W1:Y:S02]  /*50f0*/  LDS R0, [R3+0x400] ;  /* 0x0004000003007984 */ /* 0x001e640000000800 */
[----:B-1----:R-:W-:-:S04]  /*5100*/  FADD.FTZ R0, -R21, R0 ;  /* 0x0000000015007221 */ /* 0x002fc80000010100 */
[----:B------:R-:W-:-:S06]  /*5110*/  FMUL.FTZ R0, R0, 1.4426950216293334961 ;  /* 0x3fb8aa3b00007820 */ /* 0x000fcc0000410000 */
[----:B------:R-:W0:Y:S02]  /*5120*/  MUFU.EX2 R0, R0 ;  /* 0x0000000000007308 */ /* 0x000e240000000800 */
.L_x_878:
[----:B------:R-:W-:Y:S05]  /*5130*/  BSYNC B1 ;  /* 0x0000000000017941 */ /* 0x000fea0003800000 */
.L_x_876:
[----:B------:R-:W-:Y:S01]  /*5140*/  VIADD R12, R12, 0x400 ;  /* 0x000004000c0c7836 */ /* 0x000fe20000000000 */
[----:B------:R-:W-:Y:S01]  /*5150*/  IADD3 R8, P4, R8, 0x400, RZ ;  /* 0x0000040008087810 */ /* 0x000fe20007f9e0ff */
[----:B0-----:R0:W-:Y:S01]  /*5160*/  STS [R3+0x400], R0 ;  /* 0x0004000003007388 */ /* 0x0011e20000000800 */
[----:B------:R-:W-:Y:S02]  /*5170*/  FADD.FTZ R10, R7, R0 ;  /* 0x00000000070a7221 */ /* 0x000fe40000010000 */
[----:B------:R-:W-:Y:S02]  /*5180*/  ISETP.GE.AND P3, PT, R12, R17, PT ;  /* 0x000000110c00720c */ /* 0x000fe40003f66270 */
[----:B------:R-:W-:Y:S01]  /*5190*/  IADD3.X R9, RZ, R9, RZ, P4, !PT ;  /* 0x00000009ff097210 */ /* 0x000fe200027fe4ff */
[----:B0-----:R-:W-:-:S10]  /*51a0*/  VIADD R3, R3, 0x1000 ;  /* 0x0000100003037836 */ /* 0x001fd40000000000 */
[----:B------:R-:W-:Y:S05]  /*51b0*/  @!P3 BRA `(.L_x_879) ;  /* 0xfffffffc0018b947 */ /* 0x000fea000383ffff */
.L_x_860:
[----:B------:R-:W-:Y:S05]  /*51c0*/  BSYNC B0 ;  /* 0x0000000000007941 */ /* 0x000fea0003800000 */
.L_x_859:
[----:B------:R-:W2:Y:S01]  /*51d0*/  SHFL.BFLY PT, R3, R10, 0x10, 0x1f ;  /* 0x0e001f000a037f89 */ /* 0x000ea200000e0000 */
[----:B------:R-:W-:Y:S01]  /*51e0*/  LOP3.LUT P0, R11, R4, 0x1f, RZ, 0xc0, !PT ;  /* 0x0000001f040b7812 */ /* 0x000fe2000780c0ff */
[----:B------:R-:W-:-:S03]  /*51f0*/  ULDC.U8 UR4, c[0x0][0x31c] ;  /* 0x0000c70000047ab9 */ /* 0x000fc60000000000 */
[----:B------:R-:W-:-:S09]  /*5200*/  ISETP.GT.U32.AND P3, PT, R11, 0x7, PT ;  /* 0x000000070b00780c */ /* 0x000fd20003f64070 */
[----:B------:R-:W5:Y:S04]  /*5210*/  @!P0 S2R R15, SR_CgaCtaId ;  /* 0x00000000000f8919 */ /* 0x000f680000008800 */
[----:B-1----:R-:W1:Y:S01]  /*5220*/  @!P3 S2R R21, SR_CgaCtaId ;  /* 0x000000000015b919 */ /* 0x002e620000008800 */
[----:B--2---:R-:W-:Y:S01]  /*5230*/  FADD.FTZ R3, R3, R10 ;  /* 0x0000000a03037221 */ /* 0x004fe20000010000 */
[----:B------:R-:W-:-:S04]  /*5240*/  @!P0 MOV R10, 0x400 ;  /* 0x00000400000a8802 */ /* 0x000fc80000000f00 */
[----:B------:R-:W2:Y:S02]  /*5250*/  SHFL.BFLY PT, R0, R3, 0x8, 0x1f ;  /* 0x0d001f0003007f89 */ /* 0x000ea400000e0000 */
[----:B--2---:R-:W-:Y:S01]  /*5260*/  FADD.FTZ R0, R3, R0 ;  /* 0x0000000003007221 */ /* 0x004fe20000010000 */
[----:B------:R-:W-:-:S04]  /*5270*/  @!P0 SHF.R.U32.HI R3, RZ, 0x3, R4 ;  /* 0x00000003ff038819 */ /* 0x000fc80000011604 */
[----:B------:R-:W2:Y:S01]  /*5280*/  SHFL.BFLY PT, R7, R0, 0x4, 0x1f ;  /* 0x0c801f0000077f89 */ /* 0x000ea200000e0000 */
[----:B------:R-:W-:Y:S01]  /*5290*/  @!P0 LOP3.LUT R3, R3, 0x1ffffffc, RZ, 0xc0, !PT ;  /* 0x1ffffffc03038812 */ /* 0x000fe200078ec0ff */
[----:B--2---:R-:W-:Y:S01]  /*52a0*/  FADD.FTZ R7, R0, R7 ;  /* 0x0000000700077221 */ /* 0x004fe20000010000 */
[----:B-----5:R-:W-:Y:S02]  /*52b0*/  @!P0 LEA R0, R15, R10, 0x18 ;  /* 0x0000000a0f008211 */ /* 0x020fe400078ec0ff */
[----:B------:R-:W-:Y:S02]  /*52c0*/  @!P3 MOV R10, 0x400 ;  /* 0x00000400000ab802 */ /* 0x000fe40000000f00 */
[----:B0-----:R-:W0:Y:S01]  /*52d0*/  SHFL.BFLY PT, R8, R7, 0x2, 0x1f ;  /* 0x0c401f0007087f89 */ /* 0x001e2200000e0000 */
[----:B------:R-:W-:Y:S02]  /*52e0*/  @!P0 IADD3 R0, R3, R0, RZ ;  /* 0x0000000003008210 */ /* 0x000fe40007ffe0ff */
[----:B-1----:R-:W-:-:S05]  /*52f0*/  @!P3 LEA R10, R21, R10, 0x18 ;  /* 0x0000000a150ab211 */ /* 0x002fca00078ec0ff */
        /* <DEDUP_REMOVED lines=23> */
[----:B------:R-:W5:Y:S01]  /*5470*/  LDC R9, c[0x0][0x284] ;  /* 0x0000a100ff097b82 */ /* 0x000f620000000800 */
[----:B--2---:R-:W-:-:S04]  /*5480*/  IMAD R0, R3, R0, R7 ;  /* 0x0000000003007224 */ /* 0x004fc800078e0207 */
[----:B-----5:R-:W-:-:S05]  /*5490*/  IMAD R8, R0, R9, RZ ;  /* 0x0000000900087224 */ /* 0x020fca00078e02ff */
[----:B------:R-:W-:-:S07]  /*54a0*/  SHF.R.S32.HI R9, RZ, 0x1f, R8 ;  /* 0x0000001fff097819 */ /* 0x000fce0000011408 */
.L_x_880:
[----:B------:R-:W-:Y:S04]  /*54b0*/  BSSY B0, `(.L_x_881) ;  /* 0x0000042000007945 */ /* 0x000fe80003800000 */
[----:B------:R-:W-:Y:S05]  /*54c0*/  @P1 BRA `(.L_x_882) ;  /* 0x0000000400001947 */ /* 0x000fea0003800000 */
[----:B------:R-:W-:Y:S01]  /*54d0*/  LOP3.LUT R0, RZ, R5, RZ, 0x33, !PT ;  /* 0x00000005ff007212 */ /* 0x000fe200078e33ff */
[----:B------:R-:W-:Y:S03]  /*54e0*/  BSSY B1, `(.L_x_883) ;  /* 0x000001b000017945 */ /* 0x000fe60003800000 */
[----:B------:R-:W-:-:S04]  /*54f0*/  IADD3 R0, -R4, R17, R0 ;  /* 0x0000001104007210 */ /* 0x000fc80007ffe100 */
[C---:B------:R-:W-:Y:S02]  /*5500*/  LEA.HI R3, R0.reuse, 0x1, RZ, 0x18 ;  /* 0x0000000100037811 */ /* 0x040fe400078fc0ff */
[----:B------:R-:W-:Y:S02]  /*5510*/  ISETP.GE.U32.AND P1, PT, R0, 0x300, PT ;  /* 0x000003000000780c */ /* 0x000fe40003f26070 */
[----:B------:R-:W-:Y:S02]  /*5520*/  LOP3.LUT P3, R7, R3, 0x3, RZ, 0xc0, !PT ;  /* 0x0000000303077812 */ /* 0x000fe4000786c0ff */
[----:B------:R-:W-:-:S11]  /*5530*/  IADD3 R3, R4, R5, RZ ;  /* 0x0000000504037210 */ /* 0x000fd60007ffe0ff */
[----:B------:R-:W-:Y:S05]  /*5540*/  @!P3 BRA `(.L_x_884) ;  /* 0x000000000050b947 */ /* 0x000fea0003800000 */
[----:B------:R-:W-:Y:S01]  /*5550*/  IADD3 R15, P3, R3, R8, RZ ;  /* 0x00000008030f7210 */ /* 0x000fe20007f7e0ff */
[----:B------:R-:W-:Y:S01]  /*5560*/  ULDC.64 UR6, c[0x0][0x310] ;  /* 0x0000c40000067ab9 */ /* 0x000fe20000000a00 */
[----:B------:R-:W-:Y:S01]  /*5570*/  IMAD.MOV.U32 R0, RZ, RZ, R7 ;  /* 0x000000ffff007224 */ /* 0x000fe200078e0007 */
[----:B------:R-:W-:Y:S02]  /*5580*/  LEA R7, R4, R6, 0x2 ;  /* 0x0000000604077211 */ /* 0x000fe400078e10ff */
[----:B0-----:R-:W-:Y:S02]  /*5590*/  LEA R12, P4, R15, UR6, 0x2 ;  /* 0x000000060f0c7c11 */ /* 0x001fe4000f8810ff */
[----:B------:R-:W-:-:S04]  /*55a0*/  LEA.HI.X.SX32 R10, R3, R9, 0x1, P3 ;  /* 0x00000009030a7211 */ /* 0x000fc800018f0eff */
[----:B------:R-:W-:-:S07]  /*55b0*/  LEA.HI.X R15, R15, UR7, R10, 0x2, P4 ;  /* 0x000000070f0f7c11 */ /* 0x000fce000a0f140a */
.L_x_885:
[----:B--2---:R-:W1:Y:S01]  /*55c0*/  LDS R10, [R7] ;  /* 0x00000000070a7984 */ /* 0x004e620000000800 */
[----:B------:R-:W-:Y:S01]  /*55d0*/  @P0 MOV R11, R15 ;  /* 0x0000000f000b0202 */ /* 0x000fe20000000f00 */
[----:B------:R-:W-:Y:S01]  /*55e0*/  VIADD R0, R0, 0xffffffff ;  /* 0xffffffff00007836 */ /* 0x000fe20000000000 */
[----:B------:R-:W-:-:S04]  /*55f0*/  IADD3 R3, R3, 0x100, RZ ;  /* 0x0000010003037810 */ /* 0x000fc80007ffe0ff */
[----:B------:R-:W-:Y:S01]  /*5600*/  ISETP.NE.AND P4, PT, R0, RZ, PT ;  /* 0x000000ff0000720c */ /* 0x000fe20003f85270 */
[----:B-1----:R-:W-:Y:S01]  /*5610*/  FMUL.FTZ R14, R10, R21 ;  /* 0x000000150a0e7220 */ /* 0x002fe20000410000 */
[----:B------:R-:W-:Y:S01]  /*5620*/  @P0 IMAD.MOV.U32 R10, RZ, RZ, R12 ;  /* 0x000000ffff0a0224 */ /* 0x000fe200078e000c */
[----:B------:R-:W-:-:S03]  /*5630*/  IADD3 R12, P3, R12, 0x400, RZ ;  /* 0x000004000c0c7810 */ /* 0x000fc60007f7e0ff */
[----:B------:R0:W-:Y:S02]  /*5640*/  STS [R7], R14 ;  /* 0x0000000e07007388 */ /* 0x0001e40000000800 */
[----:B------:R-:W-:Y:S02]  /*5650*/  IMAD.X R15, RZ, RZ, R15, P3 ;  /* 0x000000ffff0f7224 */ /* 0x000fe400018e060f */
[----:B------:R2:W-:Y:S01]  /*5660*/  @P0 STG.E desc[UR36][R10.64], R14 ;  /* 0x0000000e0a000986 */ /* 0x0005e2000c101924 */
[----:B0-----:R-:W-:Y:S02]  /*5670*/  IADD3 R7, R7, 0x400, RZ ;  /* 0x0000040007077810 */ /* 0x001fe40007ffe0ff */
[----:B------:R-:W-:Y:S05]  /*5680*/  @P4 BRA `(.L_x_885) ;  /* 0xfffffffc00cc4947 */ /* 0x000fea000383ffff */
.L_x_884:
[----:B------:R-:W-:Y:S05]  /*5690*/  BSYNC B1 ;  /* 0x0000000000017941 */ /* 0x000fea0003800000 */
.L_x_883:
[----:B------:R-:W-:Y:S05]  /*56a0*/  @!P1 BRA `(.L_x_882) ;  /* 0x0000000000889947 */ /* 0x000fea0003800000 */
[----:B------:R-:W-:Y:S01]  /*56b0*/  IMAD.SHL.U32 R0, R5, 0x4, RZ ;  /* 0x0000000405007824 */ /* 0x000fe200078e00ff */
[C---:B------:R-:W-:Y:S01]  /*56c0*/  IADD3 R15, P0, R3.reuse, R8, RZ ;  /* 0x00000008030f7210 */ /* 0x040fe20007f1e0ff */
[----:B------:R-:W-:Y:S01]  /*56d0*/  ULDC.64 UR6, c[0x0][0x310] ;  /* 0x0000c40000067ab9 */ /* 0x000fe20000000a00 */
[----:B------:R-:W-:Y:S02]  /*56e0*/  ISETP.NE.AND P3, PT, RZ, UR4, PT ;  /* 0x00000004ff007c0c */ /* 0x000fe4000bf65270 */
[----:B------:R-:W-:Y:S02]  /*56f0*/  LEA R7, R3, -R0, 0x2 ;  /* 0x8000000003077211 */ /* 0x000fe400078e10ff */
[----:B0-----:R-:W-:Y:S02]  /*5700*/  LEA R12, P1, R15, UR6, 0x2 ;  /* 0x000000060f0c7c11 */ /* 0x001fe4000f8210ff */
[----:B------:R-:W-:Y:S01]  /*5710*/  LEA.HI.X.SX32 R8, R3, R9, 0x1, P0 ;  /* 0x0000000903087211 */ /* 0x000fe200000f0eff */
[----:B------:R-:W-:-:S03]  /*5720*/  IMAD.IADD R7, R6, 0x1, R7 ;  /* 0x0000000106077824 */ /* 0x000fc600078e0207 */
[----:B------:R-:W-:-:S07]  /*5730*/  LEA.HI.X R15, R15, UR7, R8, 0x2, P1 ;  /* 0x000000070f0f7c11 */ /* 0x000fce00088f1408 */
.L_x_886:
[----:B------:R-:W1:Y:S01]  /*5740*/  LDS R8, [R7+0xc00] ;  /* 0x000c000007087984 */ /* 0x000e620000000800 */
[----:B------:R-:W-:Y:S01]  /*5750*/  IMAD.MOV.U32 R9, RZ, RZ, R15 ;  /* 0x000000ffff097224 */ /* 0x000fe200078e000f */
[----:B------:R-:W-:Y:S02]  /*5760*/  IADD3 R3, R3, 0x400, RZ ;  /* 0x0000040003037810 */ /* 0x000fe40007ffe0ff */
[----:B------:R-:W0:Y:S02]  /*5770*/  LDS R0, [R7] ;  /* 0x0000000007007984 */ /* 0x000e240000000800 */
[----:B------:R-:W-:Y:S02]  /*5780*/  ISETP.GE.AND P0, PT, R3, R17, PT ;  /* 0x000000110300720c */ /* 0x000fe40003f06270 */
[----:B--2---:R-:W2:Y:S04]  /*5790*/  LDS R10, [R7+0x400] ;  /* 0x00040000070a7984 */ /* 0x004ea80000000800 */
[----:B------:R-:W5:Y:S01]  /*57a0*/  LDS R11, [R7+0x800] ;  /* 0x00080000070b7984 */ /* 0x000f620000000800 */
[-C--:B-1----:R-:W-:Y:S01]  /*57b0*/  FMUL.FTZ R20, R8, R21.reuse ;  /* 0x0000001508147220 */ /* 0x082fe20000410000 */
[----:B------:R-:W-:Y:S01]  /*57c0*/  MOV R8, R12 ;  /* 0x0000000c00087202 */ /* 0x000fe20000000f00 */
[----:B0-----:R-:W-:-:S03]  /*57d0*/  FMUL.FTZ R14, R0, R21 ;  /* 0x00000015000e7220 */ /* 0x001fc60000410000 */
[----:B------:R-:W-:Y:S01]  /*57e0*/  IADD3 R12, P1, R8, 0x1000, RZ ;  /* 0x00001000080c7810 */ /* 0x000fe20007f3e0ff */
[----:B------:R-:W-:Y:S01]  /*57f0*/  @P3 STG.E desc[UR36][R8.64+0xc00], R20 ;  /* 0x000c001408003986 */ /* 0x000fe2000c101924 */
[----:B------:R-:W-:Y:S02]  /*5800*/  VIADD R0, R7, 0x1000 ;  /* 0x0000100007007836 */ /* 0x000fe40000000000 */
[----:B--2---:R-:W-:Y:S01]  /*5810*/  FMUL.FTZ R10, R10, R21 ;  /* 0x000000150a0a7220 */ /* 0x004fe20000410000 */
[----:B------:R-:W-:Y:S01]  /*5820*/  IADD3.X R15, RZ, R9, RZ, P1, !PT ;  /* 0x00000009ff0f7210 */ /* 0x000fe20000ffe4ff */
[----:B------:R-:W-:Y:S01]  /*5830*/  @P3 STG.E desc[UR36][R8.64], R14 ;  /* 0x0000000e08003986 */ /* 0x000fe2000c101924 */
[----:B-----5:R-:W-:-:S03]  /*5840*/  FMUL.FTZ R11, R11, R21 ;  /* 0x000000150b0b7220 */ /* 0x020fc60000410000 */
[----:B------:R-:W-:Y:S04]  /*5850*/  @P3 STG.E desc[UR36][R8.64+0x400], R10 ;  /* 0x0004000a08003986 */ /* 0x000fe8000c101924 */
[----:B------:R-:W-:Y:S04]  /*5860*/  @P3 STG.E desc[UR36][R8.64+0x800], R11 ;  /* 0x0008000b08003986 */ /* 0x000fe8000c101924 */
[----:B------:R-:W-:Y:S04]  /*5870*/  STS [R7+0xc00], R20 ;  /* 0x000c001407007388 */ /* 0x000fe80000000800 */
[----:B------:R-:W-:Y:S04]  /*5880*/  STS [R7], R14 ;  /* 0x0000000e07007388 */ /* 0x000fe80000000800 */
[----:B------:R-:W-:Y:S04]  /*5890*/  STS [R7+0x400], R10 ;  /* 0x0004000a07007388 */ /* 0x000fe80000000800 */
[----:B------:R0:W-:Y:S02]  /*58a0*/  STS [R7+0x800], R11 ;  /* 0x0008000b07007388 */ /* 0x0001e40000000800 */
[----:B0-----:R-:W-:Y:S01]  /*58b0*/  IMAD.MOV.U32 R7, RZ, RZ, R0 ;  /* 0x000000ffff077224 */ /* 0x001fe200078e0000 */
[----:B------:R-:W-:Y:S06]  /*58c0*/  @!P0 BRA `(.L_x_886) ;  /* 0xfffffffc009c8947 */ /* 0x000fec000383ffff */
.L_x_882:
[----:B------:R-:W-:Y:S05]  /*58d0*/  BSYNC B0 ;  /* 0x0000000000007941 */ /* 0x000fea0003800000 */
.L_x_881:
[----:B------:R-:W-:Y:S01]  /*58e0*/  SHF.R.S32.HI R3, RZ, 0x1f, R22 ;  /* 0x0000001fff037819 */ /* 0x000fe20000011416 */
[----:B------:R-:W5:Y:S01]  /*58f0*/  S2UR UR5, SR_CgaCtaId ;  /* 0x00000000000579c3 */ /* 0x000f620000008800 */
[----:B------:R-:W-:Y:S01]  /*5900*/  LEA.HI R13, R13, R4, RZ, 0x4 ;  /* 0x000000040d0d7211 */ /* 0x000fe200078f20ff */
[----:B------:R-:W-:Y:S01]  /*5910*/  ULDC UR6, c[0x0][0x29c] ;  /* 0x0000a70000067ab9 */ /* 0x000fe20000000800 */
[----:B------:R-:W-:Y:S01]  /*5920*/  LEA.HI R3, R3, R22, RZ, 0x4 ;  /* 0x0000001603037211 */ /* 0x000fe200078f20ff */
[----:B------:R-:W-:Y:S01]  /*5930*/  UMOV UR4, 0x400 ;  /* 0x0000040000047882 */ /* 0x000fe20000000000 */
[----:B------:R-:W-:Y:S01]  /*5940*/  SHF.R.S32.HI R20, RZ, 0x4, R13 ;  /* 0x00000004ff147819 */ /* 0x000fe2000001140d */
[----:B------:R-:W-:Y:S01]  /*5950*/  UIADD3 UR4, UR4, 0x140, URZ ;  /* 0x0000014004047890 */ /* 0x000fe2000fffe03f */
[----:B------:R-:W-:Y:S01]  /*5960*/  LOP3.LUT R7, R3, 0xfffffff0, RZ, 0xc0, !PT ;  /* 0xfffffff003077812 */ /* 0x000fe200078ec0ff */
[----:B------:R-:W-:Y:S01]  /*5970*/  ULDC UR7, c[0x0][0x284] ;  /* 0x0000a10000077ab9 */ /* 0x000fe20000000800 */
[----:B------:R-:W-:Y:S01]  /*5980*/  LOP3.LUT R3, R13, 0xfffffff0, RZ, 0xc0, !PT ;  /* 0xfffffff00d037812 */ /* 0x000fe200078ec0ff */
[----:B------:R-:W-:Y:S01]  /*5990*/  BSSY B0, `(.L_x_887) ;  /* 0x000001c000007945 */ /* 0x000fe20003800000 */
[----:B------:R-:W-:Y:S01]  /*59a0*/  IADD3 R7, R22, -R7, RZ ;  /* 0x8000000716077210 */ /* 0x000fe20007ffe0ff */
[----:B------:R-:W-:Y:S01]  /*59b0*/  HFMA2.MMA R15, -RZ, RZ, 0, 0 ;  /* 0x00000000ff0f7435 */ /* 0x000fe200000001ff */
[----:B------:R-:W-:Y:S01]  /*59c0*/  MOV R57, UR7 ;  /* 0x0000000700397c02 */ /* 0x000fe20008000f00 */
[----:B------:R-:W-:Y:S01]  /*59d0*/  IMAD.IADD R30, R4, 0x1, -R3 ;  /* 0x00000001041e7824 */ /* 0x000fe200078e0a03 */
[----:B------:R-:W-:-:S02]  /*59e0*/  ISETP.NE.AND P1, PT, R20, R7, PT ;  /* 0x000000071400720c */ /* 0x000fc40003f25270 */
[----:B--2---:R-:W-:Y:S02]  /*59f0*/  CS2R R10, SRZ ;  /* 0x00000000000a7805 */ /* 0x004fe4000001ff00 */
[----:B------:R-:W-:Y:S01]  /*5a00*/  CS2R R8, SRZ ;  /* 0x0000000000087805 */ /* 0x000fe2000001ff00 */
[----:B------:R-:W-:Y:S01]  /*5a10*/  IMAD.SHL.U32 R3, R30, 0x4, RZ ;  /* 0x000000041e037824 */ /* 0x000fe200078e00ff */
[----:B------:R-:W-:-:S03]  /*5a20*/  ISETP.NE.OR P0, PT, RZ, UR6, P1 ;  /* 0x00000006ff007c0c */ /* 0x000fc60008f05670 */
[-CC-:B------:R-:W-:Y:S01]  /*5a30*/  IMAD R7, R18, R57.reuse, R3.reuse ;  /* 0x0000003912077224 */ /* 0x180fe200078e0203 */
[----:B-----5:R-:W-:Y:S01]  /*5a40*/  ULEA UR4, UR5, UR4, 0x18 ;  /* 0x0000000405047291 */ /* 0x020fe2000f8ec03f */
[----:B------:R-:W-:-:S03]  /*5a50*/  IMAD R29, R26, R57, R3 ;  /* 0x000000391a1d7224 */ /* 0x000fc600078e0203 */
[----:B-1----:R-:W-:Y:S02]  /*5a60*/  SHF.R.S32.HI R21, RZ, 0x1f, R7 ;  /* 0x0000001fff157819 */ /* 0x002fe40000011407 */
[----:B------:R-:W-:Y:S02]  /*5a70*/  LEA R30, R30, UR4, 0x4 ;  /* 0x000000041e1e7c11 */ /* 0x000fe4000f8e20ff */
[----:B------:R-:W-:Y:S01]  /*5a80*/  SHF.R.S32.HI R31, RZ, 0x1f, R29 ;  /* 0x0000001fff1f7819 */ /* 0x000fe2000001141d */
[----:B------:R-:W-:Y:S06]  /*5a90*/  @P0 BRA `(.L_x_888) ;  /* 0x00000000002c0947 */ /* 0x000fec0003800000 */
[----:B------:R-:W-:Y:S01]  /*5aa0*/  ULDC.64 UR4, c[0x0][0x240] ;  /* 0x0000900000047ab9 */ /* 0x000fe20000000a00 */
[----:B------:R-:W-:Y:S02]  /*5ab0*/  CS2R R10, SRZ ;  /* 0x00000000000a7805 */ /* 0x000fe4000001ff00 */
[----:B------:R-:W-:Y:S02]  /*5ac0*/  ISETP.NE.U32.AND P0, PT, RZ, UR4, PT ;  /* 0x00000004ff007c0c */ /* 0x000fe4000bf05070 */
[----:B------:R-:W-:Y:S02]  /*5ad0*/  CS2R R8, SRZ ;  /* 0x0000000000087805 */ /* 0x000fe4000001ff00 */
[----:B------:R-:W-:-:S13]  /*5ae0*/  ISETP.NE.AND.EX P0, PT, RZ, UR5, PT, P0 ;  /* 0x00000005ff007c0c */ /* 0x000fda000bf05300 */
[----:B------:R-:W-:Y:S05]  /*5af0*/  @!P0 BRA `(.L_x_889) ;  /* 0x0000000000108947 */ /* 0x000fea0003800000 */
[----:B------:R-:W1:Y:S01]  /*5b00*/  LDC.64 R8, c[0x0][0x240] ;  /* 0x00009000ff087b82 */ /* 0x000e620000000a00 */
[----:B------:R-:W-:-:S04]  /*5b10*/  IMAD R11, R19, 0x40, R3 ;  /* 0x00000040130b7824 */ /* 0x000fc800078e0203 */
[----:B-1----:R-:W-:-:S06]  /*5b20*/  IMAD.WIDE R8, R11, 0x4, R8 ;  /* 0x000000040b087825 */ /* 0x002fcc00078e0208 */
[----:B------:R-:W5:Y:S02]  /*5b30*/  LDG.E.128 R8, desc[UR36][R8.64] ;  /* 0x0000002408087981 */ /* 0x000f64000c1e1d00 */
.L_x_889:
[----:B-----5:R1:W-:Y:S02]  /*5b40*/  STS.128 [R30], R8 ;  /* 0x000000081e007388 */ /* 0x0203e40000000c00 */
.L_x_888:
[----:B------:R-:W-:Y:S05]  /*5b50*/  BSYNC B0 ;  /* 0x0000000000007941 */ /* 0x000fea0003800000 */
.L_x_887:
[----:B------:R-:W-:Y:S01]  /*5b60*/  IADD3 R33, R20, R5, RZ ;  /* 0x0000000514217210 */ /* 0x000fe20007ffe0ff */
[----:B------:R-:W-:Y:S01]  /*5b70*/  ULDC.64 UR4, c[0x0][0x250] ;  /* 0x0000940000047ab9 */ /* 0x000fe20000000a00 */
[----:B------:R-:W-:Y:S01]  /*5b80*/  VIMNMX R32, R22, R57, PT ;  /* 0x0000003916207248 */ /* 0x000fe20003fe0100 */
        /* <DEDUP_REMOVED lines=8> */
[----:B0-----:R-:W-:Y:S01]  /*5c10*/  IADD3 R12, P0, R7, R0, RZ ;  /* 0x00000000070c7210 */ /* 0x001fe20007f1e0ff */
[----:B------:R-:W-:Y:S01]  /*5c20*/  IMAD.MOV.U32 R14, RZ, RZ, RZ ;  /* 0x000000ffff0e7224 */ /* 0x000fe200078e00ff */
[----:B------:R-:W-:-:S02]  /*5c30*/  LEA R42, R20, R6, 0x2 ;  /* 0x00000006142a7211 */ /* 0x000fc400078e10ff */
[----:B------:R-:W-:Y:S01]  /*5c40*/  LEA.HI.X.SX32 R0, R0, R21, 0x1, P0 ;  /* 0x0000001500007211 */ /* 0x000fe200000f0eff */
[----:B------:R-:W-:Y:S01]  /*5c50*/  BSSY B0, `(.L_x_890) ;  /* 0x0000088000007945 */ /* 0x000fe20003800000 */
[----:B------:R-:W-:-:S04]  /*5c60*/  LEA R26, P0, R12, R28, 0x2 ;  /* 0x0000001c0c1a7211 */ /* 0x000fc800078010ff */
[----:B------:R-:W-:Y:S02]  /*5c70*/  LEA.HI.X R27, R12, R23, R0, 0x2, P0 ;  /* 0x000000170c1b7211 */ /* 0x000fe400000f1400 */
[----:B------:R-:W-:Y:S02]  /*5c80*/  CS2R R12, SRZ ;  /* 0x00000000000c7805 */ /* 0x000fe4000001ff00 */
[----:B------:R-:W-:-:S13]  /*5c90*/  ISETP.GE.AND P0, PT, R33, R32, PT ;  /* 0x000000202100720c */ /* 0x000fda0003f06270 */
[----:B------:R-:W-:Y:S05]  /*5ca0*/  @P0 BRA `(.L_x_891) ;  /* 0x0000000800080947 */ /* 0x000fea0003800000 */
[----:B------:R-:W0:Y:S01]  /*5cb0*/  LDC R35, c[0x0][0x288] ;  /* 0x0000a200ff237b82 */ /* 0x000e220000000800 */
[----:B------:R-:W-:Y:S01]  /*5cc0*/  LOP3.LUT R0, RZ, R57, RZ, 0x33, !PT ;  /* 0x00000039ff007212 */ /* 0x000fe200078e33ff */
[----:B------:R-:W-:Y:S01]  /*5cd0*/  BSSY B1, `(.L_x_892) ;  /* 0x0000033000017945 */ /* 0x000fe20003800000 */
[----:B------:R-:W-:-:S04]  /*5ce0*/  IADD3 R15, -R17, RZ, RZ ;  /* 0x000000ff110f7210 */ /* 0x000fc80007ffe1ff */
[----:B------:R-:W-:Y:S01]  /*5cf0*/  VIMNMX R15, R0, R15, !PT ;  /* 0x0000000f000f7248 */ /* 0x000fe20007fe0100 */
[----:B------:R-:W2:Y:S01]  /*5d00*/  LDC.64 R12, c[0x0][0x2e8] ;  /* 0x0000ba00ff0c7b82 */ /* 0x000ea20000000a00 */
[----:B------:R-:W-:-:S05]  /*5d10*/  IADD3 R0, -R5, -0x2, -R20 ;  /* 0xfffffffe05007810 */ /* 0x000fca0007ffe914 */
[----:B------:R-:W-:Y:S02]  /*5d20*/  IMAD.IADD R34, R0, 0x1, -R15 ;  /* 0x0000000100227824 */ /* 0x000fe400078e0a0f */
[----:B------:R-:W-:-:S03]  /*5d30*/  IMAD.MOV.U32 R0, RZ, RZ, R33 ;  /* 0x000000ffff007224 */ /* 0x000fc600078e0021 */
[----:B------:R-:W-:Y:S01]  /*5d40*/  LOP3.LUT P0, RZ, R34, 0x10, RZ, 0xc0, !PT ;  /* 0x0000001022ff7812 */ /* 0x000fe2000780c0ff */
[----:B0-----:R-:W-:-:S05]  /*5d50*/  IMAD R14, R16, R35, R19 ;  /* 0x00000023100e7224 */ /* 0x001fca00078e0213 */
[----:B------:R-:W-:Y:S02]  /*5d60*/  LEA R37, R14, R3, 0x6 ;  /* 0x000000030e257211 */ /* 0x000fe400078e30ff */
[----:B------:R-:W-:-:S03]  /*5d70*/  CS2R R14, SRZ ;  /* 0x00000000000e7805 */ /* 0x000fc6000001ff00 */
[----:B--2---:R-:W-:Y:S01]  /*5d80*/  IMAD.WIDE R36, R37, 0x4, R12 ;  /* 0x0000000425247825 */ /* 0x004fe200078e020c */
[----:B------:R-:W-:Y:S01]  /*5d90*/  CS2R R12, SRZ ;  /* 0x00000000000c7805 */ /* 0x000fe2000001ff00 */
        /* <DEDUP_REMOVED lines=15> */
[----:B------:R-:W-:Y:S02]  /*5e90*/  LEA.HI.X R15, R15, R23, R0, 0x2, P0 ;  /* 0x000000170f0f7211 */ /* 0x000fe400000f1400 */
[----:B------:R0:W2:Y:S04]  /*5ea0*/  LDS R0, [R42] ;  /* 0x000000002a007984 */ /* 0x0000a80000000800 */
[----:B------:R0:W5:Y:S01]  /*5eb0*/  LDG.E.128 R44, desc[UR36][R14.64] ;  /* 0x000000240e2c7981 */ /* 0x000162000c1e1d00 */
[----:B------:R-:W-:-:S06]  /*5ec0*/  UISETP.NE.AND UP0, UPT, UR6, URZ, UPT ;  /* 0x0000003f0600728c */ /* 0x000fcc000bf05270 */
[----:B------:R-:W-:-:S13]  /*5ed0*/  PLOP3.LUT P2, PT, PT, PT, UP0, 0x80, 0x0 ;  /* 0x000000000000781c */ /* 0x000fda0003f4f008 */
[----:B0-----:R-:W-:Y:S05]  /*5ee0*/  @P2 BRA `(.L_x_894) ;  /* 0x0000000000302947 */ /* 0x001fea0003800000 */
[----:B------:R-:W-:Y:S01]  /*5ef0*/  LOP3.LUT P3, RZ, R25, 0x10, RZ, 0xc0, !PT ;  /* 0x0000001019ff7812 */ /* 0x000fe2000786c0ff */
[----:B------:R-:W0:-:S12]  /*5f00*/  LDS.128 R12, [R30] ;  /* 0x000000001e0c7984 */ /* 0x000e180000000c00 */
[----:B------:R-:W3:Y:S01]  /*5f10*/  @P3 LDG.E.128 R48, desc[UR36][R36.64] ;  /* 0x0000002424303981 */ /* 0x000ee2000c1e1d00 */
[----:B0----5:R-:W-:Y:S01]  /*5f20*/  FADD.FTZ R44, R44, R12 ;  /* 0x0000000c2c2c7221 */ /* 0x021fe20000010000 */
[----:B------:R-:W-:Y:S01]  /*5f30*/  FADD.FTZ R45, R45, R13 ;  /* 0x0000000d2d2d7221 */ /* 0x000fe20000010000 */
[----:B------:R-:W-:Y:S01]  /*5f40*/  FADD.FTZ R46, R46, R14 ;  /* 0x0000000e2e2e7221 */ /* 0x000fe20000010000 */
[----:B------:R-:W-:Y:S01]  /*5f50*/  FADD.FTZ R47, R47, R15 ;  /* 0x0000000f2f2f7221 */ /* 0x000fe20000010000 */
[----:B---3--:R-:W-:Y:S01]  /*5f60*/  @P3 FMUL.FTZ R44, R44, R48 ;  /* 0x000000302c2c3220 */ /* 0x008fe20000410000 */
[----:B------:R-:W-:Y:S01]  /*5f70*/  @P3 FMUL.FTZ R45, R45, R49 ;  /* 0x000000312d2d3220 */ /* 0x000fe20000410000 */
[----:B------:R-:W-:Y:S01]  /*5f80*/  @P3 FMUL.FTZ R46, R46, R50 ;  /* 0x000000322e2e3220 */ /* 0x000fe20000410000 */
[----:B------:R-:W-:-:S05]  /*5f90*/  @P3 FMUL.FTZ R47, R47, R51 ;  /* 0x000000332f2f3220 */ /* 0x000fca0000410000 */
[----:B------:R0:W-:Y:S02]  /*5fa0*/  STG.E.128 desc[UR36][R26.64], R44 ;  /* 0x0000002c1a007986 */ /* 0x0001e4000c101d24 */
.L_x_894:
[C---:B--2--5:R-:W-:Y:S01]  /*5fb0*/  FFMA.FTZ R12, R0.reuse, R44, RZ ;  /* 0x0000002c000c7223 */ /* 0x064fe200000100ff */
[C---:B------:R-:W-:Y:S01]  /*5fc0*/  FFMA.FTZ R13, R0.reuse, R45, RZ ;  /* 0x0000002d000d7223 */ /* 0x040fe200000100ff */
[C---:B------:R-:W-:Y:S01]  /*5fd0*/  FFMA.FTZ R14, R0.reuse, R46, RZ ;  /* 0x0000002e000e7223 */ /* 0x040fe200000100ff */
[----:B------:R-:W-:Y:S01]  /*5fe0*/  FFMA.FTZ R15, R0, R47, RZ ;  /* 0x0000002f000f7223 */ /* 0x000fe200000100ff */
[----:B------:R-:W-:-:S07]  /*5ff0*/  VIADD R0, R33, 0x10 ;  /* 0x0000001021007836 */ /* 0x000fce0000000000 */
.L_x_893:
[----:B------:R-:W-:Y:S05]  /*6000*/  BSYNC B1 ;  /* 0x0000000000017941 */ /* 0x000fea0003800000 */
.L_x_892:
[----:B------:R-:W-:-:S13]  /*6010*/  LOP3.LUT P0, RZ, R34, 0xfffffff0, RZ, 0xc0, !PT ;  /* 0xfffffff022ff7812 */ /* 0x000fda000780c0ff */
[----:B------:R-:W-:Y:S05]  /*6020*/  @!P0 BRA `(.L_x_891) ;  /* 0x0000000400288947 */ /* 0x000fea0003800000 */
[----:B------:R-:W-:Y:S01]  /*6030*/  UISETP.NE.AND UP0, UPT, UR6, URZ, UPT ;  /* 0x0000003f0600728c */ /* 0x000fe2000bf05270 */
[----:B------:R-:W-:-:S05]  /*6040*/  IMAD R56, R2, R57, RZ ;  /* 0x0000003902387224 */ /* 0x000fca00078e02ff */
[----:B------:R-:W-:-:S13]  /*6050*/  PLOP3.LUT P2, PT, PT, PT, UP0, 0x80, 0x0 ;  /* 0x000000000000781c */ /* 0x000fda0003f4f008 */
.L_x_897:
[----:B------:R-:W-:Y:S02]  /*6060*/  SHF.R.S32.HI R23, RZ, 0x1f, R0 ;  /* 0x0000001fff177819 */ /* 0x000fe40000011400 */
[C---:B------:R-:W-:Y:S02]  /*6070*/  IADD3 R28, P0, R56.reuse, R0, RZ ;  /* 0x00000000381c7210 */ /* 0x040fe40007f1e0ff */
[----:B------:R-:W-:Y:S02]  /*6080*/  LOP3.LUT P4, RZ, R25, 0x10, RZ, 0xc0, !PT ;  /* 0x0000001019ff7812 */ /* 0x000fe4000788c0ff */
[----:B------:R-:W-:Y:S02]  /*6090*/  LEA.HI.X.SX32 R23, R56, R23, 0x1, P0 ;  /* 0x0000001738177211 */ /* 0x000fe400000f0eff */
[----:B------:R-:W-:-:S04]  /*60a0*/  LEA R38, P0, R28, UR8, 0x2 ;  /* 0x000000081c267c11 */ /* 0x000fc8000f8010ff */
[----:B------:R-:W-:-:S05]  /*60b0*/  LEA.HI.X R39, R28, UR9, R23, 0x2, P0 ;  /* 0x000000091c277c11 */ /* 0x000fca00080f1417 */
[----:B------:R-:W2:Y:S01]  /*60c0*/  LDG.E R23, desc[UR36][R38.64] ;  /* 0x0000002426177981 */ /* 0x000ea2000c1e1900 */
[----:B------:R-:W-:Y:S01]  /*60d0*/  MOV R57, UR10 ;  /* 0x0000000a00397c02 */ /* 0x000fe20008000f00 */
[----:B-1----:R-:W-:Y:S02]  /*60e0*/  IMAD.SHL.U32 R40, R0, 0x40, RZ ;  /* 0x0000004000287824 */ /* 0x002fe400078e00ff */
[----:B------:R-:W-:-:S03]  /*60f0*/  IMAD.U32 R28, RZ, RZ, UR12 ;  /* 0x0000000cff1c7e24 */ /* 0x000fc6000f8e00ff */
[----:B0-----:R-:W-:-:S04]  /*6100*/  IADD3 R35, P3, R7, R40, RZ ;  /* 0x0000002807237210 */ /* 0x001fc80007f7e0ff */
[----:B0-----:R-:W-:Y:S02]  /*6110*/  LEA.HI.X.SX32 R44, R40, R21, 0x1, P3 ;  /* 0x00000015282c7211 */ /* 0x001fe400018f0eff */
        /* <DEDUP_REMOVED lines=9> */
[----:B------:R-:W-:-:S05]  /*61b0*/  LEA.HI.X R35, R43, R23, R46, 0x2, P0 ;  /* 0x000000172b237211 */ /* 0x000fca00000f142e */
[----:B------:R0:W5:Y:S01]  /*61c0*/  LDG.E.128 R44, desc[UR36][R34.64] ;  /* 0x00000024222c7981 */ /* 0x000162000c1e1d00 */
[----:B------:R-:W-:Y:S05]  /*61d0*/  @P2 BRA `(.L_x_895) ;  /* 0x00000000002c2947 */ /* 0x000fea0003800000 */
[----:B------:R-:W2:Y:S04]  /*61e0*/  @P4 LDG.E.128 R52, desc[UR36][R36.64] ;  /* 0x0000002424344981 */ /* 0x000ea8000c1e1d00 */
[----:B------:R-:W1:Y:S02]  /*61f0*/  LDS.128 R48, [R30] ;  /* 0x000000001e307984 */ /* 0x000e640000000c00 */
[----:B-1---5:R-:W-:Y:S01]  /*6200*/  FADD.FTZ R44, R44, R48 ;  /* 0x000000302c2c7221 */ /* 0x022fe20000010000 */
[----:B------:R-:W-:Y:S01]  /*6210*/  FADD.FTZ R45, R45, R49 ;  /* 0x000000312d2d7221 */ /* 0x000fe20000010000 */
[----:B------:R-:W-:Y:S01]  /*6220*/  FADD.FTZ R46, R46, R50 ;  /* 0x000000322e2e7221 */ /* 0x000fe20000010000 */
[----:B------:R-:W-:Y:S01]  /*6230*/  FADD.FTZ R47, R47, R51 ;  /* 0x000000332f2f7221 */ /* 0x000fe20000010000 */
[----:B--2---:R-:W-:Y:S01]  /*6240*/  @P4 FMUL.FTZ R44, R44, R52 ;  /* 0x000000342c2c4220 */ /* 0x004fe20000410000 */
[----:B------:R-:W-:Y:S01]  /*6250*/  @P4 FMUL.FTZ R45, R45, R53 ;  /* 0x000000352d2d4220 */ /* 0x000fe20000410000 */
[----:B------:R-:W-:Y:S01]  /*6260*/  @P4 FMUL.FTZ R46, R46, R54 ;  /* 0x000000362e2e4220 */ /* 0x000fe20000410000 */
[----:B------:R-:W-:-:S05]  /*6270*/  @P4 FMUL.FTZ R47, R47, R55 ;  /* 0x000000372f2f4220 */ /* 0x000fca0000410000 */
[----:B------:R2:W-:Y:S02]  /*6280*/  STG.E.128 desc[UR36][R40.64], R44 ;  /* 0x0000002c28007986 */ /* 0x0005e4000c101d24 */
.L_x_895:
[----:B------:R1:W0:Y:S01]  /*6290*/  LDG.E R38, desc[UR36][R38.64+0x40] ;  /* 0x0000402426267981 */ /* 0x000222000c1e1900 */
[----:B------:R-:W-:-:S05]  /*62a0*/  IMAD.IADD R43, R0, 0x1, -R5 ;  /* 0x00000001002b7824 */ /* 0x000fca00078e0a05 */
[----:B------:R-:W-:-:S05]  /*62b0*/  LEA R43, R43, R6, 0x2 ;  /* 0x000000062b2b7211 */ /* 0x000fca00078e10ff */
[----:B-1----:R-:W1:Y:S01]  /*62c0*/  LDS R39, [R43] ;  /* 0x000000002b277984 */ /* 0x002e620000000800 */
[----:B0-----:R-:W-:-:S04]  /*62d0*/  IMAD R35, R38, UR7, RZ ;  /* 0x0000000726237c24 */ /* 0x001fc8000f8e02ff */
[----:B------:R-:W-:-:S05]  /*62e0*/  IMAD R35, R35, R57, R0 ;  /* 0x0000003923237224 */ /* 0x000fca00078e0200 */
[----:B------:R-:W-:-:S04]  /*62f0*/  LEA R34, R35, 0x400, 0x6 ;  /* 0x0000040023227811 */ /* 0x000fc800078e30ff */
[----:B------:R-:W-:-:S04]  /*6300*/  IADD3 R35, P0, R29, R34, RZ ;  /* 0x000000221d237210 */ /* 0x000fc80007f1e0ff */
[----:B------:R-:W-:Y:S02]  /*6310*/  LEA.HI.X.SX32 R48, R34, R31, 0x1, P0 ;  /* 0x0000001f22307211 */ /* 0x000fe400000f0eff */
[----:B------:R-:W-:-:S04]  /*6320*/  LEA R34, P0, R35, R28, 0x2 ;  /* 0x0000001c23227211 */ /* 0x000fc800078010ff */
[----:B------:R-:W-:-:S05]  /*6330*/  LEA.HI.X R35, R35, R23, R48, 0x2, P0 ;  /* 0x0000001723237211 */ /* 0x000fca00000f1430 */
[----:B------:R0:W5:Y:S02]  /*6340*/  LDG.E.128 R48, desc[UR36][R34.64] ;  /* 0x0000002422307981 */ /* 0x000164000c1e1d00 */
[C---:B-1---5:R-:W-:Y:S01]  /*6350*/  FFMA.FTZ R38, R39.reuse, R45, R13 ;  /* 0x0000002d27267223 */ /* 0x062fe2000001000d */
[C---:B--2---:R-:W-:Y:S01]  /*6360*/  FFMA.FTZ R45, R39.reuse, R46, R14 ;  /* 0x0000002e272d7223 */ /* 0x044fe2000001000e */
[C---:B------:R-:W-:Y:S01]  /*6370*/  FFMA.FTZ R44, R39.reuse, R44, R12 ;  /* 0x0000002c272c7223 */ /* 0x040fe2000001000c */
[----:B------:R-:W-:Y:S01]  /*6380*/  FFMA.FTZ R46, R39, R47, R15 ;  /* 0x0000002f272e7223 */ /* 0x000fe2000001000f */
[----:B------:R-:W-:Y:S06]  /*6390*/  @P2 BRA `(.L_x_896) ;  /* 0x00000000002c2947 */ /* 0x000fec0003800000 */
[----:B------:R-:W2:Y:S04]  /*63a0*/  @P4 LDG.E.128 R12, desc[UR36][R36.64] ;  /* 0x00000024240c4981 */ /* 0x000ea8000c1e1d00 */
[----:B------:R-:W1:Y:S02]  /*63b0*/  LDS.128 R52, [R30] ;  /* 0x000000001e347984 */ /* 0x000e640000000c00 */
[----:B-1----:R-:W-:Y:S01]  /*63c0*/  FADD.FTZ R48, R52, R48 ;  /* 0x0000003034307221 */ /* 0x002fe20000010000 */
        /* <DEDUP_REMOVED lines=8> */
.L_x_896:
[----:B------:R-:W2:Y:S01]  /*6450*/  LDS R15, [R43+0x40] ;  /* 0x000040002b0f7984 */ /* 0x000ea20000000800 */
[----:B------:R-:W-:-:S05]  /*6460*/  VIADD R0, R0, 0x20 ;  /* 0x0000002000007836 */ /* 0x000fca0000000000 */
[----:B------:R-:W-:Y:S01]  /*6470*/  ISETP.GE.AND P0, PT, R0, R32, PT ;  /* 0x000000200000720c */ /* 0x000fe20003f06270 */
[C---:B--2---:R-:W-:Y:S01]  /*6480*/  FFMA.FTZ R12, R15.reuse, R48, R44 ;  /* 0x000000300f0c7223 */ /* 0x044fe2000001002c */
[C---:B------:R-:W-:Y:S01]  /*6490*/  FFMA.FTZ R13, R15.reuse, R49, R38 ;  /* 0x000000310f0d7223 */ /* 0x040fe20000010026 */
[C---:B------:R-:W-:Y:S01]  /*64a0*/  FFMA.FTZ R14, R15.reuse, R50, R45 ;  /* 0x000000320f0e7223 */ /* 0x040fe2000001002d */
[----:B------:R-:W-:-:S09]  /*64b0*/  FFMA.FTZ R15, R15, R51, R46 ;  /* 0x000000330f0f7223 */ /* 0x000fd2000001002e */
[----:B------:R-:W-:Y:S05]  /*64c0*/  @!P0 BRA `(.L_x_897) ;  /* 0xfffffff800e48947 */ /* 0x000fea000383ffff */
.L_x_891:
[----:B------:R-:W-:Y:S05]  /*64d0*/  BSYNC B0 ;  /* 0x0000000000007941 */ /* 0x000fea0003800000 */
.L_x_890:
[----:B------:R-:W-:Y:S01]  /*64e0*/  ISETP.GE.AND P0, PT, R33, R22, PT ;  /* 0x000000162100720c */ /* 0x000fe20003f06270 */
[----:B------:R-:W-:Y:S01]  /*64f0*/  ULDC UR8, c[0x0][0x29c] ;  /* 0x0000a70000087ab9 */ /* 0x000fe20000000800 */
[----:B------:R-:W-:Y:S01]  /*6500*/  ULDC UR9, c[0x0][0x288] ;  /* 0x0000a20000097ab9 */ /* 0x000fe20000000800 */
[----:B------:R-:W-:Y:S01]  /*6510*/  ULDC.64 UR6, c[0x0][0x258] ;  /* 0x0000960000067ab9 */ /* 0x000fe20000000a00 */
[----:B------:R-:W-:Y:S01]  /*6520*/  ULDC.64 UR10, c[0x0][0x250] ;  /* 0x00009400000a7ab9 */ /* 0x000fe20000000a00 */
[----:B------:R-:W-:Y:S08]  /*6530*/  BSSY B0, `(.L_x_898) ;  /* 0x00000dc000007945 */ /* 0x000ff00003800000 */
[----:B------:R-:W-:Y:S05]  /*6540*/  @P0 BRA `(.L_x_899) ;  /* 0x0000000c00680947 */ /* 0x000fea0003800000 */
[----:B------:R-:W2:Y:S01]  /*6550*/  LDC R39, c[0x0][0x288] ;  /* 0x0000a200ff277b82 */ /* 0x000ea20000000800 */
[----:B------:R-:W-:Y:S01]  /*6560*/  IADD3 R0, -R20, -0x2, R17 ;  /* 0xfffffffe14007810 */ /* 0x000fe20007ffe111 */
[----:B------:R-:W-:Y:S03]  /*6570*/  BSSY B1, `(.L_x_900) ;  /* 0x0000047000017945 */ /* 0x000fe60003800000 */
[----:B------:R-:W-:-:S03]  /*6580*/  IADD3 R0, R0, -R5, RZ ;  /* 0x8000000500007210 */ /* 0x000fc60007ffe0ff */
[----:B0-----:R-:W0:Y:S01]  /*6590*/  LDC.64 R34, c[0x0][0x2e8] ;  /* 0x0000ba00ff227b82 */ /* 0x001e220000000a00 */
[----:B------:R-:W-:Y:S01]  /*65a0*/  LOP3.LUT P0, RZ, R0, 0x10, RZ, 0xc0, !PT ;  /* 0x0000001000ff7812 */ /* 0x000fe2000780c0ff */
[----:B--2---:R-:W-:-:S04]  /*65b0*/  IMAD R32, R16, R39, R19 ;  /* 0x0000002710207224 */ /* 0x004fc800078e0213 */
[----:B------:R-:W-:-:S04]  /*65c0*/  IMAD R17, R32, 0x40, R3 ;  /* 0x0000004020117824 */ /* 0x000fc800078e0203 */
[----:B0-----:R-:W-:-:S04]  /*65d0*/  IMAD.WIDE R34, R17, 0x4, R34 ;  /* 0x0000000411227825 */ /* 0x001fc800078e0222 */
[----:B------:R-:W-:Y:S05]  /*65e0*/  @P0 BRA `(.L_x_901) ;  /* 0x0000000000fc0947 */ /* 0x000fea0003800000 */
[----:B------:R-:W-:Y:S01]  /*65f0*/  ISETP.GE.AND P0, PT, R33, R57, PT ;  /* 0x000000392100720c */ /* 0x000fe20003f06270 */
[----:B------:R-:W-:-:S12]  /*6600*/  BSSY B2, `(.L_x_902) ;  /* 0x000003c000027945 */ /* 0x000fd80003800000 */
[----:B------:R-:W-:Y:S05]  /*6610*/  @!P0 BRA `(.L_x_903) ;  /* 0x0000000000e88947 */ /* 0x000fea0003800000 */
[----:B------:R-:W-:Y:S01]  /*6620*/  IABS R38, R57 ;  /* 0x0000003900267213 */ /* 0x000fe20000000000 */
[----:B------:R-:W-:Y:S01]  /*6630*/  ULDC.64 UR4, c[0x0][0x258] ;  /* 0x0000960000047ab9 */ /* 0x000fe20000000a00 */
[----:B------:R-:W-:Y:S02]  /*6640*/  IABS R32, R33 ;  /* 0x0000002100207213 */ /* 0x000fe40000000000 */
[----:B-1----:R-:W0:Y:S01]  /*6650*/  I2F.RP R40, R38 ;  /* 0x0000002600287306 */ /* 0x002e220000209400 */
[----:B------:R-:W-:Y:S02]  /*6660*/  ISETP.GE.AND P2, PT, R33, RZ, PT ;  /* 0x000000ff2100720c */ /* 0x000fe40003f46270 */
[----:B------:R-:W-:-:S05]  /*6670*/  ISETP.NE.AND P3, PT, R57, RZ, PT ;  /* 0x000000ff3900720c */ /* 0x000fca0003f65270 */
[----:B0-----:R-:W0:Y:S02]  /*6680*/  MUFU.RCP R40, R40 ;  /* 0x0000002800287308 */ /* 0x001e240000001000 */
[----:B0-----:R-:W-:-:S06]  /*6690*/  IADD3 R36, R40, 0xffffffe, RZ ;  /* 0x0ffffffe28247810 */ /* 0x001fcc0007ffe0ff */
[----:B------:R0:W1:Y:S02]  /*66a0*/  F2I.FTZ.U32.TRUNC.NTZ R37, R36 ;  /* 0x0000002400257305 */ /* 0x000064000021f000 */
[----:B0-----:R-:W-:Y:S01]  /*66b0*/  MOV R36, RZ ;  /* 0x000000ff00247202 */ /* 0x001fe20000000f00 */
[----:B-1----:R-:W-:-:S04]  /*66c0*/  IMAD.MOV R17, RZ, RZ, -R37 ;  /* 0x000000ffff117224 */ /* 0x002fc800078e0a25 */
[----:B------:R-:W-:-:S04]  /*66d0*/  IMAD R17, R17, R38, RZ ;  /* 0x0000002611117224 */ /* 0x000fc800078e02ff */
[----:B------:R-:W-:-:S04]  /*66e0*/  IMAD.HI.U32 R17, R37, R17, R36 ;  /* 0x0000001125117227 */ /* 0x000fc800078e0024 */
[----:B------:R-:W-:Y:S02]  /*66f0*/  IMAD R36, R2, R57, RZ ;  /* 0x0000003902247224 */ /* 0x000fe400078e02ff */
        /* <DEDUP_REMOVED lines=10> */
[----:B------:R-:W-:-:S04]  /*67a0*/  IADD3 R37, P0, R36, R17, RZ ;  /* 0x0000001124257210 */ /* 0x000fc80007f1e0ff */
[----:B------:R-:W-:Y:S02]  /*67b0*/  LEA.HI.X.SX32 R32, R36, R32, 0x1, P0 ;  /* 0x0000002024207211 */ /* 0x000fe400000f0eff */
[----:B------:R-:W-:Y:S01]  /*67c0*/  LEA R36, P0, R37, UR4, 0x2 ;  /* 0x0000000425247c11 */ /* 0x000fe2000f8010ff */
[----:B------:R-:W-:-:S03]  /*67d0*/  ULDC UR4, c[0x0][0x29c] ;  /* 0x0000a70000047ab9 */ /* 0x000fc60000000800 */
        /* <DEDUP_REMOVED lines=8> */
[----:B------:R-:W-:Y:S02]  /*6860*/  LEA.HI.X R39, R17, R23, R32, 0x2, P0 ;  /* 0x0000001711277211 */ /* 0x000fe400000f1420 */
[----:B------:R0:W1:Y:S04]  /*6870*/  LDS R17, [R42] ;  /* 0x000000002a117984 */ /* 0x0000680000000800 */
[----:B------:R0:W5:Y:S01]  /*6880*/  LDG.E.128 R44, desc[UR36][R38.64] ;  /* 0x00000024262c7981 */ /* 0x000162000c1e1d00 */
[----:B------:R-:W-:-:S06]  /*6890*/  UISETP.NE.AND UP0, UPT, UR4, URZ, UPT ;  /* 0x0000003f0400728c */ /* 0x000fcc000bf05270 */
[----:B------:R-:W-:-:S13]  /*68a0*/  PLOP3.LUT P2, PT, PT, PT, UP0, 0x80, 0x0 ;  /* 0x000000000000781c */ /* 0x000fda0003f4f008 */
[----:B0-----:R-:W-:Y:S05]  /*68b0*/  @P2 BRA `(.L_x_904) ;  /* 0x0000000000302947 */ /* 0x001fea0003800000 */
[----:B------:R-:W-:Y:S01]  /*68c0*/  LOP3.LUT P4, RZ, R25, 0x10, RZ, 0xc0, !PT ;  /* 0x0000001019ff7812 */ /* 0x000fe2000788c0ff */
[----:B------:R-:W0:-:S12]  /*68d0*/  LDS.128 R40, [R30] ;  /* 0x000000001e287984 */ /* 0x000e180000000c00 */
[----:B------:R-:W2:Y:S01]  /*68e0*/  @P4 LDG.E.128 R36, desc[UR36][R34.64] ;  /* 0x0000002422244981 */ /* 0x000ea2000c1e1d00 */
[----:B0----5:R-:W-:Y:S01]  /*68f0*/  FADD.FTZ R44, R40, R44 ;  /* 0x0000002c282c7221 */ /* 0x021fe20000010000 */
        /* <DEDUP_REMOVED lines=8> */
.L_x_904:
[C---:B-1---5:R-:W-:Y:S01]  /*6980*/  FFMA.FTZ R12, R17.reuse, R44, R12 ;  /* 0x0000002c110c7223 */ /* 0x062fe2000001000c */
[C---:B------:R-:W-:Y:S01]  /*6990*/  FFMA.FTZ R13, R17.reuse, R45, R13 ;  /* 0x0000002d110d7223 */ /* 0x040fe2000001000d */
[C---:B------:R-:W-:Y:S01]  /*69a0*/  FFMA.FTZ R14, R17.reuse, R46, R14 ;  /* 0x0000002e110e7223 */ /* 0x040fe2000001000e */
[----:B------:R-:W-:-:S07]  /*69b0*/  FFMA.FTZ R15, R17, R47, R15 ;  /* 0x0000002f110f7223 */ /* 0x000fce000001000f */
.L_x_903:
[----:B------:R-:W-:Y:S05]  /*69c0*/  BSYNC B2 ;  /* 0x0000000000027941 */ /* 0x000fea0003800000 */
.L_x_902:
[----:B------:R-:W-:-:S07]  /*69d0*/  IADD3 R33, R33, 0x10, RZ ;  /* 0x0000001021217810 */ /* 0x000fce0007ffe0ff */
.L_x_901:
[----:B------:R-:W-:Y:S05]  /*69e0*/  BSYNC B1 ;  /* 0x0000000000017941 */ /* 0x000fea0003800000 */
.L_x_900:
[----:B------:R-:W-:-:S13]  /*69f0*/  LOP3.LUT P0, RZ, R0, 0xfffffff0, RZ, 0xc0, !PT ;  /* 0xfffffff000ff7812 */ /* 0x000fda000780c0ff */
[----:B------:R-:W-:Y:S05]  /*6a00*/  @!P0 BRA `(.L_x_899) ;  /* 0x0000000800388947 */ /* 0x000fea0003800000 */
[----:B------:R-:W-:Y:S01]  /*6a10*/  IMAD.SHL.U32 R0, R5, 0x4, RZ ;  /* 0x0000000405007824 */ /* 0x000fe200078e00ff */
[----:B------:R-:W-:-:S04]  /*6a20*/  LEA R54, R33, 0x400, 0x6 ;  /* 0x0000040021367811 */ /* 0x000fc800078e30ff */
[----:B------:R-:W-:Y:S01]  /*6a30*/  LEA R17, R33, -R0, 0x2 ;  /* 0x8000000021117211 */ /* 0x000fe200078e10ff */
[----:B------:R-:W-:-:S03]  /*6a40*/  IMAD.MOV.U32 R0, RZ, RZ, RZ ;  /* 0x000000ffff007224 */ /* 0x000fc600078e00ff */
[----:B------:R-:W-:-:S07]  /*6a50*/  IADD3 R53, R6, R17, RZ ;  /* 0x0000001106357210 */ /* 0x000fce0007ffe0ff */
.L_x_911:
[----:B------:R-:W2:Y:S01]  /*6a60*/  LDC R55, c[0x0][0x284] ;  /* 0x0000a100ff377b82 */ /* 0x000ea20000000800 */
[----:B0-----:R-:W-:Y:S01]  /*6a70*/  VIADD R26, R54, 0xfffffc00 ;  /* 0xfffffc00361a7836 */ /* 0x001fe20000000000 */
        /* <DEDUP_REMOVED lines=11> */
[----:B------:R-:W-:Y:S01]  /*6b30*/  IMAD.MOV.U32 R26, RZ, RZ, RZ ;  /* 0x000000ffff1a7224 */ /* 0x000fe200078e00ff */
[----:B------:R-:W-:Y:S02]  /*6b40*/  IABS R37, R33 ;  /* 0x0000002100257213 */ /* 0x000fe40000000000 */
[----:B------:R-:W0:Y:S01]  /*6b50*/  I2F.RP R36, R32 ;  /* 0x0000002000247306 */ /* 0x000e220000209400 */
[----:B------:R-:W-:Y:S02]  /*6b60*/  ISETP.GE.AND P2, PT, R33, RZ, PT ;  /* 0x000000ff2100720c */ /* 0x000fe40003f46270 */
[----:B------:R-:W-:-:S05]  /*6b70*/  ISETP.NE.AND P3, PT, R55, RZ, PT ;  /* 0x000000ff3700720c */ /* 0x000fca0003f65270 */
[----:B0-----:R-:W0:Y:S02]  /*6b80*/  MUFU.RCP R36, R36 ;  /* 0x0000002400247308 */ /* 0x001e240000001000 */
[----:B0-----:R-:W-:-:S06]  /*6b90*/  VIADD R27, R36, 0xffffffe ;  /* 0x0ffffffe241b7836 */ /* 0x001fcc0000000000 */
[----:B------:R-:W0:Y:S02]  /*6ba0*/  F2I.FTZ.U32.TRUNC.NTZ R27, R27 ;  /* 0x0000001b001b7305 */ /* 0x000e24000021f000 */
[----:B0-----:R-:W-:-:S05]  /*6bb0*/  IADD3 R17, RZ, -R27, RZ ;  /* 0x8000001bff117210 */ /* 0x001fca0007ffe0ff */
        /* <DEDUP_REMOVED lines=18> */
[----:B------:R-:W2:Y:S02]  /*6ce0*/  LDG.E R26, desc[UR36][R26.64] ;  /* 0x000000241a1a7981 */ /* 0x000ea4000c1e1900 */
[----:B--2---:R-:W-:-:S04]  /*6cf0*/  IMAD R32, R26, UR9, RZ ;  /* 0x000000091a207c24 */ /* 0x004fc8000f8e02ff */
[----:B------:R-:W-:-:S04]  /*6d00*/  IMAD R32, R32, R55, R17 ;  /* 0x0000003720207224 */ /* 0x000fc800078e0211 */
[----:B------:R-:W-:-:S05]  /*6d10*/  IMAD.SHL.U32 R32, R32, 0x40, RZ ;  /* 0x0000004020207824 */ /* 0x000fca00078e00ff */
[----:B------:R-:W-:-:S04]  /*6d20*/  IADD3 R17, P0, R29, R32, RZ ;  /* 0x000000201d117210 */ /* 0x000fc80007f1e0ff */
[----:B------:R-:W-:Y:S02]  /*6d30*/  LEA.HI.X.SX32 R32, R32, R31, 0x1, P0 ;  /* 0x0000001f20207211 */ /* 0x000fe400000f0eff */
[----:B------:R-:W-:-:S04]  /*6d40*/  LEA R36, P0, R17, R28, 0x2 ;  /* 0x0000001c11247211 */ /* 0x000fc800078010ff */
[----:B------:R-:W-:Y:S02]  /*6d50*/  LEA.HI.X R37, R17, R23, R32, 0x2, P0 ;  /* 0x0000001711257211 */ /* 0x000fe400000f1420 */
[----:B------:R0:W2:Y:S04]  /*6d60*/  LDS R17, [R52] ;  /* 0x0000000034117984 */ /* 0x0000a80000000800 */
[----:B-1----:R0:W5:Y:S01]  /*6d70*/  LDG.E.128 R40, desc[UR36][R36.64] ;  /* 0x0000002424287981 */ /* 0x002162000c1e1d00 */
        /* <DEDUP_REMOVED lines=15> */
.L_x_907:
[C---:B--2--5:R-:W-:Y:S01]  /*6e70*/  FFMA.FTZ R12, R17.reuse, R40, R12 ;  /* 0x00000028110c7223 */ /* 0x064fe2000001000c */
[C---:B------:R-:W-:Y:S01]  /*6e80*/  FFMA.FTZ R13, R17.reuse, R41, R13 ;  /* 0x00000029110d7223 */ /* 0x040fe2000001000d */
[C---:B------:R-:W-:Y:S01]  /*6e90*/  FFMA.FTZ R14, R17.reuse, R42, R14 ;  /* 0x0000002a110e7223 */ /* 0x040fe2000001000e */
[----:B------:R-:W-:-:S07]  /*6ea0*/  FFMA.FTZ R15, R17, R43, R15 ;  /* 0x0000002b110f7223 */ /* 0x000fce000001000f */
.L_x_906:
[----:B------:R-:W-:Y:S05]  /*6eb0*/  BSYNC B1 ;  /* 0x0000000000017941 */ /* 0x000fea0003800000 */
.L_x_905:
[----:B------:R-:W-:Y:S01]  /*6ec0*/  IADD3 R32, R33, 0x10, RZ ;  /* 0x0000001021207810 */ /* 0x000fe20007ffe0ff */
[----:B------:R-:W-:Y:S03]  /*6ed0*/  BSSY B1, `(.L_x_908) ;  /* 0x000003c000017945 */ /* 0x000fe60003800000 */
[----:B------:R-:W-:-:S13]  /*6ee0*/  ISETP.GE.AND P0, PT, R32, R55, PT ;  /* 0x000000372000720c */ /* 0x000fda0003f06270 */
[----:B------:R-:W-:Y:S05]  /*6ef0*/  @!P0 BRA `(.L_x_909) ;  /* 0x0000000000e48947 */ /* 0x000fea0003800000 */
[-C--:B------:R-:W-:Y:S01]  /*6f00*/  IABS R36, R55.reuse ;  /* 0x0000003700247213 */ /* 0x080fe20000000000 */
[----:B------:R-:W-:Y:S01]  /*6f10*/  IMAD.MOV.U32 R26, RZ, RZ, RZ ;  /* 0x000000ffff1a7224 */ /* 0x000fe200078e00ff */
[----:B01----:R-:W-:Y:S02]  /*6f20*/  IABS R40, R32 ;  /* 0x0000002000287213 */ /* 0x003fe40000000000 */
[----:B------:R-:W0:Y:S01]  /*6f30*/  I2F.RP R37, R36 ;  /* 0x0000002400257306 */ /* 0x000e220000209400 */
[----:B------:R-:W-:Y:S01]  /*6f40*/  ISETP.GE.AND P2, PT, R32, RZ, PT ;  /* 0x000000ff2000720c */ /* 0x000fe20003f46270 */
[----:B------:R-:W-:Y:S01]  /*6f50*/  IMAD R32, R2, R55, RZ ;  /* 0x0000003702207224 */ /* 0x000fe200078e02ff */
        /* <DEDUP_REMOVED lines=30> */
[----:B------:R0:W1:Y:S04]  /*7140*/  LDS R17, [R52+0x40] ;  /* 0x0000400034117984 */ /* 0x0000680000000800 */
        /* <DEDUP_REMOVED lines=16> */
.L_x_910:
[C---:B-1---5:R-:W-:Y:S01]  /*7250*/  FFMA.FTZ R12, R17.reuse, R40, R12 ;  /* 0x00000028110c7223 */ /* 0x062fe2000001000c */
[C---:B------:R-:W-:Y:S01]  /*7260*/  FFMA.FTZ R13, R17.reuse, R41, R13 ;  /* 0x00000029110d7223 */ /* 0x040fe2000001000d */
[C---:B------:R-:W-:Y:S01]  /*7270*/  FFMA.FTZ R14, R17.reuse, R42, R14 ;  /* 0x0000002a110e7223 */ /* 0x040fe2000001000e */
[----:B------:R-:W-:-:S07]  /*7280*/  FFMA.FTZ R15, R17, R43, R15 ;  /* 0x0000002b110f7223 */ /* 0x000fce000001000f */
.L_x_909:
[----:B------:R-:W-:Y:S05]  /*7290*/  BSYNC B1 ;  /* 0x0000000000017941 */ /* 0x000fea0003800000 */
.L_x_908:
[----:B------:R-:W-:Y:S01]  /*72a0*/  IADD3 R33, R33, 0x20, RZ ;  /* 0x0000002021217810 */ /* 0x000fe20007ffe0ff */
[----:B------:R-:W-:Y:S01]  /*72b0*/  VIADD R0, R0, 0x80 ;  /* 0x0000008000007836 */ /* 0x000fe20000000000 */
[----:B------:R-:W-:Y:S02]  /*72c0*/  IADD3 R54, R54, 0x800, RZ ;  /* 0x0000080036367810 */ /* 0x000fe40007ffe0ff */
[----:B------:R-:W-:-:S13]  /*72d0*/  ISETP.GE.AND P0, PT, R33, R22, PT ;  /* 0x000000162100720c */ /* 0x000fda0003f06270 */
[----:B------:R-:W-:Y:S05]  /*72e0*/  @!P0 BRA `(.L_x_911) ;  /* 0xfffffff400dc8947 */ /* 0x000fea000383ffff */
.L_x_899:
[----:B------:R-:W-:Y:S05]  /*72f0*/  BSYNC B0 ;  /* 0x0000000000007941 */ /* 0x000fea0003800000 */
.L_x_898:
[----:B------:R-:W-:Y:S04]  /*7300*/  BSSY B0, `(.L_x_912) ;  /* 0x000002c000007945 */ /* 0x000fe80003800000 */
[----:B------:R-:W-:Y:S05]  /*7310*/  @P1 BRA `(.L_x_913) ;  /* 0x0000000000a81947 */ /* 0x000fea0003800000 */
[----:B------:R-:W-:-:S05]  /*7320*/  IMAD.SHL.U32 R0, R22, 0x40, RZ ;  /* 0x0000004016007824 */ /* 0x000fca00078e00ff */
[----:B------:R-:W-:-:S04]  /*7330*/  IADD3 R2, P0, R7, R0, RZ ;  /* 0x0000000007027210 */ /* 0x000fc80007f1e0ff */
[----:B------:R-:W-:Y:S02]  /*7340*/  LEA.HI.X.SX32 R0, R0, R21, 0x1, P0 ;  /* 0x0000001500007211 */ /* 0x000fe400000f0eff */
[----:B0-----:R-:W-:-:S04]  /*7350*/  LEA R26, P0, R2, R28, 0x2 ;  /* 0x0000001c021a7211 */ /* 0x001fc800078010ff */
[----:B------:R-:W-:-:S05]  /*7360*/  LEA.HI.X R27, R2, R23, R0, 0x2, P0 ;  /* 0x00000017021b7211 */ /* 0x000fca00000f1400 */
[----:B------:R0:W5:Y:S01]  /*7370*/  LDG.E.128 R32, desc[UR36][R26.64] ;  /* 0x000000241a207981 */ /* 0x000162000c1e1d00 */
[----:B------:R-:W-:Y:S04]  /*7380*/  BSSY B1, `(.L_x_914) ;  /* 0x0000017000017945 */ /* 0x000fe80003800000 */
[----:B------:R-:W-:Y:S05]  /*7390*/  @P2 BRA `(.L_x_915) ;  /* 0x0000000000542947 */ /* 0x000fea0003800000 */
[----:B------:R-:W-:-:S13]  /*73a0*/  LOP3.LUT P3, RZ, R25, 0x10, RZ, 0xc0, !PT ;  /* 0x0000001019ff7812 */ /* 0x000fda000786c0ff */
[----:B------:R-:W2:Y:S08]  /*73b0*/  @P3 LDC R0, c[0x0][0x288] ;  /* 0x0000a200ff003b82 */ /* 0x000eb00000000800 */
[----:B0-----:R-:W0:Y:S01]  /*73c0*/  @P3 LDC.64 R26, c[0x0][0x2e8] ;  /* 0x0000ba00ff1a3b82 */ /* 0x001e220000000a00 */
[----:B--2---:R-:W-:-:S05]  /*73d0*/  @P3 IMAD R0, R16, R0, R19 ;  /* 0x0000000010003224 */ /* 0x004fca00078e0213 */
[----:B------:R-:W-:-:S05]  /*73e0*/  @P3 LEA R17, R0, R3, 0x6 ;  /* 0x0000000300113211 */ /* 0x000fca00078e30ff */
[----:B0-----:R-:W-:-:S05]  /*73f0*/  @P3 IMAD.WIDE R26, R17, 0x4, R26 ;  /* 0x00000004111a3825 */ /* 0x001fca00078e021a */
[----:B------:R-:W2:Y:S01]  /*7400*/  @P3 LDG.E.128 R36, desc[UR36][R26.64] ;  /* 0x000000241a243981 */ /* 0x000ea2000c1e1d00 */
[----:B------:R-:W-:Y:S02]  /*7410*/  IMAD.SHL.U32 R24, R24, 0x40, RZ ;  /* 0x0000004018187824 */ /* 0x000fe400078e00ff */
[----:B-----5:R-:W-:Y:S01]  /*7420*/  FADD.FTZ R32, R32, R8 ;  /* 0x0000000820207221 */ /* 0x020fe20000010000 */
[----:B------:R-:W-:Y:S01]  /*7430*/  FADD.FTZ R33, R33, R9 ;  /* 0x0000000921217221 */ /* 0x000fe20000010000 */
[----:B------:R-:W-:Y:S01]  /*7440*/  FADD.FTZ R34, R34, R10 ;  /* 0x0000000a22227221 */ /* 0x000fe20000010000 */
[----:B------:R-:W-:Y:S01]  /*7450*/  FADD.FTZ R35, R35, R11 ;  /* 0x0000000b23237221 */ /* 0x000fe20000010000 */
[----:B------:R-:W-:-:S04]  /*7460*/  IADD3 R7, P0, R7, R24, RZ ;  /* 0x0000001807077210 */ /* 0x000fc80007f1e0ff */
[----:B------:R-:W-:Y:S02]  /*7470*/  LEA.HI.X.SX32 R24, R24, R21, 0x1, P0 ;  /* 0x0000001518187211 */ /* 0x000fe400000f0eff */
[----:B------:R-:W-:-:S04]  /*7480*/  LEA R28, P0, R7, R28, 0x2 ;  /* 0x0000001c071c7211 */ /* 0x000fc800078010ff */
[----:B------:R-:W-:Y:S01]  /*7490*/  LEA.HI.X R29, R7, R23, R24, 0x2, P0 ;  /* 0x00000017071d7211 */ /* 0x000fe200000f1418 */
[----:B--2---:R-:W-:Y:S01]  /*74a0*/  @P3 FMUL.FTZ R32, R32, R36 ;  /* 0x0000002420203220 */ /* 0x004fe20000410000 */
[----:B------:R-:W-:Y:S01]  /*74b0*/  @P3 FMUL.FTZ R33, R33, R37 ;  /* 0x0000002521213220 */ /* 0x000fe20000410000 */
[----:B------:R-:W-:Y:S01]  /*74c0*/  @P3 FMUL.FTZ R34, R34, R38 ;  /* 0x0000002622223220 */ /* 0x000fe20000410000 */
[----:B------:R-:W-:-:S05]  /*74d0*/  @P3 FMUL.FTZ R35, R35, R39 ;  /* 0x0000002723233220 */ /* 0x000fca0000410000 */
[----:B------:R2:W-:Y:S02]  /*74e0*/  STG.E.128 desc[UR36][R28.64], R32 ;  /* 0x000000201c007986 */ /* 0x0005e4000c101d24 */
.L_x_915:
[----:B------:R-:W-:Y:S05]  /*74f0*/  BSYNC B1 ;  /* 0x0000000000017941 */ /* 0x000fea0003800000 */
.L_x_914:
[----:B------:R-:W0:Y:S01]  /*7500*/  S2UR UR5, SR_CgaCtaId ;  /* 0x00000000000579c3 */ /* 0x000e220000008800 */
[----:B------:R-:W-:Y:S01]  /*7510*/  UMOV UR4, 0x400 ;  /* 0x0000040000047882 */ /* 0x000fe20000000000 */
[----:B------:R-:W-:Y:S01]  /*7520*/  IADD3 R5, R22, -R5, RZ ;  /* 0x8000000516057210 */ /* 0x000fe20007ffe0ff */
[----:B------:R-:W-:-:S04]  /*7530*/  UIADD3 UR4, UR4, 0x240, URZ ;  /* 0x0000024004047890 */ /* 0x000fc8000fffe03f */
[----:B0-----:R-:W-:-:S06]  /*7540*/  ULEA UR4, UR5, UR4, 0x18 ;  /* 0x0000000405047291 */ /* 0x001fcc000f8ec03f */
[----:B------:R-:W-:-:S05]  /*7550*/  IMAD.U32 R6, RZ, RZ, UR4 ;  /* 0x00000004ff067e24 */ /* 0x000fca000f8e00ff */
[----:B------:R-:W-:-:S06]  /*7560*/  LEA R5, R5, R6, 0x2 ;  /* 0x0000000605057211 */ /* 0x000fcc00078e10ff */
[----:B------:R-:W0:Y:S02]  /*7570*/  LDS R5, [R5] ;  /* 0x0000000005057984 */ /* 0x000e240000000800 */
[C---:B0----5:R-:W-:Y:S01]  /*7580*/  FFMA.FTZ R12, R5.reuse, R32, R12 ;  /* 0x00000020050c7223 */ /* 0x061fe2000001000c */
[C---:B------:R-:W-:Y:S01]  /*7590*/  FFMA.FTZ R13, R5.reuse, R33, R13 ;  /* 0x00000021050d7223 */ /* 0x040fe2000001000d */
[C---:B------:R-:W-:Y:S01]  /*75a0*/  FFMA.FTZ R14, R5.reuse, R34, R14 ;  /* 0x00000022050e7223 */ /* 0x040fe2000001000e */
[----:B------:R-:W-:-:S07]  /*75b0*/  FFMA.FTZ R15, R5, R35, R15 ;  /* 0x00000023050f7223 */ /* 0x000fce000001000f */
.L_x_913:
[----:B------:R-:W-:Y:S05]  /*75c0*/  BSYNC B0 ;  /* 0x0000000000007941 */ /* 0x000fea0003800000 */
.L_x_912:
[----:B------:R-:W-:Y:S01]  /*75d0*/  BAR.SYNC.DEFER_BLOCKING 0x0 ;  /* 0x0000000000007b1d */ /* 0x000fe20000010000 */
[----:B------:R-:W-:Y:S01]  /*75e0*/  LOP3.LUT R0, R4, 0xffffff80, RZ, 0xc0, !PT ;  /* 0xffffff8004007812 */ /* 0x000fe200078ec0ff */
[----:B------:R-:W-:Y:S01]  /*75f0*/  IMAD R5, R20, 0x40, R3 ;  /* 0x0000004014057824 */ /* 0x000fe200078e0203 */
[----:B------:R-:W-:Y:S02]  /*7600*/  ISETP.GT.AND P1, PT, R4, 0x7f, PT ;  /* 0x0000007f0400780c */ /* 0x000fe40003f24270 */
[----:B------:R-:W-:Y:S02]  /*7610*/  ISETP.NE.AND P0, PT, R0, 0x80, PT ;  /* 0x000000800000780c */ /* 0x000fe40003f05270 */
[----:B------:R-:W-:Y:S02]  /*7620*/  LEA R5, R5, R6, 0x2 ;  /* 0x0000000605057211 */ /* 0x000fe400078e10ff */
[C---:B------:R-:W-:Y:S02]  /*7630*/  LOP3.LUT R0, R4.reuse, 0xffffffc0, RZ, 0xc0, !PT ;  /* 0xffffffc004007812 */ /* 0x040fe400078ec0ff */
[----:B------:R-:W-:-:S02]  /*7640*/  ISETP.GT.AND P2, PT, R4, 0x3f, PT ;  /* 0x0000003f0400780c */ /* 0x000fc40003f44270 */
[----:B------:R-:W-:-:S05]  /*7650*/  ISETP.GT.AND P3, PT, R4, 0x1f, PT ;  /* 0x0000001f0400780c */ /* 0x000fca0003f64270 */
[----:B------:R-:W-:Y:S01]  /*7660*/  @!P0 STS.128 [R5+-0x800], R12 ;  /* 0xfff8000c05008388 */ /* 0x000fe20000000c00 */
[----:B------:R-:W-:Y:S01]  /*7670*/  BAR.SYNC.DEFER_BLOCKING 0x0 ;  /* 0x0000000000007b1d */ /* 0x000fe20000010000 */
[----:B------:R-:W-:Y:S02]  /*7680*/  ISETP.NE.AND P0, PT, R0, 0x40, PT ;  /* 0x000000400000780c */ /* 0x000fe40003f05270 */
[----:B------:R-:W-:-:S03]  /*7690*/  LOP3.LUT R0, R4, 0xffffffe0, RZ, 0xc0, !PT ;  /* 0xffffffe004007812 */ /* 0x000fc600078ec0ff */
[----:B-1----:R-:W1:Y:S02]  /*76a0*/  @!P1 LDS.128 R8, [R5] ;  /* 0x0000000005089984 */ /* 0x002e640000000c00 */
[----:B-1----:R-:W-:Y:S01]  /*76b0*/  @!P1 FADD.FTZ R12, R12, R8 ;  /* 0x000000080c0c9221 */ /* 0x002fe20000010000 */
[----:B------:R-:W-:Y:S01]  /*76c0*/  @!P1 FADD.FTZ R13, R13, R9 ;  /* 0x000000090d0d9221 */ /* 0x000fe20000010000 */
[----:B------:R-:W-:Y:S01]  /*76d0*/  @!P1 FADD.FTZ R14, R14, R10 ;  /* 0x0000000a0e0e9221 */ /* 0x000fe20000010000 */
[----:B------:R-:W-:Y:S01]  /*76e0*/  @!P1 FADD.FTZ R15, R15, R11 ;  /* 0x0000000b0f0f9221 */ /* 0x000fe20000010000 */
[----:B------:R-:W-:Y:S01]  /*76f0*/  BAR.SYNC.DEFER_BLOCKING 0x0 ;  /* 0x0000000000007b1d */ /* 0x000fe20000010000 */
[----:B------:R-:W-:-:S05]  /*7700*/  ISETP.GT.AND P1, PT, R4, 0xf, PT ;  /* 0x0000000f0400780c */ /* 0x000fca0003f24270 */
[----:B------:R-:W-:Y:S02]  /*7710*/  @!P0 STS.128 [R5+-0x400], R12 ;  /* 0xfffc000c05008388 */ /* 0x000fe40000000c00 */
[----:B------:R-:W-:Y:S01]  /*7720*/  BAR.SYNC.DEFER_BLOCKING 0x0 ;  /* 0x0000000000007b1d */ /* 0x000fe20000010000 */
[----:B------:R-:W-:Y:S02]  /*7730*/  ISETP.NE.AND P0, PT, R0, 0x20, PT ;  /* 0x000000200000780c */ /* 0x000fe40003f05270 */
[C---:B------:R-:W-:Y:S01]  /*7740*/  LOP3.LUT R0, R4.reuse, 0xfffffff0, RZ, 0xc0, !PT ;  /* 0xfffffff004007812 */ /* 0x040fe200078ec0ff */
[----:B------:R-:W-:Y:S02]  /*7750*/  VIADD R4, R4, 0xf ;  /* 0x0000000f04047836 */ /* 0x000fe40000000000 */
[----:B------:R-:W1:Y:S02]  /*7760*/  @!P2 LDS.128 R8, [R5] ;  /* 0x000000000508a984 */ /* 0x000e640000000c00 */
[----:B-1----:R-:W-:Y:S01]  /*7770*/  @!P2 FADD.FTZ R12, R12, R8 ;  /* 0x000000080c0ca221 */ /* 0x002fe20000010000 */
[----:B------:R-:W-:Y:S01]  /*7780*/  @!P2 FADD.FTZ R13, R13, R9 ;  /* 0x000000090d0da221 */ /* 0x000fe20000010000 */
[----:B------:R-:W-:Y:S01]  /*7790*/  @!P2 FADD.FTZ R14, R14, R10 ;  /* 0x0000000a0e0ea221 */ /* 0x000fe20000010000 */
[----:B------:R-:W-:Y:S01]  /*77a0*/  @!P2 FADD.FTZ R15, R15, R11 ;  /* 0x0000000b0f0fa221 */ /* 0x000fe20000010000 */
[----:B------:R-:W-:Y:S01]  /*77b0*/  BAR.SYNC.DEFER_BLOCKING 0x0 ;  /* 0x0000000000007b1d */ /* 0x000fe20000010000 */
[----:B------:R-:W-:-:S05]  /*77c0*/  ISETP.GT.U32.AND P2, PT, R4, 0x1e, PT ;  /* 0x0000001e0400780c */ /* 0x000fca0003f44070 */
[----:B------:R-:W-:Y:S02]  /*77d0*/  @!P0 STS.128 [R5+-0x200], R12 ;  /* 0xfffe000c05008388 */ /* 0x000fe40000000c00 */
[----:B------:R-:W-:Y:S01]  /*77e0*/  BAR.SYNC.DEFER_BLOCKING 0x0 ;  /* 0x0000000000007b1d */ /* 0x000fe20000010000 */
[----:B------:R-:W-:-:S05]  /*77f0*/  ISETP.NE.AND P0, PT, R0, 0x10, PT ;  /* 0x000000100000780c */ /* 0x000fca0003f05270 */
[----:B------:R-:W1:Y:S02]  /*7800*/  @!P3 LDS.128 R8, [R5] ;  /* 0x000000000508b984 */ /* 0x000e640000000c00 */
[----:B-1----:R-:W-:Y:S01]  /*7810*/  @!P3 FADD.FTZ R12, R12, R8 ;  /* 0x000000080c0cb221 */ /* 0x002fe20000010000 */
[----:B------:R-:W-:Y:S01]  /*7820*/  @!P3 FADD.FTZ R13, R13, R9 ;  /* 0x000000090d0db221 */ /* 0x000fe20000010000 */
[----:B------:R-:W-:Y:S01]  /*7830*/  @!P3 FADD.FTZ R14, R14, R10 ;  /* 0x0000000a0e0eb221 */ /* 0x000fe20000010000 */
[----:B------:R-:W-:Y:S01]  /*7840*/  @!P3 FADD.FTZ R15, R15, R11 ;  /* 0x0000000b0f0fb221 */ /* 0x000fe20000010000 */
[----:B------:R-:W-:Y:S06]  /*7850*/  BAR.SYNC.DEFER_BLOCKING 0x0 ;  /* 0x0000000000007b1d */ /* 0x000fec0000010000 */
[----:B------:R1:W-:Y:S02]  /*7860*/  @!P0 STS.128 [R5+-0x100], R12 ;  /* 0xffff000c05008388 */ /* 0x0003e40000000c00 */
[----:B------:R-:W-:Y:S06]  /*7870*/  BAR.SYNC.DEFER_BLOCKING 0x0 ;  /* 0x0000000000007b1d */ /* 0x000fec0000010000 */
[----:B------:R1:W0:Y:S02]  /*7880*/  @!P1 LDS.128 R8, [R5] ;  /* 0x0000000005089984 */ /* 0x0002240000000c00 */
[----:B------:R-:W-:Y:S06]  /*7890*/  BAR.SYNC.DEFER_BLOCKING 0x0 ;  /* 0x0000000000007b1d */ /* 0x000fec0000010000 */
[----:B------:R-:W-:Y:S05]  /*78a0*/  @P2 EXIT ;  /* 0x000000000000294d */ /* 0x000fea0003800000 */
[----:B------:R-:W5:Y:S01]  /*78b0*/  LDC R0, c[0x0][0x308] ;  /* 0x0000c200ff007b82 */ /* 0x000f620000000800 */
[----:B01----:R-:W-:Y:S01]  /*78c0*/  @!P1 FADD.FTZ R12, R12, R8 ;  /* 0x000000080c0c9221 */ /* 0x003fe20000010000 */
[----:B------:R-:W-:Y:S01]  /*78d0*/  @!P1 FADD.FTZ R13, R13, R9 ;  /* 0x000000090d0d9221 */ /* 0x000fe20000010000 */
[----:B------:R-:W-:Y:S01]  /*78e0*/  @!P1 FADD.FTZ R14, R14, R10 ;  /* 0x0000000a0e0e9221 */ /* 0x000fe20000010000 */
[----:B------:R-:W-:Y:S01]  /*78f0*/  @!P1 FADD.FTZ R15, R15, R11 ;  /* 0x0000000b0f0f9221 */ /* 0x000fe20000010000 */
[----:B-----5:R-:W-:-:S13]  /*7900*/  ISETP.NE.AND P0, PT, R0, 0x2, PT ;  /* 0x000000020000780c */ /* 0x020fda0003f05270 */
[----:B------:R-:W0:Y:S01]  /*7910*/  @P0 LDC.64 R4, c[0x0][0x210] ;  /* 0x00008400ff040b82 */ /* 0x000e220000000a00 */
[----:B------:R-:W-:-:S05]  /*7920*/  @P0 IADD3 R7, R18, R3, RZ ;  /* 0x0000000312070210 */ /* 0x000fca0007ffe0ff */
[----:B0-----:R-:W-:-:S05]  /*7930*/  @P0 IMAD.WIDE R4, R7, 0x4, R4 ;  /* 0x0000000407040825 */ /* 0x001fca00078e0204 */
[----:B------:R0:W-:Y:S01]  /*7940*/  @P0 STG.E.128 desc[UR36][R4.64], R12 ;  /* 0x0000000c04000986 */ /* 0x0001e2000c101d24 */
[----:B------:R-:W-:Y:S05]  /*7950*/  @P0 EXIT ;  /* 0x000000000000094d */ /* 0x000fea0003800000 */
[----:B0-----:R-:W0:Y:S01]  /*7960*/  LDC.64 R4, c[0x0][0x300] ;  /* 0x0000c000ff047b82 */ /* 0x001e220000000a00 */
[----:B------:R-:W-:Y:S01]  /*7970*/  IMAD.IADD R3, R18, 0x1, R3 ;  /* 0x0000000112037824 */ /* 0x000fe200078e0203 */
[----:B------:R-:W-:Y:S01]  /*7980*/  ULDC.64 UR4, c[0x0][0x210] ;  /* 0x0000840000047ab9 */ /* 0x000fe20000000a00 */
[----:B0-----:R-:W5:Y:S02]  /*7990*/  LDG.E R4, desc[UR36][R4.64] ;  /* 0x0000002404047981 */ /* 0x001f64000c1e1900 */
[C---:B-----5:R-:W-:Y:S01]  /*79a0*/  FMUL.FTZ R12, R4.reuse, R12 ;  /* 0x0000000c040c7220 */ /* 0x060fe20000410000 */
[C---:B------:R-:W-:Y:S01]  /*79b0*/  FMUL.FTZ R13, R4.reuse, R13 ;  /* 0x0000000d040d7220 */ /* 0x040fe20000410000 */
[C---:B------:R-:W-:Y:S01]  /*79c0*/  FMUL.FTZ R14, R4.reuse, R14 ;  /* 0x0000000e040e7220 */ /* 0x040fe20000410000 */
[----:B------:R-:W-:-:S03]  /*79d0*/  FMUL.FTZ R15, R4, R15 ;  /* 0x0000000f040f7220 */ /* 0x000fc60000410000 */
[----:B------:R-:W0:Y:S08]  /*79e0*/  F2I.S8.NTZ R12, R12 ;  /* 0x0000000c000c7305 */ /* 0x000e300000202100 */
        /* <DEDUP_REMOVED lines=8> */
[----:B0-----:R-:W-:Y:S02]  /*7a70*/  PRMT R0, R14, 0x8880, RZ ;  /* 0x000088800e007816 */ /* 0x001fe400000000ff */
[----:B------:R-:W-:Y:S02]  /*7a80*/  PRMT R5, R2, 0x7604, R5 ;  /* 0x0000760402057816 */ /* 0x000fe40000000005 */
[----:B------:R-:W-:Y:S02]  /*7a90*/  PRMT R0, R0, 0x7710, RZ ;  /* 0x0000771000007816 */ /* 0x000fe400000000ff */
[----:B------:R-:W-:-:S02]  /*7aa0*/  IADD3 R2, P0, R3, UR4, RZ ;  /* 0x0000000403027c10 */ /* 0x000fc4000ff1e0ff */
[----:B-1----:R-:W-:Y:S02]  /*7ab0*/  PRMT R4, R15, 0x8880, RZ ;  /* 0x000088800f047816 */ /* 0x002fe400000000ff */
[----:B------:R-:W-:Y:S02]  /*7ac0*/  PRMT R5, R0, 0x7054, R5 ;  /* 0x0000705400057816 */ /* 0x000fe40000000005 */
[----:B------:R-:W-:Y:S02]  /*7ad0*/  PRMT R4, R4, 0x7710, RZ ;  /* 0x0000771004047816 */ /* 0x000fe400000000ff */
[----:B------:R-:W-:Y:S02]  /*7ae0*/  LEA.HI.X.SX32 R3, R3, UR5, 0x1, P0 ;  /* 0x0000000503037c11 */ /* 0x000fe400080f0eff */
[----:B------:R-:W-:-:S05]  /*7af0*/  PRMT R5, R4, 0x654, R5 ;  /* 0x0000065404057816 */ /* 0x000fca0000000005 */
[----:B------:R-:W-:Y:S01]  /*7b00*/  STG.E desc[UR36][R2.64], R5 ;  /* 0x0000000502007986 */ /* 0x000fe2000c101924 */
[----:B------:R-:W-:Y:S05]  /*7b10*/  EXIT ;  /* 0x000000000000794d */ /* 0x000fea0003800000 */
.L_x_818:
[----:B------:R-:W-:Y:S01]  /*7b20*/  HFMA2.MMA R12, -RZ, RZ, 0, 9.5367431640625e-07 ;  /* 0x00000010ff0c7435 */ /* 0x000fe200000001ff */
[----:B-1----:R-:W-:Y:S01]  /*7b30*/  IMAD.MOV.U32 R11, RZ, RZ, 0x1f ;  /* 0x0000001fff0b7424 */ /* 0x002fe200078e00ff */
[----:B------:R-:W-:-:S09]  /*7b40*/  MOV R15, 0xffffffff ;  /* 0xffffffff000f7802 */ /* 0x000fd20000000f00 */
[----:B------:R-:W-:Y:S05]  /*7b50*/  WARPSYNC.COLLECTIVE R15, `(.L_x_916) ;  /* 0x000000000f087348 */ /* 0x000fea0003c00000 */
[----:B------:R0:W1:Y:S02]  /*7b60*/  SHFL.BFLY P6, R14, R13, R12, R11 ;  /* 0x0c00000c0d0e7389 */ /* 0x00006400000c000b */
[----:B01----:R-:W-:Y:S01]  /*7b70*/  ENDCOLLECTIVE ;  /* 0x000000000000791b */ /* 0x003fe20003800000 */
.L_x_916:
[----:B------:R-:W-:Y:S01]  /*7b80*/  HFMA2.MMA R12, -RZ, RZ, 0, 4.76837158203125e-07 ;  /* 0x00000008ff0c7435 */ /* 0x000fe200000001ff */
[----:B------:R-:W-:-:S04]  /*7b90*/  FADD.FTZ R0, R13, R14 ;  /* 0x0000000e0d007221 */ /* 0x000fc80000010000 */
[----:B------:R-:W-:-:S07]  /*7ba0*/  IMAD.MOV.U32 R13, RZ, RZ, R0 ;  /* 0x000000ffff0d7224 */ /* 0x000fce00078e0000 */
[----:B------:R-:W-:Y:S05]  /*7bb0*/  WARPSYNC.COLLECTIVE R15, `(.L_x_917) ;  /* 0x000000000f087348 */ /* 0x000fea0003c00000 */
[----:B------:R0:W1:Y:S02]  /*7bc0*/  SHFL.BFLY P6, R14, R13, R12, R11 ;  /* 0x0c00000c0d0e7389 */ /* 0x00006400000c000b */
[----:B01----:R-:W-:Y:S01]  /*7bd0*/  ENDCOLLECTIVE ;  /* 0x000000000000791b */ /* 0x003fe20003800000 */
.L_x_917:
[----:B------:R-:W-:Y:S01]  /*7be0*/  MOV R12, 0x4 ;  /* 0x00000004000c7802 */ /* 0x000fe20000000f00 */
[----:B------:R-:W-:-:S04]  /*7bf0*/  FADD.FTZ R4, R0, R14 ;  /* 0x0000000e00047221 */ /* 0x000fc80000010000 */
[----:B------:R-:W-:-:S07]  /*7c00*/  IMAD.MOV.U32 R13, RZ, RZ, R4 ;  /* 0x000000ffff0d7224 */ /* 0x000fce00078e0004 */
[----:B------:R-:W-:Y:S05]  /*7c10*/  WARPSYNC.COLLECTIVE R15, `(.L_x_918) ;  /* 0x000000000f087348 */ /* 0x000fea0003c00000 */
[----:B------:R0:W1:Y:S02]  /*7c20*/  SHFL.BFLY P6, R14, R13, R12, R11 ;  /* 0x0c00000c0d0e7389 */ /* 0x00006400000c000b */
[----:B01----:R-:W-:Y:S01]  /*7c30*/  ENDCOLLECTIVE ;  /* 0x000000000000791b */ /* 0x003fe20003800000 */
.L_x_918:
[----:B------:R-:W-:Y:S01]  /*7c40*/  HFMA2.MMA R12, -RZ, RZ, 0, 1.1920928955078125e-07 ;  /* 0x00000002ff0c7435 */ /* 0x000fe200000001ff */
[----:B------:R-:W-:-:S04]  /*7c50*/  FADD.FTZ R6, R4, R14 ;  /* 0x0000000e04067221 */ /* 0x000fc80000010000 */
[----:B------:R-:W-:-:S07]  /*7c60*/  IMAD.MOV.U32 R13, RZ, RZ, R6 ;  /* 0x000000ffff0d7224 */ /* 0x000fce00078e0006 */
[----:B------:R-:W-:Y:S05]  /*7c70*/  WARPSYNC.COLLECTIVE R15, `(.L_x_919) ;  /* 0x000000000f087348 */ /* 0x000fea0003c00000 */
[----:B------:R0:W1:Y:S02]  /*7c80*/  SHFL.BFLY P6, R14, R13, R12, R11 ;  /* 0x0c00000c0d0e7389 */ /* 0x00006400000c000b */
[----:B01----:R-:W-:Y:S01]  /*7c90*/  ENDCOLLECTIVE ;  /* 0x000000000000791b */ /* 0x003fe20003800000 */
.L_x_919:
[----:B------:R-:W-:Y:S01]  /*7ca0*/  MOV R12, 0x1 ;  /* 0x00000001000c7802 */ /* 0x000fe20000000f00 */
[----:B------:R-:W-:-:S04]  /*7cb0*/  FADD.FTZ R7, R6, R14 ;  /* 0x0000000e06077221 */ /* 0x000fc80000010000 */
[----:B------:R-:W-:-:S07]  /*7cc0*/  IMAD.MOV.U32 R13, RZ, RZ, R7 ;  /* 0x000000ffff0d7224 */ /* 0x000fce00078e0007 */
[----:B------:R-:W-:Y:S05]  /*7cd0*/  WARPSYNC.COLLECTIVE R15, `(.L_x_920) ;  /* 0x000000000f087348 */ /* 0x000fea0003c00000 */
[----:B------:R0:W1:Y:S02]  /*7ce0*/  SHFL.BFLY P6, R14, R13, R12, R11 ;  /* 0x0c00000c0d0e7389 */ /* 0x00006400000c000b */
[----:B01----:R-:W-:Y:S01]  /*7cf0*/  ENDCOLLECTIVE ;  /* 0x000000000000791b */ /* 0x003fe20003800000 */
.L_x_920:
[----:B------:R-:W-:Y:S05]  /*7d00*/  BRA `(.L_x_921) ;  /* 0xffffff9c00087947 */ /* 0x000fea000383ffff */
.L_x_922:
        /* <DEDUP_REMOVED lines=15> */
.L_x_2581:


//--------------------- .text._ZN4mmha33masked_multihead_attention_kernelIfLi64ELi64ELi2ELi16ELi128ELb1ELb1EEEv26Multihead_attention_paramsIT_XT5_EE --------------------------
	.section	.text._ZN4mmha33masked_multihead_attention_kernelIfLi64ELi64ELi2ELi16ELi128ELb1ELb1EEEv26Multihead_attention_paramsIT_XT5_EE,"ax",@progbits
	.align	128
        .global         _ZN4mmha33masked_multihead_attention_kernelIfLi64ELi64ELi2ELi16ELi128ELb1ELb1EEEv26Multihead_attention_paramsIT_XT5_EE
        .type           _ZN4mmha33masked_multihead_attention_kernelIfLi64ELi64ELi2ELi16ELi128ELb1ELb1EEEv26Multihead_attention_paramsIT_XT5_EE,@function
        .size           _ZN4mmha33masked_multihead_attention_kernelIfLi64ELi64ELi2ELi16ELi128ELb1ELb1EEEv26Multihead_attention_paramsIT_XT5_EE,(.L_x_2582 - _ZN4mmha33masked_multihead_attention_kernelIfLi64ELi64ELi2ELi16ELi128ELb1ELb1EEEv26Multihead_attention_paramsIT_XT5_EE)
        .other          _ZN4mmha33masked_multihead_attention_kernelIfLi64ELi64ELi2ELi16ELi128ELb1ELb1EEEv26Multihead_attention_paramsIT_XT5_EE,@"STO_CUDA_ENTRY STV_DEFAULT"
_ZN4mmha33masked_multihead_attention_kernelIfLi64ELi64ELi2ELi16ELi128ELb1ELb1EEEv26Multihead_attention_paramsIT_XT5_EE:
.text._ZN4mmha33masked_multihead_attention_kernelIfLi64ELi64ELi2ELi16ELi128ELb1ELb1EEEv26Multihead_attention_paramsIT_XT5_EE:
        /* <DEDUP_REMOVED lines=12> */
.L_x_923:
[----:B------:R-:W0:Y:S01]  /*00c0*/  LDC R6, c[0x0][0x280] ;  /* 0x0000a000ff067b82 */ /* 0x000e220000000800 */
[----:B------:R-:W-:-:S07]  /*00d0*/  IMAD.MOV.U32 R23, RZ, RZ, RZ ;  /* 0x000000ffff177224 */ /* 0x000fce00078e00ff */
[----:B------:R-:W1:Y:S08]  /*00e0*/  LDC.64 R8, c[0x0][0x2f0] ;  /* 0x0000bc00ff087b82 */ /* 0x000e700000000a00 */
[----:B------:R-:W2:Y:S01]  /*00f0*/  LDC R35, c[0x0][0x29c] ;  /* 0x0000a700ff237b82 */ /* 0x000ea20000000800 */
[----:B------:R-:W3:Y:S01]  /*0100*/  S2R R19, SR_TID.X ;  /* 0x0000000000137919 */ /* 0x000ee20000002100 */
[----:B------:R-:W-:Y:S01]  /*0110*/  ULDC UR4, c[0x0][0x288] ;  /* 0x0000a20000047ab9 */ /* 0x000fe20000000800 */
[----:B0-----:R-:W-:Y:S01]  /*0120*/  IABS R5, R6 ;  /* 0x0000000600057213 */ /* 0x001fe20000000000 */
[----:B------:R-:W0:Y:S04]  /*0130*/  S2R R22, SR_CTAID.X ;  /* 0x0000000000167919 */ /* 0x000e280000002500 */
[----:B------:R-:W4:Y:S01]  /*0140*/  LDC.64 R20, c[0x0][0x2a8] ;  /* 0x0000aa00ff147b82 */ /* 0x000f220000000a00 */
[----:B------:R-:W3:Y:S01]  /*0150*/  I2F.RP R0, R5 ;  /* 0x0000000500007306 */ /* 0x000ee20000209400 */
[----:B-1----:R-:W-:-:S02]  /*0160*/  ISETP.NE.U32.AND P0, PT, R8, RZ, PT ;  /* 0x000000ff0800720c */ /* 0x002fc40003f05070 */
[----:B--2---:R-:W-:-:S05]  /*0170*/  ISETP.NE.AND P2, PT, R35, RZ, PT ;  /* 0x000000ff2300720c */ /* 0x004fca0003f45270 */
[----:B---3--:R-:W1:Y:S01]  /*0180*/  MUFU.RCP R0, R0 ;  /* 0x0000000000007308 */ /* 0x008e620000001000 */
[----:B------:R-:W-:Y:S01]  /*0190*/  ISETP.NE.AND.EX P3, PT, R9, RZ, !P2, P0 ;  /* 0x000000ff0900720c */ /* 0x000fe20005765300 */
[----:B------:R-:W-:Y:S01]  /*01a0*/  BSSY B0, `(.L_x_924) ;  /* 0x000003a000007945 */ /* 0x000fe20003800000 */
[----:B------:R-:W-:Y:S02]  /*01b0*/  CS2R R32, SRZ ;  /* 0x0000000000207805 */ /* 0x000fe4000001ff00 */
[----:B------:R-:W-:Y:S01]  /*01c0*/  P2R R125, PR, RZ, 0x8 ;  /* 0x00000008ff7d7803 */ /* 0x000fe20000000000 */
[----:B-1----:R-:W-:-:S04]  /*01d0*/  VIADD R2, R0, 0xffffffe ;  /* 0x0ffffffe00027836 */ /* 0x002fc80000000000 */
[----:B------:R1:W2:Y:S02]  /*01e0*/  F2I.FTZ.U32.TRUNC.NTZ R3, R2 ;  /* 0x0000000200037305 */ /* 0x0002a4000021f000 */
[----:B-1----:R-:W-:Y:S02]  /*01f0*/  IMAD.MOV.U32 R2, RZ, RZ, RZ ;  /* 0x000000ffff027224 */ /* 0x002fe400078e00ff */
[----:B--2---:R-:W-:-:S04]  /*0200*/  IMAD.MOV R4, RZ, RZ, -R3 ;  /* 0x000000ffff047224 */ /* 0x004fc800078e0a03 */
[----:B------:R-:W-:Y:S01]  /*0210*/  IMAD R7, R4, R5, RZ ;  /* 0x0000000504077224 */ /* 0x000fe200078e02ff */
[----:B------:R-:W-:-:S03]  /*0220*/  IABS R4, R25 ;  /* 0x0000001900047213 */ /* 0x000fc60000000000 */
[----:B------:R-:W-:Y:S01]  /*0230*/  IMAD.HI.U32 R3, R3, R7, R2 ;  /* 0x0000000703037227 */ /* 0x000fe200078e0002 */
[----:B------:R-:W-:-:S05]  /*0240*/  LOP3.LUT R7, R25, R6, RZ, 0x3c, !PT ;  /* 0x0000000619077212 */ /* 0x000fca00078e3cff */
[----:B------:R-:W-:Y:S01]  /*0250*/  IMAD.HI.U32 R0, R3, R4, RZ ;  /* 0x0000000403007227 */ /* 0x000fe200078e00ff */
[----:B------:R-:W-:Y:S02]  /*0260*/  P2R R3, PR, RZ, 0x4 ;  /* 0x00000004ff037803 */ /* 0x000fe40000000000 */
[----:B------:R-:W-:Y:S02]  /*0270*/  ISETP.GE.AND P2, PT, R7, RZ, PT ;  /* 0x000000ff0700720c */ /* 0x000fe40003f46270 */
[----:B------:R-:W-:-:S05]  /*0280*/  IADD3 R2, -R0, RZ, RZ ;  /* 0x000000ff00027210 */ /* 0x000fca0007ffe1ff */
[----:B------:R-:W-:-:S05]  /*0290*/  IMAD R2, R5, R2, R4 ;  /* 0x0000000205027224 */ /* 0x000fca00078e0204 */
[----:B------:R-:W-:-:S13]  /*02a0*/  ISETP.GT.U32.AND P1, PT, R5, R2, PT ;  /* 0x000000020500720c */ /* 0x000fda0003f24070 */
[----:B------:R-:W-:Y:S02]  /*02b0*/  @!P1 IMAD.IADD R2, R2, 0x1, -R5 ;  /* 0x0000000102029824 */ /* 0x000fe400078e0a05 */
[----:B------:R-:W-:Y:S01]  /*02c0*/  @!P1 VIADD R0, R0, 0x1 ;  /* 0x0000000100009836 */ /* 0x000fe20000000000 */
[----:B------:R-:W-:Y:S02]  /*02d0*/  ISETP.NE.AND P1, PT, R6, RZ, PT ;  /* 0x000000ff0600720c */ /* 0x000fe40003f25270 */
[----:B------:R-:W-:Y:S02]  /*02e0*/  ISETP.GE.U32.AND P0, PT, R2, R5, PT ;  /* 0x000000050200720c */ /* 0x000fe40003f06070 */
[----:B------:R-:W1:Y:S08]  /*02f0*/  @P3 LDC.64 R4, c[0x0][0x2f0] ;  /* 0x0000bc00ff043b82 */ /* 0x000e700000000a00 */
[----:B------:R-:W2:Y:S03]  /*0300*/  LDC.64 R2, c[0x0][0x328] ;  /* 0x0000ca00ff027b82 */ /* 0x000ea60000000a00 */
[----:B------:R-:W-:-:S05]  /*0310*/  @P0 VIADD R0, R0, 0x1 ;  /* 0x0000000100000836 */ /* 0x000fca0000000000 */
[----:B------:R-:W-:-:S05]  /*0320*/  MOV R85, R0 ;  /* 0x0000000000557202 */ /* 0x000fca0000000f00 */
[----:B------:R-:W-:Y:S01]  /*0330*/  @!P2 IMAD.MOV R85, RZ, RZ, -R85 ;  /* 0x000000ffff55a224 */ /* 0x000fe200078e0a55 */
[----:B------:R-:W-:Y:S02]  /*0340*/  @!P1 LOP3.LUT R85, RZ, R6, RZ, 0x33, !PT ;  /* 0x00000006ff559212 */ /* 0x000fe400078e33ff */
[----:B------:R-:W3:Y:S03]  /*0350*/  LDC R6, c[0x0][0x278] ;  /* 0x00009e00ff067b82 */ /* 0x000ee60000000800 */
[----:B-1----:R-:W-:-:S05]  /*0360*/  @P3 IMAD.WIDE R4, R85, 0x4, R4 ;  /* 0x0000000455043825 */ /* 0x002fca00078e0204 */
[----:B------:R-:W5:Y:S01]  /*0370*/  @P3 LDG.E R23, desc[UR36][R4.64] ;  /* 0x0000002404173981 */ /* 0x000f62000c1e1900 */
[----:B------:R-:W-:Y:S01]  /*0380*/  ISETP.GT.AND P4, PT, R19, 0x1f, PT ;  /* 0x0000001f1300780c */ /* 0x000fe20003f84270 */
[----:B--2---:R-:W-:-:S04]  /*0390*/  IMAD.WIDE R2, R25, 0x4, R2 ;  /* 0x0000000419027825 */ /* 0x004fc800078e0202 */
[----:B0-----:R-:W-:Y:S01]  /*03a0*/  IMAD.SHL.U32 R0, R22, 0x40, RZ ;  /* 0x0000004016007824 */ /* 0x001fe200078e00ff */
[----:B------:R0:W5:Y:S01]  /*03b0*/  LDG.E R24, desc[UR36][R2.64] ;  /* 0x0000002402187981 */ /* 0x000162000c1e1900 */
[----:B------:R-:W-:-:S05]  /*03c0*/  IMAD R18, R25, UR4, R22 ;  /* 0x0000000419127c24 */ /* 0x000fca000f8e0216 */
[----:B------:R-:W-:Y:S02]  /*03d0*/  SHF.L.U32 R18, R18, 0x6, RZ ;  /* 0x0000000612127819 */ /* 0x000fe400000006ff */
[----:B---3--:R-:W-:Y:S01]  /*03e0*/  ISETP.NE.AND P0, PT, R6, RZ, PT ;  /* 0x000000ff0600720c */ /* 0x008fe20003f05270 */
[----:B0-----:R-:W-:Y:S01]  /*03f0*/  IMAD R3, R25, R6, R0 ;  /* 0x0000000619037224 */ /* 0x001fe200078e0200 */
[----:B------:R-:W-:Y:S01]  /*0400*/  P2R R2, PR, RZ, 0x10 ;  /* 0x00000010ff027803 */ /* 0x000fe20000000000 */
[----:B------:R-:W-:-:S03]  /*0410*/  IMAD.SHL.U32 R10, R19, 0x2, RZ ;  /* 0x00000002130a7824 */ /* 0x000fc600078e00ff */
[----:B------:R-:W-:Y:S01]  /*0420*/  SEL R3, R18, R3, !P0 ;  /* 0x0000000312037207 */ /* 0x000fe20004000000 */
[----:B----4-:R-:W-:Y:S06]  /*0430*/  @P4 BRA `(.L_x_925) ;  /* 0x0000000000404947 */ /* 0x010fec0003800000 */
[----:B------:R-:W0:Y:S01]  /*0440*/  LDC R2, c[0x0][0x308] ;  /* 0x0000c200ff027b82 */ /* 0x000e220000000800 */
[----:B------:R-:W-:Y:S01]  /*0450*/  IMAD.IADD R9, R3, 0x1, R10 ;  /* 0x0000000103097824 */ /* 0x000fe200078e020a */
        /* <DEDUP_REMOVED lines=14> */
.L_x_925:
[----:B------:R-:W-:Y:S05]  /*0540*/  BSYNC B0 ;  /* 0x0000000000007941 */ /* 0x000fea0003800000 */
.L_x_924:
[C---:B------:R-:W-:Y:S01]  /*0550*/  ISETP.LT.AND P1, PT, R19.reuse, 0x20, P3 ;  /* 0x000000201300780c */ /* 0x040fe20001f21270 */
[----:B------:R-:W0:Y:S01]  /*0560*/  LDC R14, c[0x0][0x284] ;  /* 0x0000a100ff0e7b82 */ /* 0x000e220000000800 */
[----:B------:R-:W-:Y:S02]  /*0570*/  LEA.HI R27, R19, R19, RZ, 0x1 ;  /* 0x00000013131b7211 */ /* 0x000fe400078f08ff */
[----:B------:R-:W-:Y:S02]  /*0580*/  CS2R R30, SRZ ;  /* 0x00000000001e7805 */ /* 0x000fe4000001ff00 */
[----:B------:R-:W-:Y:S01]  /*0590*/  IADD3 R11, R0, R10, RZ ;  /* 0x0000000a000b7210 */ /* 0x000fe20007ffe0ff */
[----:B------:R-:W-:Y:S01]  /*05a0*/  ULDC.64 UR6, c[0x0][0x220] ;  /* 0x0000880000067ab9 */ /* 0x000fe20000000a00 */
[----:B------:R-:W-:Y:S02]  /*05b0*/  LOP3.LUT R26, R27, 0x7ffffffe, RZ, 0xc0, !PT ;  /* 0x7ffffffe1b1a7812 */ /* 0x000fe400078ec0ff */
[----:B------:R-:W-:Y:S01]  /*05c0*/  SHF.R.S32.HI R27, RZ, 0x1, R27 ;  /* 0x00000001ff1b7819 */ /* 0x000fe2000001141b */
[----:B------:R-:W1:Y:S01]  /*05d0*/  @!P4 LDC.64 R2, c[0x0][0x248] ;  /* 0x00009200ff02cb82 */ /* 0x000e620000000a00 */
[----:B-----5:R-:W-:Y:S01]  /*05e0*/  IADD3 R17, R24, -0x1, RZ ;  /* 0xffffffff18117810 */ /* 0x020fe20007ffe0ff */
[----:B------:R-:W-:Y:S01]  /*05f0*/  IMAD.IADD R26, R19, 0x1, -R26 ;  /* 0x00000001131a7824 */ /* 0x000fe200078e0a1a */
[----:B------:R-:W-:Y:S01]  /*0600*/  ISETP.NE.U32.AND P0, PT, RZ, UR6, PT ;  /* 0x00000006ff007c0c */ /* 0x000fe2000bf05070 */
[----:B------:R-:W-:Y:S01]  /*0610*/  @P1 IMAD R13, R23, UR4, R22 ;  /* 0x00000004170d1c24 */ /* 0x000fe2000f8e0216 */
[----:B------:R-:W-:Y:S01]  /*0620*/  ISETP.NE.U32.AND P2, PT, R20, RZ, PT ;  /* 0x000000ff1400720c */ /* 0x000fe20003f45070 */
[----:B------:R-:W-:Y:S01]  /*0630*/  IMAD.SHL.U32 R83, R26, 0x2, RZ ;  /* 0x000000021a537824 */ /* 0x000fe200078e00ff */
[----:B------:R-:W-:Y:S01]  /*0640*/  ISETP.NE.AND.EX P0, PT, RZ, UR7, PT, P0 ;  /* 0x00000007ff007c0c */ /* 0x000fe2000bf05300 */
[----:B------:R-:W2:Y:S01]  /*0650*/  @P1 LDC.64 R6, c[0x0][0x2e0] ;  /* 0x0000b800ff061b82 */ /* 0x000ea20000000a00 */
[----:B------:R-:W-:Y:S01]  /*0660*/  @P1 IMAD R15, R13, 0x40, R10 ;  /* 0x000000400d0f1824 */ /* 0x000fe200078e020a */
[----:B------:R-:W-:Y:S01]  /*0670*/  ISETP.NE.AND.EX P2, PT, R21, RZ, PT, P2 ;  /* 0x000000ff1500720c */ /* 0x000fe20003f45320 */
[----:B------:R-:W-:Y:S01]  /*0680*/  IMAD R37, R27, 0x4, R18 ;  /* 0x000000041b257824 */ /* 0x000fe200078e0212 */
[----:B------:R-:W-:Y:S01]  /*0690*/  ISETP.GT.OR P0, PT, R19, 0x1f, !P0 ;  /* 0x0000001f1300780c */ /* 0x000fe20004704670 */
[----:B------:R-:W-:Y:S01]  /*06a0*/  @!P4 IMAD R8, R17, 0x4, R83 ;  /* 0x000000041108c824 */ /* 0x000fe200078e0253 */
[----:B------:R-:W-:-:S03]  /*06b0*/  SHF.R.S32.HI R12, RZ, 0x1f, R25 ;  /* 0x0000001fff0c7819 */ /* 0x000fc60000011419 */
[----:B0-----:R-:W-:Y:S02]  /*06c0*/  @!P4 IMAD R9, R37, R14, R8 ;  /* 0x0000000e2509c224 */ /* 0x001fe400078e0208 */
[----:B------:R-:W-:-:S04]  /*06d0*/  IMAD.MOV.U32 R114, RZ, RZ, RZ ;  /* 0x000000ffff727224 */ /* 0x000fc800078e00ff */
[----:B------:R-:W-:Y:S01]  /*06e0*/  @P2 LEA R8, P3, R25, R20, 0x2 ;  /* 0x0000001419082211 */ /* 0x000fe200078610ff */
[----:B-1----:R-:W-:Y:S01]  /*06f0*/  @!P4 IMAD.WIDE R2, R9, 0x4, R2 ;  /* 0x000000040902c825 */ /* 0x002fe200078e0202 */
[----:B------:R-:W0:Y:S02]  /*0700*/  @!P0 LDC.64 R4, c[0x0][0x220] ;  /* 0x00008800ff048b82 */ /* 0x000e240000000a00 */
[----:B------:R-:W-:Y:S02]  /*0710*/  @P2 LEA.HI.X R9, R25, R21, R12, 0x2, P3 ;  /* 0x0000001519092211 */ /* 0x000fe400018f140c */
[----:B------:R-:W5:Y:S01]  /*0720*/  @!P4 LDG.E.64 R30, desc[UR36][R2.64] ;  /* 0x00000024021ec981 */ /* 0x000f62000c1e1b00 */
[----:B------:R-:W-:Y:S01]  /*0730*/  CS2R R12, SRZ ;  /* 0x00000000000c7805 */ /* 0x000fe2000001ff00 */
[----:B--2---:R-:W-:Y:S02]  /*0740*/  @P1 IMAD.WIDE R6, R15, 0x4, R6 ;  /* 0x000000040f061825 */ /* 0x004fe400078e0206 */
[----:B------:R-:W5:Y:S04]  /*0750*/  @P2 LDG.E R114, desc[UR36][R8.64] ;  /* 0x0000002408722981 */ /* 0x000f68000c1e1900 */
[----:B------:R-:W5:Y:S01]  /*0760*/  @P1 LDG.E.64 R6, desc[UR36][R6.64] ;  /* 0x0000002406061981 */ /* 0x000f62000c1e1b00 */
[----:B------:R-:W-:-:S04]  /*0770*/  IABS R15, R14 ;  /* 0x0000000e000f7213 */ /* 0x000fc80000000000 */
[----:B------:R-:W1:Y:S01]  /*0780*/  I2F.RP R0, R15 ;  /* 0x0000000f00007306 */ /* 0x000e620000209400 */
[----:B0-----:R-:W-:-:S05]  /*0790*/  @!P0 IMAD.WIDE R4, R11, 0x4, R4 ;  /* 0x000000040b048825 */ /* 0x001fca00078e0204 */
[----:B------:R0:W5:Y:S02]  /*07a0*/  @!P0 LDG.E.64 R12, desc[UR36][R4.64] ;  /* 0x00000024040c8981 */ /* 0x000164000c1e1b00 */
[----:B-1----:R-:W1:Y:S01]  /*07b0*/  MUFU.RCP R0, R0 ;  /* 0x0000000000007308 */ /* 0x002e620000001000 */
[----:B------:R-:W-:Y:S01]  /*07c0*/  ISETP.GE.AND P2, PT, R17, RZ, PT ;  /* 0x000000ff1100720c */ /* 0x000fe20003f46270 */
[----:B0-----:R-:W0:Y:S01]  /*07d0*/  LDC R5, c[0x0][0x290] ;  /* 0x0000a400ff057b82 */ /* 0x001e220000000800 */
[----:B-1----:R-:W-:-:S05]  /*07e0*/  VIADD R2, R0, 0xffffffe ;  /* 0x0ffffffe00027836 */ /* 0x002fca0000000000 */
[----:B------:R1:W2:Y:S02]  /*07f0*/  F2I.FTZ.U32.TRUNC.NTZ R3, R2 ;  /* 0x0000000200037305 */ /* 0x0002a4000021f000 */
[----:B-1----:R-:W-:Y:S01]  /*0800*/  IMAD.MOV.U32 R2, RZ, RZ, RZ ;  /* 0x000000ffff027224 */ /* 0x002fe200078e00ff */
[----:B--2---:R-:W-:-:S05]  /*0810*/  IADD3 R16, RZ, -R3, RZ ;  /* 0x80000003ff107210 */ /* 0x004fca0007ffe0ff */
[----:B------:R-:W-:Y:S01]  /*0820*/  IMAD R9, R16, R15, RZ ;  /* 0x0000000f10097224 */ /* 0x000fe200078e02ff */
[----:B------:R-:W-:-:S03]  /*0830*/  IABS R16, R17 ;  /* 0x0000001100107213 */ /* 0x000fc60000000000 */
[----:B------:R-:W-:-:S06]  /*0840*/  IMAD.HI.U32 R3, R3, R9, R2 ;  /* 0x0000000903037227 */ /* 0x000fcc00078e0002 */
[----:B------:R-:W-:-:S04]  /*0850*/  IMAD.HI.U32 R3, R3, R16, RZ ;  /* 0x0000001003037227 */ /* 0x000fc800078e00ff */
[----:B------:R-:W-:-:S04]  /*0860*/  IMAD.MOV R3, RZ, RZ, -R3 ;  /* 0x000000ffff037224 */ /* 0x000fc800078e0a03 */
[----:B------:R-:W-:-:S05]  /*0870*/  IMAD R16, R15, R3, R16 ;  /* 0x000000030f107224 */ /* 0x000fca00078e0210 */
[----:B------:R-:W-:-:S13]  /*0880*/  ISETP.GT.U32.AND P0, PT, R15, R16, PT ;  /* 0x000000100f00720c */ /* 0x000fda0003f04070 */
[----:B------:R-:W-:-:S05]  /*0890*/  @!P0 IMAD.IADD R16, R16, 0x1, -R15 ;  /* 0x0000000110108824 */ /* 0x000fca00078e0a0f */
[----:B------:R-:W-:Y:S02]  /*08a0*/  ISETP.GT.U32.AND P0, PT, R15, R16, PT ;  /* 0x000000100f00720c */ /* 0x000fe40003f04070 */
[----:B------:R-:W-:-:S11]  /*08b0*/  ISETP.NE.AND P3, PT, R35, RZ, PT ;  /* 0x000000ff2300720c */ /* 0x000fd60003f65270 */
[----:B------:R-:W-:Y:S02]  /*08c0*/  @!P0 IADD3 R16, R16, -R15, RZ ;  /* 0x8000000f10108210 */ /* 0x000fe40007ffe0ff */
[----:B------:R-:W-:Y:S02]  /*08d0*/  ISETP.NE.AND P0, PT, R14, RZ, PT ;  /* 0x000000ff0e00720c */ /* 0x000fe40003f05270 */
[----:B------:R-:W-:Y:S01]  /*08e0*/  CS2R R28, SRZ ;  /* 0x00000000001c7805 */ /* 0x000fe2000001ff00 */
[----:B------:R-:W-:Y:S01]  /*08f0*/  @!P2 IMAD.MOV R16, RZ, RZ, -R16 ;  /* 0x000000ffff10a224 */ /* 0x000fe200078e0a10 */
[----:B------:R-:W-:-:S09]  /*0900*/  P2R R0, PR, RZ, 0x8 ;  /* 0x00000008ff007803 */ /* 0x000fd20000000000 */
[----:B------:R-:W-:Y:S02]  /*0910*/  @!P0 LOP3.LUT R16, RZ, R14, RZ, 0x33, !PT ;  /* 0x0000000eff108212 */ /* 0x000fe400078e33ff */
[----:B------:R-:W-:Y:S01]  /*0920*/  ISETP.GE.AND P0, PT, R19, 0x20, PT ;  /* 0x000000201300780c */ /* 0x000fe20003f06270 */
[----:B0-----:R-:W-:-:S12]  /*0930*/  @P3 BRA `(.L_x_926) ;  /* 0x0000000000283947 */ /* 0x001fd80003800000 */
[----:B------:R-:W-:Y:S01]  /*0940*/  ULDC.64 UR6, c[0x0][0x230] ;  /* 0x00008c0000067ab9 */ /* 0x000fe20000000a00 */
[----:B------:R-:W-:Y:S01]  /*0950*/  BSSY B0, `(.L_x_926) ;  /* 0x0000008000007945 */ /* 0x000fe20003800000 */
[----:B------:R-:W-:Y:S02]  /*0960*/  ISETP.EQ.U32.AND P2, PT, RZ, UR6, PT ;  /* 0x00000006ff007c0c */ /* 0x000fe4000bf42070 */
[----:B------:R-:W-:Y:S02]  /*0970*/  CS2R R28, SRZ ;  /* 0x00000000001c7805 */ /* 0x000fe4000001ff00 */
[----:B------:R-:W-:-:S13]  /*0980*/  ISETP.EQ.OR.EX P2, PT, RZ, UR7, P0, P2 ;  /* 0x00000007ff007c0c */ /* 0x000fda0008742720 */
[----:B------:R-:W-:Y:S05]  /*0990*/  @P2 BRA `(.L_x_927) ;  /* 0x00000000000c2947 */ /* 0x000fea0003800000 */
[----:B------:R-:W0:Y:S02]  /*09a0*/  LDC.64 R28, c[0x0][0x230] ;  /* 0x00008c00ff1c7b82 */ /* 0x000e240000000a00 */
[----:B0-----:R-:W-:-:S06]  /*09b0*/  IMAD.WIDE R28, R11, 0x4, R28 ;  /* 0x000000040b1c7825 */ /* 0x001fcc00078e021c */
[----:B------:R-:W5:Y:S02]  /*09c0*/  LDG.E.64 R28, desc[UR36][R28.64] ;  /* 0x000000241c1c7981 */ /* 0x000f64000c1e1b00 */
.L_x_927:
[----:B------:R-:W-:Y:S05]  /*09d0*/  BSYNC B0 ;  /* 0x0000000000007941 */ /* 0x000fea0003800000 */
.L_x_926:
[----:B------:R-:W-:Y:S01]  /*09e0*/  ISETP.NE.AND P2, PT, R35, RZ, PT ;  /* 0x000000ff2300720c */ /* 0x000fe20003f45270 */
[----:B------:R-:W-:Y:S01]  /*09f0*/  ULDC.U8 UR5, c[0x0][0x294] ;  /* 0x0000a50000057ab9 */ /* 0x000fe20000000000 */
[----:B-----5:R-:W-:Y:S01]  /*0a00*/  FADD.FTZ R32, R12, R32 ;  /* 0x000000200c207221 */ /* 0x020fe20000010000 */
[----:B------:R-:W-:Y:S01]  /*0a10*/  FADD.FTZ R33, R13, R33 ;  /* 0x000000210d217221 */ /* 0x000fe20000010000 */
[----:B------:R-:W-:-:S09]  /*0a20*/  IMAD R85, R85, UR4, RZ ;  /* 0x0000000455557c24 */ /* 0x000fd2000f8e02ff */
[----:B------:R-:W-:Y:S01]  /*0a30*/  @!P2 FADD.FTZ R30, R28, R30 ;  /* 0x0000001e1c1ea221 */ /* 0x000fe20000010000 */
[----:B------:R-:W-:Y:S01]  /*0a40*/  @!P2 FADD.FTZ R31, R29, R31 ;  /* 0x0000001f1d1fa221 */ /* 0x000fe20000010000 */
[----:B------:R-:W-:Y:S02]  /*0a50*/  ISETP.GT.AND P2, PT, R5, RZ, PT ;  /* 0x000000ff0500720c */ /* 0x000fe40003f44270 */
        /* <DEDUP_REMOVED lines=16> */
[----:B0-----:R-:W-:Y:S02]  /*0b60*/  IMAD.MOV.U32 R2, RZ, RZ, RZ ;  /* 0x000000ffff027224 */ /* 0x001fe400078e00ff */
[----:B-1----:R-:W-:-:S04]  /*0b70*/  IMAD.MOV R4, RZ, RZ, -R3 ;  /* 0x000000ffff047224 */ /* 0x002fc800078e0a03 */
[----:B------:R-:W-:Y:S01]  /*0b80*/  IMAD R9, R4, R7, RZ ;  /* 0x0000000704097224 */ /* 0x000fe200078e02ff */
[----:B------:R-:W-:-:S03]  /*0b90*/  MOV R4, R6 ;  /* 0x0000000600047202 */ /* 0x000fc60000000f00 */
        /* <DEDUP_REMOVED lines=28> */
[----:B------:R-:W-:Y:S01]  /*0d60*/  HFMA2.MMA R12, -RZ, RZ, 0, 5.9604644775390625e-08 ;  /* 0x00000001ff0c7435 */ /* 0x000fe200000001ff */
[----:B------:R-:W-:Y:S01]  /*0d70*/  IMAD.U32 R6, RZ, RZ, UR4 ;  /* 0x00000004ff067e24 */ /* 0x000fe2000f8e00ff */
[----:B------:R-:W-:Y:S01]  /*0d80*/  MOV R7, UR5 ;  /* 0x0000000500077c02 */ /* 0x000fe20008000f00 */
[----:B------:R-:W-:-:S02]  /*0d90*/  IMAD.U32 R10, RZ, RZ, UR6 ;  /* 0x00000006ff0a7e24 */ /* 0x000fc4000f8e00ff */
[----:B------:R-:W-:Y:S02]  /*0da0*/  IMAD.U32 R11, RZ, RZ, UR7 ;  /* 0x00000007ff0b7e24 */ /* 0x000fe4000f8e00ff */
[----:B------:R-:W-:Y:S02]  /*0db0*/  IMAD.MOV.U32 R8, RZ, RZ, 0x53f ;  /* 0x0000053fff087424 */ /* 0x000fe400078e00ff */
[----:B0-----:R-:W-:-:S07]  /*0dc0*/  IMAD.MOV.U32 R13, RZ, RZ, RZ ;  /* 0x000000ffff0d7224 */ /* 0x001fce00078e00ff */
[----:B------:R-:W-:-:S07]  /*0dd0*/  LEPC R20, `(.L_x_930) ;  /* 0x000000001014794e */ /* 0x000fce0000000000 */
[----:B-1----:R-:W-:Y:S05]  /*0de0*/  CALL.ABS.NOINC R2 ;  /* 0x0000000002007343 */ /* 0x002fea0003c00000 */
.L_x_930:
        /* <DEDUP_REMOVED lines=13> */
.L_x_931:
        /* <DEDUP_REMOVED lines=18> */
[----:B------:R-:W-:-:S05]  /*0fe0*/  IMAD.SHL.U32 R0, R0, 0x2, RZ ;  /* 0x0000000200007824 */ /* 0x000fca00078e00ff */
[----:B------:R-:W-:-:S13]  /*0ff0*/  ISETP.GE.AND P0, PT, R0, R7, PT ;  /* 0x000000070000720c */ /* 0x000fda0003f06270 */
[----:B------:R-:W-:Y:S05]  /*1000*/  @P0 BRA `(.L_x_936) ;  /* 0x0000000000c40947 */ /* 0x000fea0003800000 */
[----:B------:R-:W-:Y:S01]  /*1010*/  I2FP.F32.S32 R2, R7 ;  /* 0x0000000700027245 */ /* 0x000fe20000201400 */
[----:B------:R-:W-:Y:S01]  /*1020*/  ULDC UR4, c[0x0][0x29c] ;  /* 0x0000a70000047ab9 */ /* 0x000fe20000000800 */
[----:B------:R-:W-:Y:S02]  /*1030*/  I2FP.F32.S32 R0, R0 ;  /* 0x0000000000007245 */ /* 0x000fe40000201400 */
[----:B------:R-:W3:Y:S03]  /*1040*/  MUFU.RCP R3, R2 ;  /* 0x0000000200037308 */ /* 0x000ee60000001000 */
[----:B---3--:R-:W-:-:S04]  /*1050*/  FMUL.FTZ R0, R0, R3 ;  /* 0x0000000300007220 */ /* 0x008fc80000410000 */
[----:B------:R-:W-:Y:S01]  /*1060*/  FMUL.FTZ R3, R0, 13.28771209716796875 ;  /* 0x41549a7800037820 */ /* 0x000fe20000410000 */
[----:B------:R-:W-:-:S05]  /*1070*/  I2FP.F32.S32 R0, UR4 ;  /* 0x0000000400007c45 */ /* 0x000fca0008201400 */
        /* <DEDUP_REMOVED lines=10> */
.L_x_935:
[C---:B------:R-:W-:Y:S01]  /*1120*/  IMAD R11, R7.reuse, 0x4, R10 ;  /* 0x00000004070b7824 */ /* 0x040fe200078e020a */
[----:B------:R-:W-:Y:S01]  /*1130*/  SHF.L.U32 R0, R0, 0x1, RZ ;  /* 0x0000000100007819 */ /* 0x000fe200000006ff */
[----:B------:R-:W-:Y:S01]  /*1140*/  IMAD R14, R7, 0x4, R12 ;  /* 0x00000004070e7824 */ /* 0x000fe200078e020c */
[----:B------:R-:W-:Y:S02]  /*1150*/  BSSY B2, `(.L_x_937) ;  /* 0x000001a000027945 */ /* 0x000fe40003800000 */
[----:B------:R3:W4:Y:S01]  /*1160*/  LDS R30, [R11] ;  /* 0x000000000b1e7984 */ /* 0x0007220000000800 */
[----:B------:R-:W-:-:S03]  /*1170*/  ISETP.GE.AND P0, PT, R0, R7, PT ;  /* 0x000000070000720c */ /* 0x000fc60003f06270 */
[----:B------:R3:W0:Y:S10]  /*1180*/  LDS R31, [R14] ;  /* 0x000000000e1f7984 */ /* 0x0006340000000800 */
[----:B---3--:R-:W-:Y:S05]  /*1190*/  @P0 BRA `(.L_x_938) ;  /* 0x0000000000540947 */ /* 0x008fea0003800000 */
[----:B------:R-:W-:Y:S01]  /*11a0*/  I2FP.F32.S32 R7, R7 ;  /* 0x0000000700077245 */ /* 0x000fe20000201400 */
[----:B------:R-:W-:Y:S01]  /*11b0*/  ULDC UR4, c[0x0][0x29c] ;  /* 0x0000a70000047ab9 */ /* 0x000fe20000000800 */
[----:B------:R-:W-:-:S04]  /*11c0*/  I2FP.F32.S32 R0, R0 ;  /* 0x0000000000007245 */ /* 0x000fc80000201400 */
[----:B------:R-:W3:Y:S02]  /*11d0*/  MUFU.RCP R7, R7 ;  /* 0x0000000700077308 */ /* 0x000ee40000001000 */
[----:B---3--:R-:W-:-:S04]  /*11e0*/  FMUL.FTZ R0, R0, R7 ;  /* 0x0000000700007220 */ /* 0x008fc80000410000 */
[----:B------:R-:W-:Y:S01]  /*11f0*/  FMUL.FTZ R2, R0, 13.28771209716796875 ;  /* 0x41549a7800027820 */ /* 0x000fe20000410000 */
[----:B------:R-:W-:-:S03]  /*1200*/  IADD3 R0, -R114, UR4, RZ ;  /* 0x0000000472007c10 */ /* 0x000fc6000fffe1ff */
[----:B------:R-:W3:Y:S01]  /*1210*/  MUFU.EX2 R3, -R2 ;  /* 0x8000000200037308 */ /* 0x000ee20000000800 */
[----:B------:R-:W-:-:S05]  /*1220*/  I2FP.F32.S32 R0, R0 ;  /* 0x0000000000007245 */ /* 0x000fca0000201400 */
        /* <DEDUP_REMOVED lines=12> */
.L_x_938:
[----:B------:R-:W-:Y:S05]  /*12f0*/  BSYNC B2 ;  /* 0x0000000000027941 */ /* 0x000fea0003800000 */
.L_x_937:
[----:B----4-:R3:W-:Y:S04]  /*1300*/  STS [R11], R30 ;  /* 0x0000001e0b007388 */ /* 0x0107e80000000800 */
[----:B0-----:R3:W-:Y:S02]  /*1310*/  STS [R14], R31 ;  /* 0x0000001f0e007388 */ /* 0x0017e40000000800 */
.L_x_936:
[----:B------:R-:W-:Y:S05]  /*1320*/  BSYNC B1 ;  /* 0x0000000000017941 */ /* 0x000fea0003800000 */
.L_x_934:
[----:B-1----:R1:W-:Y:S04]  /*1330*/  STS [R10], R32 ;  /* 0x000000200a007388 */ /* 0x0023e80000000800 */
[----:B--2---:R1:W-:Y:S02]  /*1340*/  STS [R12], R33 ;  /* 0x000000210c007388 */ /* 0x0043e40000000800 */
.L_x_933:
[----:B------:R-:W-:Y:S05]  /*1350*/  BSYNC B0 ;  /* 0x0000000000007941 */ /* 0x000fea0003800000 */
.L_x_932:
[----:B------:R-:W-:Y:S06]  /*1360*/  BAR.SYNC.DEFER_BLOCKING 0x0 ;  /* 0x0000000000007b1d */ /* 0x000fec0000010000 */
[----:B------:R-:W-:Y:S04]  /*1370*/  BSSY B0, `(.L_x_939) ;  /* 0x0000005000007945 */ /* 0x000fe80003800000 */
[----:B------:R-:W-:Y:S05]  /*1380*/  @!P6 BRA `(.L_x_940) ;  /* 0x00000000000ce947 */ /* 0x000fea0003800000 */
[----:B------:R-:W-:Y:S01]  /*1390*/  ISETP.NE.AND P0, PT, R35, RZ, PT ;  /* 0x000000ff2300720c */ /* 0x000fe20003f05270 */
[----:B01----:R2:W4:-:S12]  /*13a0*/  LDS.64 R32, [R8] ;  /* 0x0000000008207984 */ /* 0x0035180000000a00 */
[----:B---3--:R2:W0:Y:S02]  /*13b0*/  @!P0 LDS.64 R30, [R9] ;  /* 0x00000000091e8984 */ /* 0x0084240000000a00 */
.L_x_940:
[----:B------:R-:W-:Y:S05]  /*13c0*/  BSYNC B0 ;  /* 0x0000000000007941 */ /* 0x000fea0003800000 */
.L_x_939:
[----:B------:R-:W-:Y:S06]  /*13d0*/  BAR.SYNC.DEFER_BLOCKING 0x0 ;  /* 0x0000000000007b1d */ /* 0x000fec0000010000 */
[----:B------:R-:W-:Y:S05]  /*13e0*/  BRA `(.L_x_929) ;  /* 0x0000000000b07947 */ /* 0x000fea0003800000 */
.L_x_928:
        /* <DEDUP_REMOVED lines=22> */
.L_x_941:
        /* <DEDUP_REMOVED lines=21> */
.L_x_942:
[----:B------:R-:W-:Y:S05]  /*16a0*/  BSYNC B0 ;  /* 0x0000000000007941 */ /* 0x000fea0003800000 */
.L_x_929:
[----:B------:R-:W-:Y:S01]  /*16b0*/  ISETP.GT.AND P0, PT, R19, 0x1f, PT ;  /* 0x0000001f1300780c */ /* 0x000fe20003f04270 */
[----:B------:R-:W-:Y:S01]  /*16c0*/  ULDC UR4, c[0x0][0x284] ;  /* 0x0000a10000047ab9 */ /* 0x000fe20000000800 */
[----:B------:R-:W-:Y:S01]  /*16d0*/  BSSY B0, `(.L_x_943) ;  /* 0x0000025000007945 */ /* 0x000fe20003800000 */
[----:B------:R-:W-:Y:S01]  /*16e0*/  MOV R118, UR4 ;  /* 0x0000000400767c02 */ /* 0x000fe20008000f00 */
[----:B------:R-:W-:-:S03]  /*16f0*/  IMAD.MOV.U32 R4, RZ, RZ, RZ ;  /* 0x000000ffff047224 */ /* 0x000fc600078e00ff */
[----:B01----:R-:W-:-:S06]  /*1700*/  VIADDMNMX R10, R24, -R118, RZ, !PT ;  /* 0x80000076180a7246 */ /* 0x003fcc00078001ff */
[----:B------:R-:W-:Y:S05]  /*1710*/  @P0 BRA `(.L_x_944) ;  /* 0x0000000000800947 */ /* 0x000fea0003800000 */
[----:B------:R-:W0:Y:S01]  /*1720*/  S2UR UR6, SR_CgaCtaId ;  /* 0x00000000000679c3 */ /* 0x000e220000008800 */
[----:B------:R-:W-:Y:S01]  /*1730*/  UMOV UR5, 0x400 ;  /* 0x0000040000057882 */ /* 0x000fe20000000000 */
[----:B----4-:R-:W-:Y:S01]  /*1740*/  FMUL.FTZ R13, R31, R33 ;  /* 0x000000211f0d7220 */ /* 0x010fe20000410000 */
[----:B------:R-:W-:-:S04]  /*1750*/  UIADD3 UR4, UR5, 0x20, URZ ;  /* 0x0000002005047890 */ /* 0x000fc8000fffe03f */
[----:B0-----:R-:W-:-:S06]  /*1760*/  ULEA UR4, UR6, UR4, 0x18 ;  /* 0x0000000406047291 */ /* 0x001fcc000f8ec03f */
[----:B------:R-:W-:Y:S01]  /*1770*/  LEA R0, R19, UR4, 0x3 ;  /* 0x0000000413007c11 */ /* 0x000fe2000f8e18ff */
[----:B------:R-:W-:Y:S02]  /*1780*/  ULDC UR4, c[0x0][0x29c] ;  /* 0x0000a70000047ab9 */ /* 0x000fe40000000800 */
[----:B------:R-:W-:Y:S02]  /*1790*/  ISETP.NE.AND P0, PT, RZ, UR4, PT ;  /* 0x00000004ff007c0c */ /* 0x000fe4000bf05270 */
[----:B------:R0:W-:Y:S11]  /*17a0*/  STS.64 [R0], R32 ;  /* 0x0000002000007388 */ /* 0x0001f60000000a00 */
[----:B------:R-:W-:Y:S05]  /*17b0*/  @P0 BRA `(.L_x_945) ;  /* 0x0000000000240947 */ /* 0x000fea0003800000 */
[----:B------:R-:W1:Y:S01]  /*17c0*/  LDC.64 R2, c[0x0][0x248] ;  /* 0x00009200ff027b82 */ /* 0x000e620000000a00 */
[----:B------:R-:W-:Y:S01]  /*17d0*/  UIADD3 UR4, UR5, 0x120, URZ ;  /* 0x0000012005047890 */ /* 0x000fe2000fffe03f */
[----:B0-----:R-:W-:-:S03]  /*17e0*/  IMAD R0, R16, 0x4, R83 ;  /* 0x0000000410007824 */ /* 0x001fc600078e0253 */
[----:B------:R-:W-:Y:S01]  /*17f0*/  ULEA UR4, UR6, UR4, 0x18 ;  /* 0x0000000406047291 */ /* 0x000fe2000f8ec03f */
[----:B------:R-:W-:-:S05]  /*1800*/  IMAD R37, R37, R118, R0 ;  /* 0x0000007625257224 */ /* 0x000fca00078e0200 */
[----:B------:R-:W-:-:S05]  /*1810*/  LEA R0, R19, UR4, 0x3 ;  /* 0x0000000413007c11 */ /* 0x000fca000f8e18ff */
[----:B------:R4:W-:Y:S01]  /*1820*/  STS.64 [R0], R28 ;  /* 0x0000001c00007388 */ /* 0x0009e20000000a00 */
[----:B-1----:R-:W-:-:S05]  /*1830*/  IMAD.WIDE R2, R37, 0x4, R2 ;  /* 0x0000000425027825 */ /* 0x002fca00078e0202 */
[----:B------:R4:W-:Y:S02]  /*1840*/  STG.E.64 desc[UR36][R2.64], R30 ;  /* 0x0000001e02007986 */ /* 0x0009e4000c101b24 */
.L_x_945:
[----:B------:R-:W-:Y:S01]  /*1850*/  UMOV UR4, 0xffffffff ;  /* 0xffffffff00047882 */ /* 0x000fe20000000000 */
[----:B------:R-:W-:Y:S02]  /*1860*/  FFMA.FTZ R13, R30, R32, R13 ;  /* 0x000000201e0d7223 */ /* 0x000fe4000001000d */
[----:B------:R-:W-:Y:S05]  /*1870*/  BRA.DIV UR4, `(.L_x_946) ;  /* 0x0000005e04147947 */ /* 0x000fea000b800000 */
[----:B---3--:R-:W0:Y:S02]  /*1880*/  SHFL.BFLY PT, R14, R13, 0x10, 0x1f ;  /* 0x0e001f000d0e7f89 */ /* 0x008e2400000e0000 */
[----:B0---4-:R-:W-:-:S05]  /*1890*/  FADD.FTZ R0, R13, R14 ;  /* 0x0000000e0d007221 */ /* 0x011fca0000010000 */
[----:B------:R-:W0:Y:S02]  /*18a0*/  SHFL.BFLY PT, R14, R0, 0x8, 0x1f ;  /* 0x0d001f00000e7f89 */ /* 0x000e2400000e0000 */
[----:B0-----:R-:W-:-:S05]  /*18b0*/  FADD.FTZ R2, R0, R14 ;  /* 0x0000000e00027221 */ /* 0x001fca0000010000 */
[----:B------:R-:W0:Y:S02]  /*18c0*/  SHFL.BFLY PT, R14, R2, 0x4, 0x1f ;  /* 0x0c801f00020e7f89 */ /* 0x000e2400000e0000 */
[----:B0-----:R-:W-:-:S05]  /*18d0*/  FADD.FTZ R3, R2, R14 ;  /* 0x0000000e02037221 */ /* 0x001fca0000010000 */
[----:B------:R-:W0:Y:S02]  /*18e0*/  SHFL.BFLY PT, R14, R3, 0x2, 0x1f ;  /* 0x0c401f00030e7f89 */ /* 0x000e2400000e0000 */
[----:B0-----:R-:W-:-:S05]  /*18f0*/  FADD.FTZ R4, R3, R14 ;  /* 0x0000000e03047221 */ /* 0x001fca0000010000 */
[----:B------:R0:W1:Y:S02]  /*1900*/  SHFL.BFLY PT, R14, R4, 0x1, 0x1f ;  /* 0x0c201f00040e7f89 */ /* 0x00006400000e0000 */
.L_x_1051:
[----:B01----:R-:W-:-:S07]  /*1910*/  FADD.FTZ R4, R4, R14 ;  /* 0x0000000e04047221 */ /* 0x003fce0000010000 */
.L_x_944:
[----:B------:R-:W-:Y:S05]  /*1920*/  BSYNC B0 ;  /* 0x0000000000007941 */ /* 0x000fea0003800000 */
.L_x_943:
[----:B---3--:R-:W0:Y:S01]  /*1930*/  S2R R11, SR_CgaCtaId ;  /* 0x00000000000b7919 */ /* 0x008e220000008800 */
[----:B------:R-:W-:Y:S01]  /*1940*/  ISETP.NE.AND P0, PT, R19, RZ, PT ;  /* 0x000000ff1300720c */ /* 0x000fe20003f05270 */
[----:B------:R-:W-:Y:S01]  /*1950*/  IMAD.MOV.U32 R0, RZ, RZ, -0x800001 ;  /* 0xff7fffffff007424 */ /* 0x000fe200078e00ff */
[----:B------:R-:W-:Y:S02]  /*1960*/  MOV R6, 0x400 ;  /* 0x0000040000067802 */ /* 0x000fe40000000f00 */
[----:B------:R-:W-:-:S03]  /*1970*/  IADD3 R5, R17, -R10, RZ ;  /* 0x8000000a11057210 */ /* 0x000fc60007ffe0ff */
[----:B------:R-:W-:-:S05]  /*1980*/  VIADD R116, R6, 0x220 ;  /* 0x0000022006747836 */ /* 0x000fca0000000000 */
[----:B0-----:R-:W-:Y:S01]  /*1990*/  LEA R116, R11, R116, 0x18 ;  /* 0x000000740b747211 */ /* 0x001fe200078ec0ff */
[----:B------:R-:W-:Y:S06]  /*19a0*/  @P0 BRA `(.L_x_947) ;  /* 0x0000000000400947 */ /* 0x000fec0003800000 */
[----:B------:R-:W-:Y:S01]  /*19b0*/  ULDC.64 UR4, c[0x0][0x2c8] ;  /* 0x0000b20000047ab9 */ /* 0x000fe20000000a00 */
[----:B------:R-:W-:Y:S01]  /*19c0*/  IMAD R7, R5, 0x4, R116 ;  /* 0x0000000405077824 */ /* 0x000fe200078e0274 */
[----:B------:R-:W-:Y:S01]  /*19d0*/  ISETP.NE.U32.AND P0, PT, RZ, UR4, PT ;  /* 0x00000004ff007c0c */ /* 0x000fe2000bf05070 */
[----:B------:R-:W-:Y:S02]  /*19e0*/  ULDC UR4, c[0x0][0x2a0] ;  /* 0x0000a80000047ab9 */ /* 0x000fe40000000800 */
[----:B------:R-:W-:Y:S01]  /*19f0*/  FMUL.FTZ R0, R4, UR4 ;  /* 0x0000000404007c20 */ /* 0x000fe20008410000 */
[----:B------:R-:W-:-:S13]  /*1a00*/  ISETP.NE.AND.EX P0, PT, RZ, UR5, PT, P0 ;  /* 0x00000005ff007c0c */ /* 0x000fda000bf05300 */
[----:B------:R-:W-:Y:S05]  /*1a10*/  @!P0 BRA `(.L_x_948) ;  /* 0x0000000000208947 */ /* 0x000fea0003800000 */
[----:B------:R-:W0:Y:S01]  /*1a20*/  LDC.64 R2, c[0x0][0x2c8] ;  /* 0x0000b200ff027b82 */ /* 0x000e220000000a00 */
[----:B--2---:R-:W-:Y:S01]  /*1a30*/  IMAD.IADD R9, R17, 0x1, -R114 ;  /* 0x0000000111097824 */ /* 0x004fe200078e0a72 */
[----:B------:R-:W-:-:S03]  /*1a40*/  ULDC UR4, c[0x0][0x2d0] ;  /* 0x0000b40000047ab9 */ /* 0x000fc60000000800 */
[----:B------:R-:W-:-:S04]  /*1a50*/  IMAD R4, R22, UR4, R9 ;  /* 0x0000000416047c24 */ /* 0x000fc8000f8e0209 */
[----:B------:R-:W-:-:S04]  /*1a60*/  IMAD R9, R4, UR4, R9 ;  /* 0x0000000404097c24 */ /* 0x000fc8000f8e0209 */
[----:B0-----:R-:W-:-:S06]  /*1a70*/  IMAD.WIDE R2, R9, 0x4, R2 ;  /* 0x0000000409027825 */ /* 0x001fcc00078e0202 */
[----:B------:R-:W2:Y:S02]  /*1a80*/  LDG.E R3, desc[UR36][R2.64] ;  /* 0x0000002402037981 */ /* 0x000ea4000c1e1900 */
[----:B--2---:R-:W-:-:S07]  /*1a90*/  FADD.FTZ R0, R0, R3 ;  /* 0x0000000300007221 */ /* 0x004fce0000010000 */
.L_x_948:
[----:B------:R0:W-:Y:S02]  /*1aa0*/  STS [R7], R0 ;  /* 0x0000000007007388 */ /* 0x0001e40000000800 */
.L_x_947:
[----:B------:R-:W-:Y:S05]  /*1ab0*/  WARPSYNC.ALL ;  /* 0x0000000000007948 */ /* 0x000fea0003800000 */
[----:B------:R-:W-:Y:S01]  /*1ac0*/  BAR.SYNC.DEFER_BLOCKING 0x0 ;  /* 0x0000000000007b1d */ /* 0x000fe20000010000 */
[----:B------:R-:W-:Y:S01]  /*1ad0*/  IADD3 R2, R6, 0x20, RZ ;  /* 0x0000002006027810 */ /* 0x000fe20007ffe0ff */
[----:B------:R-:W-:Y:S02]  /*1ae0*/  VIADD R5, R5, 0xf ;  /* 0x0000000f05057836 */ /* 0x000fe40000000000 */
[----:B------:R-:W-:Y:S01]  /*1af0*/  IMAD.IADD R12, R27, 0x1, R10 ;  /* 0x000000011b0c7824 */ /* 0x000fe200078e020a */
[----:B------:R-:W-:Y:S01]  /*1b00*/  LEA R3, R11, R2, 0x18 ;  /* 0x000000020b037211 */ /* 0x000fe200078ec0ff */
[----:B------:R-:W-:Y:S01]  /*1b10*/  ULDC UR4, c[0x0][0x29c] ;  /* 0x0000a70000047ab9 */ /* 0x000fe20000000800 */
[----:B------:R-:W-:Y:S01]  /*1b20*/  SHF.R.S32.HI R4, RZ, 0x1f, R5 ;  /* 0x0000001fff047819 */ /* 0x000fe20000011405 */
[----:B------:R-:W-:-:S02]  /*1b30*/  UISETP.NE.AND UP0, UPT, UR4, URZ, UPT ;  /* 0x0000003f0400728c */ /* 0x000fc4000bf05270 */
[----:B------:R-:W-:Y:S01]  /*1b40*/  IMAD R2, R26, 0x8, R3 ;  /* 0x000000081a027824 */ /* 0x000fe200078e0203 */
[----:B------:R-:W-:-:S03]  /*1b50*/  LEA.HI R4, R4, R5, RZ, 0x4 ;  /* 0x0000000504047211 */ /* 0x000fc600078f20ff */
[----:B------:R-:W-:Y:S02]  /*1b60*/  PLOP3.LUT P2, PT, PT, PT, UP0, 0x80, 0x0 ;  /* 0x000000000000781c */ /* 0x000fe40003f4f008 */
[----:B------:R-:W-:-:S04]  /*1b70*/  LOP3.LUT R117, R4, 0xfffffff0, RZ, 0xc0, !PT ;  /* 0xfffffff004757812 */ /* 0x000fc800078ec0ff */
[----:B------:R-:W-:Y:S01]  /*1b80*/  IADD3 R117, R117, R10, RZ ;  /* 0x0000000a75757210 */ /* 0x000fe20007ffe0ff */
[----:B------:R1:W3:Y:S04]  /*1b90*/  LDS.64 R80, [R2] ;  /* 0x0000000002507984 */ /* 0x0002e80000000a00 */
[----:B------:R1:W0:Y:S04]  /*1ba0*/  LDS.64 R78, [R2+0x10] ;  /* 0x00001000024e7984 */ /* 0x0002280000000a00 */
        /* <DEDUP_REMOVED lines=13> */
[----:B------:R1:W0:Y:S01]  /*1c80*/  LDS.64 R50, [R2+0xf0] ;  /* 0x0000f00002327984 */ /* 0x0002220000000a00 */
[----:B---3--:R-:W-:Y:S05]  /*1c90*/  @P2 BRA `(.L_x_949) ;  /* 0x00000000004c2947 */ /* 0x008fea0003800000 */
[----:B------:R-:W-:-:S05]  /*1ca0*/  VIADD R6, R6, 0x120 ;  /* 0x0000012006067836 */ /* 0x000fca0000000000 */
[----:B------:R-:W-:-:S05]  /*1cb0*/  LEA R11, R11, R6, 0x18 ;  /* 0x000000060b0b7211 */ /* 0x000fca00078ec0ff */
[----:B-1----:R-:W-:-:S05]  /*1cc0*/  IMAD R2, R26, 0x8, R11 ;  /* 0x000000081a027824 */ /* 0x002fca00078e020b */
[----:B------:R3:W1:Y:S04]  /*1cd0*/  LDS.64 R48, [R2] ;  /* 0x0000000002307984 */ /* 0x0006680000000a00 */
[----:B------:R3:W0:Y:S04]  /*1ce0*/  LDS.64 R46, [R2+0x10] ;  /* 0x00001000022e7984 */ /* 0x0006280000000a00 */
[----:B------:R3:W0:Y:S04]  /*1cf0*/  LDS.64 R44, [R2+0x20] ;  /* 0x00002000022c7984 */ /* 0x0006280000000a00 */
[----:B------:R3:W0:Y:S04]  /*1d00*/  LDS.64 R42, [R2+0x30] ;  /* 0x00003000022a7984 */ /* 0x0006280000000a00 */
[----:B------:R3:W0:Y:S04]  /*1d10*/  LDS.64 R40, [R2+0x40] ;  /* 0x0000400002287984 */ /* 0x0006280000000a00 */
[----:B------:R3:W1:Y:S04]  /*1d20*/  LDS.64 R38, [R2+0x50] ;  /* 0x0000500002267984 */ /* 0x0006680000000a00 */
[----:B------:R3:W1:Y:S04]  /*1d30*/  LDS.64 R36, [R2+0x60] ;  /* 0x0000600002247984 */ /* 0x0006680000000a00 */
[----:B------:R3:W1:Y:S04]  /*1d40*/  LDS.64 R34, [R2+0x70] ;  /* 0x0000700002227984 */ /* 0x0006680000000a00 */
[----:B----4-:R3:W4:Y:S04]  /*1d50*/  LDS.64 R32, [R2+0x80] ;  /* 0x0000800002207984 */ /* 0x0107280000000a00 */
[----:B------:R3:W1:Y:S04]  /*1d60*/  LDS.64 R30, [R2+0x90] ;  /* 0x00009000021e7984 */ /* 0x0006680000000a00 */
[----:B------:R3:W1:Y:S04]  /*1d70*/  LDS.64 R28, [R2+0xa0] ;  /* 0x0000a000021c7984 */ /* 0x0006680000000a00 */
[----:B------:R3:W1:Y:S04]  /*1d80*/  LDS.64 R26, [R2+0xb0] ;  /* 0x0000b000021a7984 */ /* 0x0006680000000a00 */
[----:B------:R3:W1:Y:S04]  /*1d90*/  LDS.64 R20, [R2+0xc0] ;  /* 0x0000c00002147984 */ /* 0x0006680000000a00 */
[----:B--2---:R3:W2:Y:S04]  /*1da0*/  LDS.64 R8, [R2+0xd0] ;  /* 0x0000d00002087984 */ /* 0x0046a80000000a00 */
[----:B0-----:R3:W0:Y:S04]  /*1db0*/  LDS.64 R6, [R2+0xe0] ;  /* 0x0000e00002067984 */ /* 0x0016280000000a00 */
[----:B------:R3:W0:Y:S02]  /*1dc0*/  LDS.64 R4, [R2+0xf0] ;  /* 0x0000f00002047984 */ /* 0x0006240000000a00 */
.L_x_949:
[----:B------:R-:W-:Y:S01]  /*1dd0*/  ISETP.GE.AND P0, PT, R12, R117, PT ;  /* 0x000000750c00720c */ /* 0x000fe20003f06270 */
[----:B------:R-:W-:Y:S01]  /*1de0*/  ULDC UR4, c[0x0][0x280] ;  /* 0x0000a00000047ab9 */ /* 0x000fe20000000800 */
[----:B------:R-:W-:Y:S01]  /*1df0*/  ULDC UR5, c[0x0][0x29c] ;  /* 0x0000a70000057ab9 */ /* 0x000fe20000000800 */
[----:B------:R-:W-:Y:S01]  /*1e00*/  IMAD R85, R85, UR4, R22 ;  /* 0x0000000455557c24 */ /* 0x000fe2000f8e0216 */
        /* <DEDUP_REMOVED lines=11> */
[----:B------:R-:W5:Y:S01]  /*1ec0*/  LDC R128, c[0x0][0x2c0] ;  /* 0x0000b000ff807b82 */ /* 0x000f620000000800 */
[----:B------:R-:W-:Y:S01]  /*1ed0*/  ULDC UR4, c[0x0][0x288] ;  /* 0x0000a20000047ab9 */ /* 0x000fe20000000800 */
[-CC-:B------:R-:W-:Y:S01]  /*1ee0*/  IMAD R120, R18, R118.reuse, R83.reuse ;  /* 0x0000007612787224 */ /* 0x180fe200078e0253 */
[----:B------:R-:W4:Y:S01]  /*1ef0*/  I2F.RP R11, R119 ;  /* 0x00000077000b7306 */ /* 0x000f220000209400 */
[----:B------:R-:W-:Y:S01]  /*1f00*/  IMAD R14, R23, UR4, R22 ;  /* 0x00000004170e7c24 */ /* 0x000fe2000f8e0216 */
[----:B------:R-:W-:Y:S01]  /*1f10*/  ULDC UR4, c[0x0][0x298] ;  /* 0x0000a60000047ab9 */ /* 0x000fe20000000800 */
[--C-:B------:R-:W-:Y:S01]  /*1f20*/  IMAD R121, R115, R118, R83.reuse ;  /* 0x0000007673797224 */ /* 0x100fe200078e0253 */
[----:B------:R-:W-:Y:S01]  /*1f30*/  SHF.R.S32.HI R124, RZ, 0x1f, R120 ;  /* 0x0000001fff7c7819 */ /* 0x000fe20000011478 */
[----:B-1-3--:R-:W1:Y:S01]  /*1f40*/  LDC.64 R2, c[0x0][0x2e0] ;  /* 0x0000b800ff027b82 */ /* 0x00ae620000000a00 */
[----:B------:R-:W-:-:S02]  /*1f50*/  IMAD R83, R14, 0x40, R83 ;  /* 0x000000400e537824 */ /* 0x000fc400078e0253 */
[----:B------:R-:W-:Y:S02]  /*1f60*/  SHF.R.S32.HI R126, RZ, 0x1f, R121 ;  /* 0x0000001fff7e7819 */ /* 0x000fe40000011479 */
[C---:B------:R-:W-:Y:S01]  /*1f70*/  VIADD R127, R83.reuse, 0x4 ;  /* 0x00000004537f7836 */ /* 0x040fe20000000000 */
[----:B----4-:R-:W3:Y:S01]  /*1f80*/  MUFU.RCP R11, R11 ;  /* 0x0000000b000b7308 */ /* 0x010ee20000001000 */
[----:B-----5:R-:W-:Y:S02]  /*1f90*/  VIADD R128, R128, UR4 ;  /* 0x0000000480807c36 */ /* 0x020fe40008000000 */
[----:B-1----:R-:W-:Y:S01]  /*1fa0*/  IMAD.WIDE R2, R83, 0x4, R2 ;  /* 0x0000000453027825 */ /* 0x002fe200078e0202 */
[----:B---3--:R-:W-:-:S04]  /*1fb0*/  IADD3 R122, R11, 0xffffffe, RZ ;  /* 0x0ffffffe0b7a7810 */ /* 0x008fc80007ffe0ff */
[----:B------:R1:W3:Y:S02]  /*1fc0*/  F2I.FTZ.U32.TRUNC.NTZ R123, R122 ;  /* 0x0000007a007b7305 */ /* 0x0002e4000021f000 */
[----:B-1----:R-:W-:Y:S02]  /*1fd0*/  IMAD.MOV.U32 R122, RZ, RZ, RZ ;  /* 0x000000ffff7a7224 */ /* 0x002fe400078e00ff */
[----:B---3--:R-:W-:-:S04]  /*1fe0*/  IMAD.MOV R82, RZ, RZ, -R123 ;  /* 0x000000ffff527224 */ /* 0x008fc800078e0a7b */
[----:B------:R-:W-:-:S04]  /*1ff0*/  IMAD R13, R82, R119, RZ ;  /* 0x00000077520d7224 */ /* 0x000fc800078e02ff */
[----:B------:R-:W-:Y:S01]  /*2000*/  IMAD.HI.U32 R122, R123, R13, R122 ;  /* 0x0000000d7b7a7227 */ /* 0x000fe200078e007a */
[----:B------:R-:W-:-:S07]  /*2010*/  MOV R123, R12 ;  /* 0x0000000c007b7202 */ /* 0x000fce0000000f00 */
.L_x_987:
[----:B------:R-:W-:Y:S01]  /*2020*/  ISETP.NE.U32.AND P0, PT, RZ, UR6, PT ;  /* 0x00000006ff007c0c */ /* 0x000fe2000bf05070 */
[----:B------:R-:W-:-:S03]  /*2030*/  IMAD.U32 R118, RZ, RZ, UR16 ;  /* 0x00000010ff767e24 */ /* 0x000fc6000f8e00ff */
[----:B------:R-:W-:Y:S02]  /*2040*/  ISETP.NE.AND.EX P0, PT, RZ, UR7, PT, P0 ;  /* 0x00000007ff007c0c */ /* 0x000fe4000bf05300 */
[----:B------:R-:W-:-:S11]  /*2050*/  IABS R129, R123 ;  /* 0x0000007b00817213 */ /* 0x000fd60000000000 */
[----:B------:R-:W-:Y:S01]  /*2060*/  @P0 IMAD R12, R25, R118, RZ ;  /* 0x00000076190c0224 */ /* 0x000fe200078e02ff */
[----:B0-----:R-:W-:-:S04]  /*2070*/  @P0 SHF.R.S32.HI R11, RZ, 0x1f, R123 ;  /* 0x0000001fff0b0819 */ /* 0x001fc8000001147b */
[--C-:B------:R-:W-:Y:S02]  /*2080*/  @P0 SHF.R.S32.HI R14, RZ, 0x1f, R12.reuse ;  /* 0x0000001fff0e0819 */ /* 0x100fe4000001140c */
[----:B------:R-:W-:-:S04]  /*2090*/  @P0 IADD3 R12, P1, P3, R123, UR6, R12 ;  /* 0x000000067b0c0c10 */ /* 0x000fc8000fb3e00c */
[----:B------:R-:W-:Y:S01]  /*20a0*/  @P0 IADD3.X R13, R11, UR7, R14, P1, P3 ;  /* 0x000000070b0d0c10 */ /* 0x000fe20008fe640e */
[----:B------:R-:W-:Y:S01]  /*20b0*/  IMAD.HI.U32 R14, R122, R129, RZ ;  /* 0x000000817a0e7227 */ /* 0x000fe200078e00ff */
[----:B------:R-:W-:Y:S02]  /*20c0*/  IABS R130, R118 ;  /* 0x0000007600827213 */ /* 0x000fe40000000000 */
[----:B------:R-:W-:Y:S01]  /*20d0*/  ISETP.GE.AND P3, PT, R123, RZ, PT ;  /* 0x000000ff7b00720c */ /* 0x000fe20003f66270 */
[----:B-1----:R1:W5:Y:S01]  /*20e0*/  @P0 LDG.E.U8 R11, desc[UR36][R12.64] ;  /* 0x000000240c0b0981 */ /* 0x002362000c1e1100 */
[----:B------:R-:W-:Y:S01]  /*20f0*/  IADD3 R14, -R14, RZ, RZ ;  /* 0x000000ff0e0e7210 */ /* 0x000fe20007ffe1ff */
[----:B------:R-:W-:Y:S01]  /*2100*/  BSSY B1, `(.L_x_952) ;  /* 0x000002b000017945 */ /* 0x000fe20003800000 */
[----:B------:R-:W-:-:S03]  /*2110*/  ISETP.NE.AND P4, PT, R118, RZ, PT ;  /* 0x000000ff7600720c */ /* 0x000fc60003f85270 */
[----:B------:R-:W-:Y:S02]  /*2120*/  IMAD R129, R130, R14, R129 ;  /* 0x0000000e82817224 */ /* 0x000fe400078e0281 */
[----:B---3--:R-:W3:Y:S03]  /*2130*/  LDC.64 R14, c[0x0][0x2e0] ;  /* 0x0000b800ff0e7b82 */ /* 0x008ee60000000a00 */
[----:B------:R-:W-:-:S13]  /*2140*/  ISETP.GT.U32.AND P1, PT, R119, R129, PT ;  /* 0x000000817700720c */ /* 0x000fda0003f24070 */
[----:B------:R-:W-:-:S05]  /*2150*/  @!P1 IMAD.IADD R129, R129, 0x1, -R130 ;  /* 0x0000000181819824 */ /* 0x000fca00078e0a82 */
[----:B------:R-:W-:Y:S01]  /*2160*/  ISETP.GT.U32.AND P1, PT, R119, R129, PT ;  /* 0x000000817700720c */ /* 0x000fe20003f24070 */
[----:B---3--:R-:W-:-:S12]  /*2170*/  IMAD.WIDE R14, R127, 0x4, R14 ;  /* 0x000000047f0e7825 */ /* 0x008fd800078e020e */
[----:B------:R-:W-:Y:S02]  /*2180*/  @!P1 IMAD.IADD R129, R129, 0x1, -R130 ;  /* 0x0000000181819824 */ /* 0x000fe400078e0a82 */
[-C--:B------:R-:W-:Y:S02]  /*2190*/  IMAD R130, R25, R118.reuse, RZ ;  /* 0x0000007619827224 */ /* 0x080fe400078e02ff */
[----:B------:R-:W-:Y:S01]  /*21a0*/  @!P3 IMAD.MOV R129, RZ, RZ, -R129 ;  /* 0x000000ffff81b224 */ /* 0x000fe200078e0a81 */
[----:B------:R-:W-:-:S04]  /*21b0*/  @!P4 LOP3.LUT R129, RZ, R118, RZ, 0x33, !PT ;  /* 0x00000076ff81c212 */ /* 0x000fc800078e33ff */
[----:B-1----:R-:W-:Y:S02]  /*21c0*/  SHF.R.S32.HI R12, RZ, 0x1f, R129 ;  /* 0x0000001fff0c7819 */ /* 0x002fe40000011481 */
[----:B------:R-:W-:-:S04]  /*21d0*/  IADD3 R13, P1, R129, R130, RZ ;  /* 0x00000082810d7210 */ /* 0x000fc80007f3e0ff */
[----:B------:R-:W-:Y:S02]  /*21e0*/  LEA.HI.X.SX32 R130, R130, R12, 0x1, P1 ;  /* 0x0000000c82827211 */ /* 0x000fe400008f0eff */
[----:B------:R-:W-:Y:S02]  /*21f0*/  ISETP.GE.AND P1, PT, R123, R17, PT ;  /* 0x000000117b00720c */ /* 0x000fe40003f26270 */
[----:B------:R-:W-:-:S04]  /*2200*/  LEA R12, P3, R13, UR8, 0x2 ;  /* 0x000000080d0c7c11 */ /* 0x000fc8000f8610ff */
[----:B------:R-:W-:-:S07]  /*2210*/  LEA.HI.X R13, R13, UR9, R130, 0x2, P3 ;  /* 0x000000090d0d7c11 */ /* 0x000fce00098f1482 */
[----:B----4-:R-:W-:Y:S05]  /*2220*/  @P1 BRA `(.L_x_953) ;  /* 0x0000000000601947 */ /* 0x010fea0003800000 */
[----:B------:R-:W3:Y:S01]  /*2230*/  LDG.E R82, desc[UR36][R12.64] ;  /* 0x000000240c527981 */ /* 0x000ee2000c1e1900 */
[----:B------:R-:W-:Y:S01]  /*2240*/  SHF.L.U32 R133, R129, 0x2, RZ ;  /* 0x0000000281857819 */ /* 0x000fe200000006ff */
[----:B---3--:R-:W-:-:S04]  /*2250*/  IMAD R82, R82, UR12, RZ ;  /* 0x0000000c52527c24 */ /* 0x008fc8000f8e02ff */
        /* <DEDUP_REMOVED lines=12> */
[----:B------:R-:W-:Y:S01]  /*2320*/  IADD3 R134, P3, R120, R133, RZ ;  /* 0x0000008578867210 */ /* 0x000fe20007f7e0ff */
[----:B-----5:R-:W-:Y:S01]  /*2330*/  FADD.FTZ R82, R48, R82 ;  /* 0x0000005230527221 */ /* 0x020fe20000010000 */
[----:B------:R-:W-:Y:S02]  /*2340*/  FADD.FTZ R83, R49, R83 ;  /* 0x0000005331537221 */ /* 0x000fe40000010000 */
[----:B------:R-:W-:Y:S02]  /*2350*/  LEA.HI.X.SX32 R133, R133, R124, 0x1, P3 ;  /* 0x0000007c85857211 */ /* 0x000fe400018f0eff */
[----:B------:R-:W-:-:S04]  /*2360*/  LEA R132, P3, R134, UR10, 0x2 ;  /* 0x0000000a86847c11 */ /* 0x000fc8000f8610ff */
[----:B------:R-:W-:Y:S01]  /*2370*/  LEA.HI.X R133, R134, UR11, R133, 0x2, P3 ;  /* 0x0000000b86857c11 */ /* 0x000fe200098f1485 */
[----:B---3--:R-:W-:Y:S01]  /*2380*/  @P5 FMUL.FTZ R82, R82, R130 ;  /* 0x0000008252525220 */ /* 0x008fe20000410000 */
[----:B------:R-:W-:-:S05]  /*2390*/  @P5 FMUL.FTZ R83, R83, R131 ;  /* 0x0000008353535220 */ /* 0x000fca0000410000 */
[----:B------:R1:W-:Y:S02]  /*23a0*/  STG.E.64 desc[UR36][R132.64], R82 ;  /* 0x0000005284007986 */ /* 0x0003e4000c101b24 */
.L_x_953:
[----:B------:R-:W-:Y:S05]  /*23b0*/  BSYNC B1 ;  /* 0x0000000000017941 */ /* 0x000fea0003800000 */
.L_x_952:
[----:B------:R-:W-:Y:S04]  /*23c0*/  BSSY B1, `(.L_x_954) ;  /* 0x000001b000017945 */ /* 0x000fe80003800000 */
[----:B------:R-:W-:Y:S05]  /*23d0*/  @P1 BRA `(.L_x_955) ;  /* 0x0000000000641947 */ /* 0x000fea0003800000 */
[----:B------:R-:W3:Y:S01]  /*23e0*/  LDG.E R84, desc[UR36][R12.64] ;  /* 0x000000240c547981 */ /* 0x000ee2000c1e1900 */
[----:B------:R-:W-:-:S04]  /*23f0*/  IMAD.IADD R85, R129, 0x1, R118 ;  /* 0x0000000181557824 */ /* 0x000fc800078e0276 */
[----:B-1----:R-:W-:Y:S02]  /*2400*/  IMAD.SHL.U32 R133, R85, 0x4, RZ ;  /* 0x0000000455857824 */ /* 0x002fe400078e00ff */
        /* <DEDUP_REMOVED lines=22> */
.L_x_955:
[----:B------:R-:W-:Y:S05]  /*2570*/  BSYNC B1 ;  /* 0x0000000000017941 */ /* 0x000fea0003800000 */
.L_x_954:
[----:B------:R-:W-:Y:S04]  /*2580*/  BSSY B1, `(.L_x_956) ;  /* 0x000001b000017945 */ /* 0x000fe80003800000 */
[----:B------:R-:W-:Y:S05]  /*2590*/  @P1 BRA `(.L_x_957) ;  /* 0x0000000000641947 */ /* 0x000fea0003800000 */
[----:B------:R-:W4:Y:S01]  /*25a0*/  LDG.E R86, desc[UR36][R12.64] ;  /* 0x000000240c567981 */ /* 0x000f22000c1e1900 */
[----:B------:R-:W-:-:S04]  /*25b0*/  IMAD R87, R118, 0x2, R129 ;  /* 0x0000000276577824 */ /* 0x000fc800078e0281 */
[----:B-1-3--:R-:W-:Y:S02]  /*25c0*/  IMAD.SHL.U32 R133, R87, 0x4, RZ ;  /* 0x0000000457857824 */ /* 0x00afe400078e00ff */
        /* <DEDUP_REMOVED lines=22> */
.L_x_957:
[----:B------:R-:W-:Y:S05]  /*2730*/  BSYNC B1 ;  /* 0x0000000000017941 */ /* 0x000fea0003800000 */
.L_x_956:
[----:B------:R-:W-:Y:S04]  /*2740*/  BSSY B1, `(.L_x_958) ;  /* 0x000001b000017945 */ /* 0x000fe80003800000 */
[----:B------:R-:W-:Y:S05]  /*2750*/  @P1 BRA `(.L_x_959) ;  /* 0x0000000000641947 */ /* 0x000fea0003800000 */
[----:B------:R-:W2:Y:S01]  /*2760*/  LDG.E R88, desc[UR36][R12.64] ;  /* 0x000000240c587981 */ /* 0x000ea2000c1e1900 */
[----:B------:R-:W-:-:S05]  /*2770*/  IMAD R89, R118, 0x3, R129 ;  /* 0x0000000376597824 */ /* 0x000fca00078e0281 */
[----:B-1-34-:R-:W-:Y:S01]  /*2780*/  SHF.L.U32 R133, R89, 0x2, RZ ;  /* 0x0000000259857819 */ /* 0x01afe200000006ff */
        /* <DEDUP_REMOVED lines=13> */
[----:B------:R-:W-:Y:S01]  /*2860*/  IADD3 R134, P3, R120, R133, RZ ;  /* 0x0000008578867210 */ /* 0x000fe20007f7e0ff */
[----:B-----5:R-:W-:Y:S01]  /*2870*/  FADD.FTZ R88, R42, R88 ;  /* 0x000000582a587221 */ /* 0x020fe20000010000 */
[----:B------:R-:W-:Y:S02]  /*2880*/  FADD.FTZ R89, R43, R89 ;  /* 0x000000592b597221 */ /* 0x000fe40000010000 */
[----:B------:R-:W-:Y:S02]  /*2890*/  LEA.HI.X.SX32 R133, R133, R124, 0x1, P3 ;  /* 0x0000007c85857211 */ /* 0x000fe400018f0eff */
[----:B------:R-:W-:-:S04]  /*28a0*/  LEA R132, P3, R134, UR10, 0x2 ;  /* 0x0000000a86847c11 */ /* 0x000fc8000f8610ff */
[----:B------:R-:W-:Y:S01]  /*28b0*/  LEA.HI.X R133, R134, UR11, R133, 0x2, P3 ;  /* 0x0000000b86857c11 */ /* 0x000fe200098f1485 */
[----:B--2---:R-:W-:Y:S01]  /*28c0*/  @P4 FMUL.FTZ R88, R88, R130 ;  /* 0x0000008258584220 */ /* 0x004fe20000410000 */
[----:B------:R-:W-:-:S05]  /*28d0*/  @P4 FMUL.FTZ R89, R89, R131 ;  /* 0x0000008359594220 */ /* 0x000fca0000410000 */
[----:B------:R1:W-:Y:S02]  /*28e0*/  STG.E.64 desc[UR36][R132.64], R88 ;  /* 0x0000005884007986 */ /* 0x0003e4000c101b24 */
.L_x_959:
[----:B------:R-:W-:Y:S05]  /*28f0*/  BSYNC B1 ;  /* 0x0000000000017941 */ /* 0x000fea0003800000 */
.L_x_958:
[----:B------:R-:W-:Y:S04]  /*2900*/  BSSY B1, `(.L_x_960) ;  /* 0x000001b000017945 */ /* 0x000fe80003800000 */
[----:B------:R-:W-:Y:S05]  /*2910*/  @P1 BRA `(.L_x_961) ;  /* 0x0000000000641947 */ /* 0x000fea0003800000 */
[----:B------:R-:W2:Y:S01]  /*2920*/  LDG.E R90, desc[UR36][R12.64] ;  /* 0x000000240c5a7981 */ /* 0x000ea2000c1e1900 */
[----:B------:R-:W-:-:S04]  /*2930*/  IMAD R91, R118, 0x4, R129 ;  /* 0x00000004765b7824 */ /* 0x000fc800078e0281 */
[----:B-1-34-:R-:W-:Y:S02]  /*2940*/  IMAD.SHL.U32 R133, R91, 0x4, RZ ;  /* 0x000000045b857824 */ /* 0x01afe400078e00ff */
        /* <DEDUP_REMOVED lines=22> */
.L_x_961:
[----:B------:R-:W-:Y:S05]  /*2ab0*/  BSYNC B1 ;  /* 0x0000000000017941 */ /* 0x000fea0003800000 */
.L_x_960:
[----:B------:R-:W-:Y:S04]  /*2ac0*/  BSSY B1, `(.L_x_962) ;  /* 0x000001b000017945 */ /* 0x000fe80003800000 */
[----:B------:R-:W-:Y:S05]  /*2ad0*/  @P1 BRA `(.L_x_963) ;  /* 0x0000000000641947 */ /* 0x000fea0003800000 */
[----:B------:R-:W2:Y:S01]  /*2ae0*/  LDG.E R92, desc[UR36][R12.64] ;  /* 0x000000240c5c7981 */ /* 0x000ea2000c1e1900 */
[----:B------:R-:W-:-:S04]  /*2af0*/  IMAD R93, R118, 0x5, R129 ;  /* 0x00000005765d7824 */ /* 0x000fc800078e0281 */
[----:B-1-34-:R-:W-:Y:S02]  /*2b00*/  IMAD.SHL.U32 R133, R93, 0x4, RZ ;  /* 0x000000045d857824 */ /* 0x01afe400078e00ff */
        /* <DEDUP_REMOVED lines=22> */
.L_x_963:
[----:B------:R-:W-:Y:S05]  /*2c70*/  BSYNC B1 ;  /* 0x0000000000017941 */ /* 0x000fea0003800000 */
.L_x_962:
        /* <DEDUP_REMOVED lines=27> */
.L_x_965:
[----:B------:R-:W-:Y:S05]  /*2e30*/  BSYNC B1 ;  /* 0x0000000000017941 */ /* 0x000fea0003800000 */
.L_x_964:
        /* <DEDUP_REMOVED lines=27> */
.L_x_967:
[----:B------:R-:W-:Y:S05]  /*2ff0*/  BSYNC B1 ;  /* 0x0000000000017941 */ /* 0x000fea0003800000 */
.L_x_966:
        /* <DEDUP_REMOVED lines=27> */
.L_x_969:
[----:B------:R-:W-:Y:S05]  /*31b0*/  BSYNC B1 ;  /* 0x0000000000017941 */ /* 0x000fea0003800000 */
.L_x_968:
        /* <DEDUP_REMOVED lines=27> */
.L_x_971:
[----:B------:R-:W-:Y:S05]  /*3370*/  BSYNC B1 ;  /* 0x0000000000017941 */ /* 0x000fea0003800000 */
.L_x_970:
        /* <DEDUP_REMOVED lines=27> */
.L_x_973:
[----:B------:R-:W-:Y:S05]  /*3530*/  BSYNC B1 ;  /* 0x0000000000017941 */ /* 0x000fea0003800000 */
.L_x_972:
        /* <DEDUP_REMOVED lines=27> */
.L_x_975:
[----:B------:R-:W-:Y:S05]  /*36f0*/  BSYNC B1 ;  /* 0x0000000000017941 */ /* 0x000fea0003800000 */
.L_x_974:
        /* <DEDUP_REMOVED lines=27> */
.L_x_977:
[----:B------:R-:W-:Y:S05]  /*38b0*/  BSYNC B1 ;  /* 0x0000000000017941 */ /* 0x000fea0003800000 */
.L_x_976:
        /* <DEDUP_REMOVED lines=27> */
.L_x_979:
[----:B------:R-:W-:Y:S05]  /*3a70*/  BSYNC B1 ;  /* 0x0000000000017941 */ /* 0x000fea0003800000 */
.L_x_978:
        /* <DEDUP_REMOVED lines=19> */
[----:B0----5:R-:W-:Y:S01]  /*3bb0*/  FADD.FTZ R110, R6, R110 ;  /* 0x0000006e066e7221 */ /* 0x021fe20000010000 */
[----:B------:R-:W-:Y:S02]  /*3bc0*/  FADD.FTZ R111, R7, R111 ;  /* 0x0000006f076f7221 */ /* 0x000fe40000010000 */
[----:B------:R-:W-:Y:S02]  /*3bd0*/  LEA.HI.X.SX32 R133, R133, R124, 0x1, P3 ;  /* 0x0000007c85857211 */ /* 0x000fe400018f0eff */
[----:B------:R-:W-:-:S04]  /*3be0*/  LEA R132, P3, R134, UR10, 0x2 ;  /* 0x0000000a86847c11 */ /* 0x000fc8000f8610ff */
[----:B------:R-:W-:Y:S01]  /*3bf0*/  LEA.HI.X R133, R134, UR11, R133, 0x2, P3 ;  /* 0x0000000b86857c11 */ /* 0x000fe200098f1485 */
[----:B--2---:R-:W-:Y:S01]  /*3c00*/  @P4 FMUL.FTZ R110, R110, R130 ;  /* 0x000000826e6e4220 */ /* 0x004fe20000410000 */
[----:B------:R-:W-:-:S05]  /*3c10*/  @P4 FMUL.FTZ R111, R111, R131 ;  /* 0x000000836f6f4220 */ /* 0x000fca0000410000 */
[----:B------:R0:W-:Y:S02]  /*3c20*/  STG.E.64 desc[UR36][R132.64], R110 ;  /* 0x0000006e84007986 */ /* 0x0001e4000c101b24 */
.L_x_981:
[----:B------:R-:W-:Y:S05]  /*3c30*/  BSYNC B1 ;  /* 0x0000000000017941 */ /* 0x000fea0003800000 */
.L_x_980:
[----:B------:R-:W-:Y:S04]  /*3c40*/  BSSY B1, `(.L_x_982) ;  /* 0x000001b000017945 */ /* 0x000fe80003800000 */
[----:B------:R-:W-:Y:S05]  /*3c50*/  @P1 BRA `(.L_x_983) ;  /* 0x0000000000641947 */ /* 0x000fea0003800000 */
[----:B------:R-:W2:Y:S01]  /*3c60*/  LDG.E R12, desc[UR36][R12.64] ;  /* 0x000000240c0c7981 */ /* 0x000ea2000c1e1900 */
[----:B------:R-:W-:-:S04]  /*3c70*/  IMAD R129, R118, 0xf, R129 ;  /* 0x0000000f76817824 */ /* 0x000fc800078e0281 */
[----:B------:R-:W-:Y:S02]  /*3c80*/  IMAD.SHL.U32 R131, R129, 0x4, RZ ;  /* 0x0000000481837824 */ /* 0x000fe400078e00ff */
        /* <DEDUP_REMOVED lines=22> */
.L_x_983:
[----:B------:R-:W-:Y:S05]  /*3df0*/  BSYNC B1 ;  /* 0x0000000000017941 */ /* 0x000fea0003800000 */
.L_x_982:
[----:B0----5:R-:W-:Y:S01]  /*3e00*/  FMUL.FTZ R13, R78, R84 ;  /* 0x000000544e0d7220 */ /* 0x021fe20000410000 */
[----:B------:R-:W-:Y:S01]  /*3e10*/  FMUL.FTZ R12, R79, R85 ;  /* 0x000000554f0c7220 */ /* 0x000fe20000410000 */
[----:B------:R-:W-:Y:S01]  /*3e20*/  UMOV UR4, 0xffffffff ;  /* 0xffffffff00047882 */ /* 0x000fe20000000000 */
[----:B------:R-:W-:Y:S01]  /*3e30*/  ISETP.NE.AND P0, PT, R11, RZ, P0 ;  /* 0x000000ff0b00720c */ /* 0x000fe20000705270 */
[----:B------:R-:W-:Y:S01]  /*3e40*/  FFMA.FTZ R13, R80, R82, R13 ;  /* 0x00000052500d7223 */ /* 0x000fe2000001000d */
[----:B------:R-:W-:Y:S01]  /*3e50*/  FFMA.FTZ R12, R81, R83, R12 ;  /* 0x00000053510c7223 */ /* 0x000fe2000001000c */
[----:B------:R-:W-:Y:S02]  /*3e60*/  LOP3.LUT R129, R19, 0x1, RZ, 0xc0, !PT ;  /* 0x0000000113817812 */ /* 0x000fe400078ec0ff */
[----:B------:R-:W-:Y:S01]  /*3e70*/  FFMA.FTZ R13, R76, R86, R13 ;  /* 0x000000564c0d7223 */ /* 0x000fe2000001000d */
[----:B------:R-:W-:-:S03]  /*3e80*/  FFMA.FTZ R12, R77, R87, R12 ;  /* 0x000000574d0c7223 */ /* 0x000fc6000001000c */
        /* <DEDUP_REMOVED lines=25> */
[----:B------:R-:W-:-:S04]  /*4020*/  FFMA.FTZ R12, R51, R113, R12 ;  /* 0x00000071330c7223 */ /* 0x000fc8000001000c */
[----:B------:R-:W-:Y:S01]  /*4030*/  FADD.FTZ R13, R13, R12 ;  /* 0x0000000c0d0d7221 */ /* 0x000fe20000010000 */
[----:B------:R-:W-:Y:S06]  /*4040*/  BRA.DIV UR4, `(.L_x_984) ;  /* 0x00000036049c7947 */ /* 0x000fec000b800000 */
[----:B------:R0:W0:Y:S02]  /*4050*/  SHFL.BFLY PT, R14, R13, 0x1, 0x1f ;  /* 0x0c201f000d0e7f89 */ /* 0x00002400000e0000 */
.L_x_1054:
[----:B------:R-:W-:Y:S01]  /*4060*/  ISETP.EQ.U32.OR P1, PT, R129, 0x1, P1 ;  /* 0x000000018100780c */ /* 0x000fe20000f22470 */
[----:B0-----:R-:W-:Y:S01]  /*4070*/  FADD.FTZ R14, R13, R14 ;  /* 0x0000000e0d0e7221 */ /* 0x001fe20000010000 */
[----:B------:R-:W-:Y:S03]  /*4080*/  BSSY B1, `(.L_x_985) ;  /* 0x000001d000017945 */ /* 0x000fe60003800000 */
[----:B------:R-:W-:-:S08]  /*4090*/  FMUL.FTZ R11, R14, UR13 ;  /* 0x0000000d0e0b7c20 */ /* 0x000fd00008410000 */
[----:B------:R-:W-:Y:S05]  /*40a0*/  @P1 BRA `(.L_x_986) ;  /* 0x0000000000681947 */ /* 0x000fea0003800000 */
[----:B------:R-:W0:Y:S01]  /*40b0*/  LDC.64 R12, c[0x0][0x2d8] ;  /* 0x0000b600ff0c7b82 */ /* 0x000e220000000a00 */
[----:B------:R-:W-:-:S04]  /*40c0*/  ISETP.NE.U32.AND P1, PT, RZ, UR14, PT ;  /* 0x0000000eff007c0c */ /* 0x000fc8000bf25070 */
[----:B------:R-:W-:-:S13]  /*40d0*/  ISETP.NE.AND.EX P3, PT, RZ, UR15, PT, P1 ;  /* 0x0000000fff007c0c */ /* 0x000fda000bf65310 */
[----:B------:R-:W5:Y:S01]  /*40e0*/  @P3 LDC R131, c[0x0][0x2d0] ;  /* 0x0000b400ff833b82 */ /* 0x000f620000000800 */
[----:B0-----:R-:W-:-:S04]  /*40f0*/  ISETP.NE.U32.AND P1, PT, R12, RZ, PT ;  /* 0x000000ff0c00720c */ /* 0x001fc80003f25070 */
[----:B------:R-:W-:-:S03]  /*4100*/  ISETP.NE.AND.EX P1, PT, R13, RZ, PT, P1 ;  /* 0x000000ff0d00720c */ /* 0x000fc60003f25310 */
[----:B------:R-:W0:Y:S10]  /*4110*/  @P3 LDC.64 R12, c[0x0][0x2c8] ;  /* 0x0000b200ff0c3b82 */ /* 0x000e340000000a00 */
[----:B------:R-:W1:Y:S01]  /*4120*/  @P1 LDC.64 R14, c[0x0][0x2d8] ;  /* 0x0000b600ff0e1b82 */ /* 0x000e620000000a00 */
[----:B-----5:R-:W-:-:S05]  /*4130*/  @P3 IMAD R129, R22, R131, R24 ;  /* 0x0000008316813224 */ /* 0x020fca00078e0218 */
[----:B------:R-:W-:-:S05]  /*4140*/  @P3 IADD3 R130, R129, -0x1, RZ ;  /* 0xffffffff81823810 */ /* 0x000fca0007ffe0ff */
[----:B------:R-:W-:-:S04]  /*4150*/  @P3 IMAD R129, R130, R131, R123 ;  /* 0x0000008382813224 */ /* 0x000fc800078e027b */
[----:B0-----:R-:W-:-:S06]  /*4160*/  @P3 IMAD.WIDE R12, R129, 0x4, R12 ;  /* 0x00000004810c3825 */ /* 0x001fcc00078e020c */
[----:B------:R-:W5:Y:S01]  /*4170*/  @P3 LDG.E R12, desc[UR36][R12.64] ;  /* 0x000000240c0c3981 */ /* 0x000f62000c1e1900 */
[----:B-1----:R-:W-:-:S06]  /*4180*/  @P1 IMAD.WIDE R14, R22, 0x4, R14 ;  /* 0x00000004160e1825 */ /* 0x002fcc00078e020e */
[----:B------:R-:W2:Y:S01]  /*4190*/  @P1 LDG.E R14, desc[UR36][R14.64] ;  /* 0x000000240e0e1981 */ /* 0x000ea2000c1e1900 */
[C---:B------:R-:W-:Y:S02]  /*41a0*/  @P1 ISETP.GE.AND P4, PT, R123.reuse, R128, PT ;  /* 0x000000807b00120c */ /* 0x040fe40003f86270 */
[----:B------:R-:W-:Y:S02]  /*41b0*/  @P1 IADD3 R130, R123, 0x1, -R24 ;  /* 0x000000017b821810 */ /* 0x000fe40007ffe818 */
[----:B------:R-:W-:-:S05]  /*41c0*/  @P1 SEL R129, R114, RZ, !P4 ;  /* 0x000000ff72811207 */ /* 0x000fca0006000000 */
[----:B------:R-:W-:Y:S02]  /*41d0*/  @P1 IMAD.IADD R129, R129, 0x1, R130 ;  /* 0x0000000181811824 */ /* 0x000fe400078e0282 */
[----:B------:R-:W-:-:S03]  /*41e0*/  IMAD.IADD R131, R123, 0x1, -R10 ;  /* 0x000000017b837824 */ /* 0x000fc600078e0a0a */
[----:B------:R-:W-:Y:S01]  /*41f0*/  @P1 I2FP.F32.S32 R130, R129 ;  /* 0x0000008100821245 */ /* 0x000fe20000201400 */
[----:B---34-:R-:W-:Y:S02]  /*4200*/  IMAD R132, R131, 0x4, R116 ;  /* 0x0000000483847824 */ /* 0x018fe400078e0274 */
[----:B-----5:R-:W-:-:S04]  /*4210*/  @P3 FADD.FTZ R11, R11, R12 ;  /* 0x0000000c0b0b3221 */ /* 0x020fc80000010000 */
[----:B--2---:R-:W-:-:S05]  /*4220*/  @P1 FFMA.FTZ R11, R130, R14, R11 ;  /* 0x0000000e820b1223 */ /* 0x004fca000001000b */
[----:B------:R0:W-:Y:S01]  /*4230*/  STS [R132], R11 ;  /* 0x0000000b84007388 */ /* 0x0001e20000000800 */
[----:B------:R-:W-:-:S07]  /*4240*/  @!P0 FMNMX.FTZ R0, R0, R11, !PT ;  /* 0x0000000b00008209 */ /* 0x000fce0007810000 */
.L_x_986:
[----:B------:R-:W-:Y:S05]  /*4250*/  BSYNC B1 ;  /* 0x0000000000017941 */ /* 0x000fea0003800000 */
.L_x_985:
[----:B------:R-:W-:-:S04]  /*4260*/  IADD3 R123, R123, 0x40, RZ ;  /* 0x000000407b7b7810 */ /* 0x000fc80007ffe0ff */
[----:B------:R-:W-:-:S13]  /*4270*/  ISETP.GE.AND P0, PT, R123, R117, PT ;  /* 0x000000757b00720c */ /* 0x000fda0003f06270 */
[----:B------:R-:W-:Y:S05]  /*4280*/  @!P0 BRA `(.L_x_987) ;  /* 0xffffffdc00648947 */ /* 0x000fea000383ffff */
.L_x_951:
[----:B------:R-:W-:Y:S05]  /*4290*/  BSYNC B0 ;  /* 0x0000000000007941 */ /* 0x000fea0003800000 */
.L_x_950:
[----:B------:R-:W-:-:S03]  /*42a0*/  UMOV UR4, 0xffffffff ;  /* 0xffffffff00047882 */ /* 0x000fc60000000000 */
[----:B------:R-:W-:Y:S05]  /*42b0*/  BRA.DIV UR4, `(.L_x_988) ;  /* 0x0000003604247947 */ /* 0x000fea000b800000 */
[----:B------:R-:W5:Y:S02]  /*42c0*/  SHFL.BFLY PT, R14, R0, 0x10, 0x1f ;  /* 0x0e001f00000e7f89 */ /* 0x000f6400000e0000 */
[----:B-----5:R-:W-:-:S05]  /*42d0*/  FMNMX.FTZ R13, R14, R0, !PT ;  /* 0x000000000e0d7209 */ /* 0x020fca0007810000 */
[----:B------:R-:W1:Y:S02]  /*42e0*/  SHFL.BFLY PT, R14, R13, 0x8, 0x1f ;  /* 0x0d001f000d0e7f89 */ /* 0x000e6400000e0000 */
[----:B-1-3--:R-:W-:-:S05]  /*42f0*/  FMNMX.FTZ R2, R13, R14, !PT ;  /* 0x0000000e0d027209 */ /* 0x00afca0007810000 */
[----:B------:R-:W1:Y:S02]  /*4300*/  SHFL.BFLY PT, R14, R2, 0x4, 0x1f ;  /* 0x0c801f00020e7f89 */ /* 0x000e6400000e0000 */
[----:B-1----:R-:W-:-:S05]  /*4310*/  FMNMX.FTZ R3, R2, R14, !PT ;  /* 0x0000000e02037209 */ /* 0x002fca0007810000 */
[----:B------:R1:W3:Y:S02]  /*4320*/  SHFL.BFLY PT, R14, R3, 0x2, 0x1f ;  /* 0x0c401f00030e7f89 */ /* 0x0002e400000e0000 */
.L_x_1060:
[----:B0-----:R-:W-:Y:S01]  /*4330*/  SHF.R.S32.HI R0, RZ, 0x1f, R19 ;  /* 0x0000001fff007819 */ /* 0x001fe20000011413 */
[----:B------:R-:W-:Y:S05]  /*4340*/  WARPSYNC.ALL ;  /* 0x0000000000007948 */ /* 0x000fea0003800000 */
[----:B------:R-:W-:Y:S02]  /*4350*/  LEA.HI R2, R0, R19, RZ, 0x5 ;  /* 0x0000001300027211 */ /* 0x000fe400078f28ff */
[----:B-1-3--:R-:W-:Y:S02]  /*4360*/  FMNMX.FTZ R3, R3, R14, !PT ;  /* 0x0000000e03037209 */ /* 0x00afe40007810000 */
[----:B------:R-:W-:-:S05]  /*4370*/  LOP3.LUT R4, R2, 0xffffffe0, RZ, 0xc0, !PT ;  /* 0xffffffe002047812 */ /* 0x000fca00078ec0ff */
[----:B------:R-:W-:-:S05]  /*4380*/  IMAD.IADD R4, R19, 0x1, -R4 ;  /* 0x0000000113047824 */ /* 0x000fca00078e0a04 */
[----:B------:R-:W-:-:S13]  /*4390*/  ISETP.NE.AND P0, PT, R4, RZ, PT ;  /* 0x000000ff0400720c */ /* 0x000fda0003f05270 */
[----:B------:R-:W0:Y:S01]  /*43a0*/  @!P0 S2R R6, SR_CgaCtaId ;  /* 0x0000000000068919 */ /* 0x000e220000008800 */
[----:B------:R-:W-:Y:S02]  /*43b0*/  @!P0 MOV R5, 0x400 ;  /* 0x0000040000058802 */ /* 0x000fe40000000f00 */
[----:B------:R-:W-:Y:S02]  /*43c0*/  @!P0 SHF.R.S32.HI R2, RZ, 0x5, R2 ;  /* 0x00000005ff028819 */ /* 0x000fe40000011402 */
[----:B0-----:R-:W-:-:S05]  /*43d0*/  @!P0 LEA R5, R6, R5, 0x18 ;  /* 0x0000000506058211 */ /* 0x001fca00078ec0ff */
[----:B------:R-:W-:-:S05]  /*43e0*/  @!P0 IMAD R2, R2, 0x4, R5 ;  /* 0x0000000402028824 */ /* 0x000fca00078e0205 */
[----:B------:R0:W-:Y:S01]  /*43f0*/  @!P0 STS [R2], R3 ;  /* 0x0000000302008388 */ /* 0x0001e20000000800 */
[----:B------:R-:W-:Y:S01]  /*4400*/  BAR.SYNC.DEFER_BLOCKING 0x0 ;  /* 0x0000000000007b1d */ /* 0x000fe20000010000 */
[----:B------:R-:W-:Y:S01]  /*4410*/  ISETP.GT.AND P0, PT, R4, 0x3, PT ;  /* 0x000000030400780c */ /* 0x000fe20003f04270 */
[----:B------:R-:W-:Y:S02]  /*4420*/  IMAD.IADD R7, R19, 0x1, R10 ;  /* 0x0000000113077824 */ /* 0x000fe400078e020a */
[----:B------:R-:W-:Y:S02]  /*4430*/  IMAD.MOV.U32 R5, RZ, RZ, RZ ;  /* 0x000000ffff057224 */ /* 0x000fe400078e00ff */
[----:B------:R-:W-:Y:S01]  /*4440*/  BSSY B0, `(.L_x_989) ;  /* 0x0000081000007945 */ /* 0x000fe20003800000 */
[----:B------:R-:W-:-:S07]  /*4450*/  ISETP.GE.AND P1, PT, R7, R24, PT ;  /* 0x000000180700720c */ /* 0x000fce0003f26270 */
[----:B0-----:R-:W0:Y:S01]  /*4460*/  @!P0 S2R R3, SR_CgaCtaId ;  /* 0x0000000000038919 */ /* 0x001e220000008800 */
[----:B------:R-:W-:-:S04]  /*4470*/  @!P0 MOV R2, 0x400 ;  /* 0x0000040000028802 */ /* 0x000fc80000000f00 */
[----:B0-----:R-:W-:Y:S01]  /*4480*/  @!P0 LEA R3, R3, R2, 0x18 ;  /* 0x0000000203038211 */ /* 0x001fe200078ec0ff */
[----:B------:R-:W-:-:S03]  /*4490*/  IMAD.MOV.U32 R2, RZ, RZ, -0x800001 ;  /* 0xff7fffffff027424 */ /* 0x000fc600078e00ff */
[----:B------:R-:W-:-:S05]  /*44a0*/  @!P0 LEA R4, R4, R3, 0x2 ;  /* 0x0000000304048211 */ /* 0x000fca00078e10ff */
[----:B------:R-:W0:Y:S04]  /*44b0*/  @!P0 LDS R2, [R4] ;  /* 0x0000000004028984 */ /* 0x000e280000000800 */
[----:B0-----:R-:W0:Y:S02]  /*44c0*/  SHFL.BFLY PT, R3, R2, 0x2, 0x1f ;  /* 0x0c401f0002037f89 */ /* 0x001e2400000e0000 */
[----:B0-----:R-:W-:-:S05]  /*44d0*/  FMNMX.FTZ R3, R3, R2, !PT ;  /* 0x0000000203037209 */ /* 0x001fca0007810000 */
[----:B------:R-:W0:Y:S02]  /*44e0*/  SHFL.BFLY PT, R6, R3, 0x1, 0x1f ;  /* 0x0c201f0003067f89 */ /* 0x000e2400000e0000 */
[----:B0-----:R-:W-:-:S05]  /*44f0*/  FMNMX.FTZ R6, R3, R6, !PT ;  /* 0x0000000603067209 */ /* 0x001fca0007810000 */
[----:B------:R0:W1:Y:S01]  /*4500*/  SHFL.IDX PT, R14, R6, RZ, 0x1f ;  /* 0x00001fff060e7589 */ /* 0x00006200000e0000 */
[----:B------:R-:W-:Y:S05]  /*4510*/  @P1 BRA `(.L_x_990) ;  /* 0x0000000400cc1947 */ /* 0x000fea0003800000 */
[----:B------:R-:W-:Y:S01]  /*4520*/  LOP3.LUT R2, RZ, R10, RZ, 0x33, !PT ;  /* 0x0000000aff027212 */ /* 0x000fe200078e33ff */
[----:B------:R-:W-:Y:S01]  /*4530*/  BSSY B1, `(.L_x_991) ;  /* 0x0000028000017945 */ /* 0x000fe20003800000 */
[----:B------:R-:W-:Y:S01]  /*4540*/  IMAD.MOV.U32 R5, RZ, RZ, RZ ;  /* 0x000000ffff057224 */ /* 0x000fe200078e00ff */
[----:B--2---:R-:W-:Y:S02]  /*4550*/  MOV R9, R7 ;  /* 0x0000000700097202 */ /* 0x004fe40000000f00 */
[----:B------:R-:W-:-:S04]  /*4560*/  IADD3 R4, -R19, R24, R2 ;  /* 0x0000001813047210 */ /* 0x000fc80007ffe102 */
[----:B------:R-:W-:-:S04]  /*4570*/  LEA.HI R2, R4, 0x1, RZ, 0x19 ;  /* 0x0000000104027811 */ /* 0x000fc800078fc8ff */
[----:B------:R-:W-:-:S13]  /*4580*/  LOP3.LUT P0, R2, R2, 0x3, RZ, 0xc0, !PT ;  /* 0x0000000302027812 */ /* 0x000fda000780c0ff */
[----:B------:R-:W-:Y:S05]  /*4590*/  @!P0 BRA `(.L_x_992) ;  /* 0x0000000000848947 */ /* 0x000fea0003800000 */
[----:B------:R-:W-:Y:S01]  /*45a0*/  IMAD R12, R25, R118, RZ ;  /* 0x00000076190c7224 */ /* 0x000fe200078e02ff */
[----:B------:R-:W-:Y:S01]  /*45b0*/  ULDC.64 UR4, c[0x0][0x2b0] ;  /* 0x0000ac0000047ab9 */ /* 0x000fe20000000a00 */
[--C-:B------:R-:W-:Y:S01]  /*45c0*/  SHF.R.S32.HI R3, RZ, 0x1f, R7.reuse ;  /* 0x0000001fff037819 */ /* 0x100fe20000011407 */
[----:B0-----:R-:W-:Y:S01]  /*45d0*/  IMAD.MOV.U32 R6, RZ, RZ, R2 ;  /* 0x000000ffff067224 */ /* 0x001fe200078e0002 */
[----:B------:R-:W-:Y:S01]  /*45e0*/  ISETP.NE.U32.AND P0, PT, RZ, UR4, PT ;  /* 0x00000004ff007c0c */ /* 0x000fe2000bf05070 */
[----:B------:R-:W-:Y:S01]  /*45f0*/  IMAD.MOV.U32 R5, RZ, RZ, RZ ;  /* 0x000000ffff057224 */ /* 0x000fe200078e00ff */
[----:B------:R-:W-:Y:S02]  /*4600*/  SHF.R.S32.HI R8, RZ, 0x1f, R12 ;  /* 0x0000001fff087819 */ /* 0x000fe4000001140c */
[----:B------:R-:W-:Y:S02]  /*4610*/  IADD3 R12, P3, P4, R12, UR4, R7 ;  /* 0x000000040c0c7c10 */ /* 0x000fe4000fc7e007 */
[----:B------:R-:W-:-:S02]  /*4620*/  ISETP.NE.AND.EX P0, PT, RZ, UR5, PT, P0 ;  /* 0x00000005ff007c0c */ /* 0x000fc4000bf05300 */
[----:B------:R-:W-:Y:S01]  /*4630*/  IADD3.X R3, R8, UR5, R3, P3, P4 ;  /* 0x0000000508037c10 */ /* 0x000fe20009fe8403 */
[----:B------:R-:W-:Y:S01]  /*4640*/  IMAD R8, R19, 0x4, R116 ;  /* 0x0000000413087824 */ /* 0x000fe200078e0274 */
[----:B------:R-:W-:-:S09]  /*4650*/  MOV R9, R7 ;  /* 0x0000000700097202 */ /* 0x000fd20000000f00 */
.L_x_996:
[----:B------:R-:W-:Y:S04]  /*4660*/  BSSY B2, `(.L_x_993) ;  /* 0x000000b000027945 */ /* 0x000fe80003800000 */
[----:B0-----:R-:W-:Y:S05]  /*4670*/  @!P0 BRA `(.L_x_994) ;  /* 0x0000000000148947 */ /* 0x001fea0003800000 */
[----:B------:R-:W-:-:S06]  /*4680*/  IMAD.MOV.U32 R2, RZ, RZ, R12 ;  /* 0x000000ffff027224 */ /* 0x000fcc00078e000c */
[----:B------:R-:W2:Y:S01]  /*4690*/  LDG.E.U8 R2, desc[UR36][R2.64] ;  /* 0x0000002402027981 */ /* 0x000ea2000c1e1100 */
[----:B------:R-:W-:Y:S01]  /*46a0*/  IMAD.MOV.U32 R11, RZ, RZ, RZ ;  /* 0x000000ffff0b7224 */ /* 0x000fe200078e00ff */
[----:B--2---:R-:W-:-:S13]  /*46b0*/  ISETP.NE.AND P3, PT, R2, RZ, PT ;  /* 0x000000ff0200720c */ /* 0x004fda0003f65270 */
[----:B------:R-:W-:Y:S05]  /*46c0*/  @P3 BRA `(.L_x_995) ;  /* 0x0000000000103947 */ /* 0x000fea0003800000 */
.L_x_994:
[----:B------:R-:W1:Y:S02]  /*46d0*/  LDS R2, [R8] ;  /* 0x0000000008027984 */ /* 0x000e640000000800 */
[----:B-1----:R-:W-:-:S04]  /*46e0*/  FADD.FTZ R2, -R14, R2 ;  /* 0x000000020e027221 */ /* 0x002fc80000010100 */
[----:B------:R-:W-:-:S04]  /*46f0*/  FMUL.FTZ R2, R2, 1.4426950216293334961 ;  /* 0x3fb8aa3b02027820 */ /* 0x000fc80000410000 */
[----:B------:R0:W2:Y:S03]  /*4700*/  MUFU.EX2 R11, R2 ;  /* 0x00000002000b7308 */ /* 0x0000a60000000800 */
.L_x_995:
[----:B------:R-:W-:Y:S05]  /*4710*/  BSYNC B2 ;  /* 0x0000000000027941 */ /* 0x000fea0003800000 */
.L_x_993:
[----:B------:R-:W-:Y:S01]  /*4720*/  VIADD R6, R6, 0xffffffff ;  /* 0xffffffff06067836 */ /* 0x000fe20000000000 */
[----:B------:R-:W-:Y:S01]  /*4730*/  IADD3 R12, P4, R12, 0x80, RZ ;  /* 0x000000800c0c7810 */ /* 0x000fe20007f9e0ff */
[----:B--2---:R2:W-:Y:S01]  /*4740*/  STS [R8], R11 ;  /* 0x0000000b08007388 */ /* 0x0045e20000000800 */
[----:B------:R-:W-:Y:S01]  /*4750*/  FADD.FTZ R5, R11, R5 ;  /* 0x000000050b057221 */ /* 0x000fe20000010000 */
[----:B------:R-:W-:Y:S02]  /*4760*/  IADD3 R9, R9, 0x80, RZ ;  /* 0x0000008009097810 */ /* 0x000fe40007ffe0ff */
[----:B------:R-:W-:Y:S01]  /*4770*/  ISETP.NE.AND P3, PT, R6, RZ, PT ;  /* 0x000000ff0600720c */ /* 0x000fe20003f65270 */
[----:B------:R-:W-:Y:S02]  /*4780*/  IMAD.X R3, RZ, RZ, R3, P4 ;  /* 0x000000ffff037224 */ /* 0x000fe400020e0603 */
[----:B--2---:R-:W-:-:S10]  /*4790*/  VIADD R8, R8, 0x200 ;  /* 0x0000020008087836 */ /* 0x004fd40000000000 */
[----:B------:R-:W-:Y:S05]  /*47a0*/  @P3 BRA `(.L_x_996) ;  /* 0xfffffffc00ac3947 */ /* 0x000fea000383ffff */
.L_x_992:
[----:B------:R-:W-:Y:S05]  /*47b0*/  BSYNC B1 ;  /* 0x0000000000017941 */ /* 0x000fea0003800000 */
.L_x_991:
[----:B------:R-:W-:-:S13]  /*47c0*/  ISETP.GE.U32.AND P0, PT, R4, 0x180, PT ;  /* 0x000001800400780c */ /* 0x000fda0003f06070 */
[----:B------:R-:W-:Y:S05]  /*47d0*/  @!P0 BRA `(.L_x_990) ;  /* 0x00000004001c8947 */ /* 0x000fea0003800000 */
[----:B------:R-:W-:Y:S01]  /*47e0*/  ULDC UR4, c[0x0][0x284] ;  /* 0x0000a10000047ab9 */ /* 0x000fe20000000800 */
[----:B------:R-:W-:Y:S01]  /*47f0*/  LEA R3, R9, 0x400, 0x2 ;  /* 0x0000040009037811 */ /* 0x000fe200078e10ff */
[----:B------:R-:W-:Y:S01]  /*4800*/  IMAD R4, R25, UR4, RZ ;  /* 0x0000000419047c24 */ /* 0x000fe2000f8e02ff */
[----:B------:R-:W-:Y:S01]  /*4810*/  ULDC.64 UR6, c[0x0][0x2b0] ;  /* 0x0000ac0000067ab9 */ /* 0x000fe20000000a00 */
[----:B0-----:R-:W-:Y:S02]  /*4820*/  SHF.R.S32.HI R2, RZ, 0x1f, R9 ;  /* 0x0000001fff027819 */ /* 0x001fe40000011409 */
[----:B------:R-:W-:Y:S01]  /*4830*/  IMAD R3, R10, -0x4, R3 ;  /* 0xfffffffc0a037824 */ /* 0x000fe200078e0203 */
[----:B------:R-:W-:Y:S02]  /*4840*/  ISETP.NE.U32.AND P0, PT, RZ, UR6, PT ;  /* 0x00000006ff007c0c */ /* 0x000fe4000bf05070 */
[--C-:B------:R-:W-:Y:S02]  /*4850*/  IADD3 R6, P3, P4, R9, UR6, R4.reuse ;  /* 0x0000000609067c10 */ /* 0x100fe4000fc7e004 */
[----:B------:R-:W-:Y:S01]  /*4860*/  SHF.R.S32.HI R11, RZ, 0x1f, R4 ;  /* 0x0000001fff0b7819 */ /* 0x000fe20000011404 */
[----:B------:R-:W-:Y:S01]  /*4870*/  IMAD.IADD R4, R116, 0x1, R3 ;  /* 0x0000000174047824 */ /* 0x000fe200078e0203 */
[----:B------:R-:W-:-:S02]  /*4880*/  ISETP.NE.AND.EX P0, PT, RZ, UR7, PT, P0 ;  /* 0x00000007ff007c0c */ /* 0x000fc4000bf05300 */
[----:B------:R-:W-:-:S11]  /*4890*/  IADD3.X R3, R2, UR7, R11, P3, P4 ;  /* 0x0000000702037c10 */ /* 0x000fd60009fe840b */
.L_x_1009:
[----:B------:R-:W-:Y:S01]  /*48a0*/  BSSY B1, `(.L_x_997) ;  /* 0x000000b000017945 */ /* 0x000fe20003800000 */
[----:B------:R-:W-:-:S03]  /*48b0*/  MOV R2, R6 ;  /* 0x0000000600027202 */ /* 0x000fc60000000f00 */
[----:B------:R-:W-:Y:S05]  /*48c0*/  @!P0 BRA `(.L_x_998) ;  /* 0x0000000000108947 */ /* 0x000fea0003800000 */
[----:B------:R-:W2:Y:S02]  /*48d0*/  LDG.E.U8 R6, desc[UR36][R2.64] ;  /* 0x0000002402067981 */ /* 0x000ea4000c1e1100 */
[----:B--2---:R-:W-:-:S13]  /*48e0*/  ISETP.NE.AND P3, PT, R6, RZ, PT ;  /* 0x000000ff0600720c */ /* 0x004fda0003f65270 */
[----:B------:R-:W-:Y:S01]  /*48f0*/  @P3 IMAD.MOV.U32 R6, RZ, RZ, RZ ;  /* 0x000000ffff063224 */ /* 0x000fe200078e00ff */
[----:B------:R-:W-:Y:S06]  /*4900*/  @P3 BRA `(.L_x_999) ;  /* 0x0000000000103947 */ /* 0x000fec0003800000 */
.L_x_998:
[----:B------:R-:W1:Y:S02]  /*4910*/  LDS R6, [R4+-0x400] ;  /* 0xfffc000004067984 */ /* 0x000e640000000800 */
[----:B-1----:R-:W-:-:S04]  /*4920*/  FADD.FTZ R6, -R14, R6 ;  /* 0x000000060e067221 */ /* 0x002fc80000010100 */
[----:B------:R-:W-:-:S06]  /*4930*/  FMUL.FTZ R6, R6, 1.4426950216293334961 ;  /* 0x3fb8aa3b06067820 */ /* 0x000fcc0000410000 */
[----:B------:R-:W0:Y:S02]  /*4940*/  MUFU.EX2 R6, R6 ;  /* 0x0000000600067308 */ /* 0x000e240000000800 */
.L_x_999:
[----:B------:R-:W-:Y:S05]  /*4950*/  BSYNC B1 ;  /* 0x0000000000017941 */ /* 0x000fea0003800000 */
.L_x_997:
[----:B0-----:R0:W-:Y:S01]  /*4960*/  STS [R4+-0x400], R6 ;  /* 0xfffc000604007388 */ /* 0x0011e20000000800 */
[----:B------:R-:W-:Y:S01]  /*4970*/  BSSY B1, `(.L_x_1000) ;  /* 0x000000b000017945 */ /* 0x000fe20003800000 */
[----:B------:R-:W-:-:S03]  /*4980*/  FADD.FTZ R8, R6, R5 ;  /* 0x0000000506087221 */ /* 0x000fc60000010000 */
[----:B------:R-:W-:Y:S05]  /*4990*/  @!P0 BRA `(.L_x_1001) ;  /* 0x0000000000108947 */ /* 0x000fea0003800000 */
[----:B------:R-:W2:Y:S02]  /*49a0*/  LDG.E.U8 R5, desc[UR36][R2.64+0x80] ;  /* 0x0000802402057981 */ /* 0x000ea4000c1e1100 */
[----:B--2---:R-:W-:-:S13]  /*49b0*/  ISETP.NE.AND P3, PT, R5, RZ, PT ;  /* 0x000000ff0500720c */ /* 0x004fda0003f65270 */
[----:B------:R-:W-:Y:S01]  /*49c0*/  @P3 IMAD.MOV.U32 R5, RZ, RZ, RZ ;  /* 0x000000ffff053224 */ /* 0x000fe200078e00ff */
[----:B------:R-:W-:Y:S06]  /*49d0*/  @P3 BRA `(.L_x_1002) ;  /* 0x0000000000103947 */ /* 0x000fec0003800000 */
.L_x_1001:
[----:B------:R-:W1:Y:S02]  /*49e0*/  LDS R5, [R4+-0x200] ;  /* 0xfffe000004057984 */ /* 0x000e640000000800 */
[----:B-1----:R-:W-:-:S04]  /*49f0*/  FADD.FTZ R5, -R14, R5 ;  /* 0x000000050e057221 */ /* 0x002fc80000010100 */
[----:B------:R-:W-:-:S06]  /*4a00*/  FMUL.FTZ R5, R5, 1.4426950216293334961 ;  /* 0x3fb8aa3b05057820 */ /* 0x000fcc0000410000 */
[----:B------:R-:W2:Y:S02]  /*4a10*/  MUFU.EX2 R5, R5 ;  /* 0x0000000500057308 */ /* 0x000ea40000000800 */
.L_x_1002:
[----:B------:R-:W-:Y:S05]  /*4a20*/  BSYNC B1 ;  /* 0x0000000000017941 */ /* 0x000fea0003800000 */
.L_x_1000:
[----:B--2---:R2:W-:Y:S01]  /*4a30*/  STS [R4+-0x200], R5 ;  /* 0xfffe000504007388 */ /* 0x0045e20000000800 */
[----:B------:R-:W-:Y:S01]  /*4a40*/  BSSY B1, `(.L_x_1003) ;  /* 0x000000b000017945 */ /* 0x000fe20003800000 */
[----:B------:R-:W-:-:S03]  /*4a50*/  FADD.FTZ R8, R8, R5 ;  /* 0x0000000508087221 */ /* 0x000fc60000010000 */
[----:B------:R-:W-:Y:S05]  /*4a60*/  @!P0 BRA `(.L_x_1004) ;  /* 0x0000000000108947 */ /* 0x000fea0003800000 */
[----:B--2---:R-:W2:Y:S02]  /*4a70*/  LDG.E.U8 R5, desc[UR36][R2.64+0x100] ;  /* 0x0001002402057981 */ /* 0x004ea4000c1e1100 */
[----:B--2---:R-:W-:Y:S01]  /*4a80*/  ISETP.NE.AND P3, PT, R5, RZ, PT ;  /* 0x000000ff0500720c */ /* 0x004fe20003f65270 */
[----:B------:R-:W-:-:S12]  /*4a90*/  IMAD.MOV.U32 R5, RZ, RZ, RZ ;  /* 0x000000ffff057224 */ /* 0x000fd800078e00ff */
[----:B------:R-:W-:Y:S05]  /*4aa0*/  @P3 BRA `(.L_x_1005) ;  /* 0x0000000000103947 */ /* 0x000fea0003800000 */
.L_x_1004:
[----:B--2---:R-:W1:Y:S02]  /*4ab0*/  LDS R5, [R4] ;  /* 0x0000000004057984 */ /* 0x004e640000000800 */
[----:B-1----:R-:W-:-:S04]  /*4ac0*/  FADD.FTZ R5, -R14, R5 ;  /* 0x000000050e057221 */ /* 0x002fc80000010100 */
[----:B------:R-:W-:-:S06]  /*4ad0*/  FMUL.FTZ R5, R5, 1.4426950216293334961 ;  /* 0x3fb8aa3b05057820 */ /* 0x000fcc0000410000 */
[----:B------:R-:W2:Y:S02]  /*4ae0*/  MUFU.EX2 R5, R5 ;  /* 0x0000000500057308 */ /* 0x000ea40000000800 */
.L_x_1005:
[----:B------:R-:W-:Y:S05]  /*4af0*/  BSYNC B1 ;  /* 0x0000000000017941 */ /* 0x000fea0003800000 */
.L_x_1003:
[----:B--2---:R2:W-:Y:S01]  /*4b00*/  STS [R4], R5 ;  /* 0x0000000504007388 */ /* 0x0045e20000000800 */
[----:B------:R-:W-:Y:S01]  /*4b10*/  BSSY B1, `(.L_x_1006) ;  /* 0x000000b000017945 */ /* 0x000fe20003800000 */
[----:B------:R-:W-:-:S03]  /*4b20*/  FADD.FTZ R8, R8, R5 ;  /* 0x0000000508087221 */ /* 0x000fc60000010000 */
[----:B------:R-:W-:Y:S05]  /*4b30*/  @!P0 BRA `(.L_x_1007) ;  /* 0x0000000000108947 */ /* 0x000fea0003800000 */
[----:B--2---:R-:W2:Y:S02]  /*4b40*/  LDG.E.U8 R5, desc[UR36][R2.64+0x180] ;  /* 0x0001802402057981 */ /* 0x004ea4000c1e1100 */
[----:B--2---:R-:W-:-:S13]  /*4b50*/  ISETP.NE.AND P3, PT, R5, RZ, PT ;  /* 0x000000ff0500720c */ /* 0x004fda0003f65270 */
[----:B------:R-:W-:Y:S01]  /*4b60*/  @P3 MOV R11, RZ ;  /* 0x000000ff000b3202 */ /* 0x000fe20000000f00 */
[----:B------:R-:W-:Y:S06]  /*4b70*/  @P3 BRA `(.L_x_1008) ;  /* 0x0000000000103947 */ /* 0x000fec0003800000 */
.L_x_1007:
[----:B--2---:R-:W1:Y:S02]  /*4b80*/  LDS R5, [R4+0x200] ;  /* 0x0002000004057984 */ /* 0x004e640000000800 */
[----:B-1----:R-:W-:-:S04]  /*4b90*/  FADD.FTZ R5, -R14, R5 ;  /* 0x000000050e057221 */ /* 0x002fc80000010100 */
[----:B------:R-:W-:-:S04]  /*4ba0*/  FMUL.FTZ R5, R5, 1.4426950216293334961 ;  /* 0x3fb8aa3b05057820 */ /* 0x000fc80000410000 */
[----:B------:R2:W3:Y:S03]  /*4bb0*/  MUFU.EX2 R11, R5 ;  /* 0x00000005000b7308 */ /* 0x0004e60000000800 */
.L_x_1008:
[----:B------:R-:W-:Y:S05]  /*4bc0*/  BSYNC B1 ;  /* 0x0000000000017941 */ /* 0x000fea0003800000 */
.L_x_1006:
[----:B------:R-:W-:Y:S01]  /*4bd0*/  VIADD R9, R9, 0x200 ;  /* 0x0000020009097836 */ /* 0x000fe20000000000 */
[----:B0-----:R-:W-:Y:S01]  /*4be0*/  IADD3 R6, P4, R2, 0x200, RZ ;  /* 0x0000020002067810 */ /* 0x001fe20007f9e0ff */
[----:B---3--:R0:W-:Y:S01]  /*4bf0*/  STS [R4+0x200], R11 ;  /* 0x0002000b04007388 */ /* 0x0081e20000000800 */
[----:B--2---:R-:W-:Y:S02]  /*4c00*/  FADD.FTZ R5, R8, R11 ;  /* 0x0000000b08057221 */ /* 0x004fe40000010000 */
[----:B------:R-:W-:Y:S01]  /*4c10*/  ISETP.GE.AND P3, PT, R9, R24, PT ;  /* 0x000000180900720c */ /* 0x000fe20003f66270 */
[----:B------:R-:W-:Y:S02]  /*4c20*/  IMAD.X R3, RZ, RZ, R3, P4 ;  /* 0x000000ffff037224 */ /* 0x000fe400020e0603 */
[----:B0-----:R-:W-:-:S10]  /*4c30*/  VIADD R4, R4, 0x800 ;  /* 0x0000080004047836 */ /* 0x001fd40000000000 */
[----:B------:R-:W-:Y:S05]  /*4c40*/  @!P3 BRA `(.L_x_1009) ;  /* 0xfffffffc0014b947 */ /* 0x000fea000383ffff */
.L_x_990:
[----:B------:R-:W-:Y:S05]  /*4c50*/  BSYNC B0 ;  /* 0x0000000000007941 */ /* 0x000fea0003800000 */
.L_x_989:
[----:B0-----:R-:W0:Y:S01]  /*4c60*/  SHFL.BFLY PT, R2, R5, 0x10, 0x1f ;  /* 0x0e001f0005027f89 */ /* 0x001e2200000e0000 */
[----:B--2---:R-:W-:Y:S01]  /*4c70*/  LOP3.LUT P0, R8, R19, 0x1f, RZ, 0xc0, !PT ;  /* 0x0000001f13087812 */ /* 0x004fe2000780c0ff */
[----:B------:R-:W-:-:S03]  /*4c80*/  ULDC.U8 UR4, c[0x0][0x31c] ;  /* 0x0000c70000047ab9 */ /* 0x000fc60000000000 */
[----:B------:R-:W-:-:S09]  /*4c90*/  ISETP.GT.U32.AND P3, PT, R8, 0x3, PT ;  /* 0x000000030800780c */ /* 0x000fd20003f64070 */
[----:B------:R-:W2:Y:S04]  /*4ca0*/  @!P0 S2R R12, SR_CgaCtaId ;  /* 0x00000000000c8919 */ /* 0x000ea80000008800 */
[----:B-1----:R-:W1:Y:S01]  /*4cb0*/  @!P3 S2R R14, SR_CgaCtaId ;  /* 0x00000000000eb919 */ /* 0x002e620000008800 */
        /* <DEDUP_REMOVED lines=38> */
.L_x_1010:
[----:B------:R-:W-:Y:S04]  /*4f20*/  BSSY B0, `(.L_x_1011) ;  /* 0x0000040000007945 */ /* 0x000fe80003800000 */
[----:B------:R-:W-:Y:S05]  /*4f30*/  @P1 BRA `(.L_x_1012) ;  /* 0x0000000000f81947 */ /* 0x000fea0003800000 */
[----:B------:R-:W-:Y:S01]  /*4f40*/  LOP3.LUT R4, RZ, R10, RZ, 0x33, !PT ;  /* 0x0000000aff047212 */ /* 0x000fe200078e33ff */
[----:B------:R-:W-:Y:S03]  /*4f50*/  BSSY B1, `(.L_x_1013) ;  /* 0x0000019000017945 */ /* 0x000fe60003800000 */
[----:B------:R-:W-:-:S04]  /*4f60*/  IADD3 R4, -R19, R24, R4 ;  /* 0x0000001813047210 */ /* 0x000fc80007ffe104 */
[C---:B------:R-:W-:Y:S02]  /*4f70*/  LEA.HI R5, R4.reuse, 0x1, RZ, 0x19 ;  /* 0x0000000104057811 */ /* 0x040fe400078fc8ff */
[----:B------:R-:W-:Y:S02]  /*4f80*/  ISETP.GE.U32.AND P1, PT, R4, 0x180, PT ;  /* 0x000001800400780c */ /* 0x000fe40003f26070 */
[----:B------:R-:W-:-:S13]  /*4f90*/  LOP3.LUT P3, R6, R5, 0x3, RZ, 0xc0, !PT ;  /* 0x0000000305067812 */ /* 0x000fda000786c0ff */
[----:B------:R-:W-:Y:S05]  /*4fa0*/  @!P3 BRA `(.L_x_1014) ;  /* 0x00000000004cb947 */ /* 0x000fea0003800000 */
[----:B------:R-:W-:Y:S01]  /*4fb0*/  IADD3 R12, P3, R7, R2, RZ ;  /* 0x00000002070c7210 */ /* 0x000fe20007f7e0ff */
[----:B------:R-:W-:Y:S01]  /*4fc0*/  ULDC.64 UR6, c[0x0][0x310] ;  /* 0x0000c40000067ab9 */ /* 0x000fe20000000a00 */
[----:B------:R-:W-:Y:S02]  /*4fd0*/  IMAD R8, R19, 0x4, R116 ;  /* 0x0000000413087824 */ /* 0x000fe400078e0274 */
[----:B0-----:R-:W-:Y:S02]  /*4fe0*/  LEA R9, P4, R12, UR6, 0x2 ;  /* 0x000000060c097c11 */ /* 0x001fe4000f8810ff */
[----:B------:R-:W-:-:S04]  /*4ff0*/  LEA.HI.X.SX32 R5, R7, R3, 0x1, P3 ;  /* 0x0000000307057211 */ /* 0x000fc800018f0eff */
[----:B------:R-:W-:-:S07]  /*5000*/  LEA.HI.X R12, R12, UR7, R5, 0x2, P4 ;  /* 0x000000070c0c7c11 */ /* 0x000fce000a0f1405 */
.L_x_1015:
[----:B--2---:R-:W1:Y:S01]  /*5010*/  LDS R4, [R8] ;  /* 0x0000000008047984 */ /* 0x004e620000000800 */
[----:B------:R-:W-:Y:S01]  /*5020*/  @P0 MOV R5, R12 ;  /* 0x0000000c00050202 */ /* 0x000fe20000000f00 */
[----:B------:R-:W-:Y:S02]  /*5030*/  VIADD R6, R6, 0xffffffff ;  /* 0xffffffff06067836 */ /* 0x000fe40000000000 */
[----:B------:R-:W-:-:S03]  /*5040*/  VIADD R7, R7, 0x80 ;  /* 0x0000008007077836 */ /* 0x000fc60000000000 */
        /* <DEDUP_REMOVED lines=9> */
.L_x_1014:
[----:B------:R-:W-:Y:S05]  /*50e0*/  BSYNC B1 ;  /* 0x0000000000017941 */ /* 0x000fea0003800000 */
.L_x_1013:
[----:B------:R-:W-:Y:S05]  /*50f0*/  @!P1 BRA `(.L_x_1012) ;  /* 0x0000000000889947 */ /* 0x000fea0003800000 */
[C---:B------:R-:W-:Y:S01]  /*5100*/  IADD3 R12, P0, R7.reuse, R2, RZ ;  /* 0x00000002070c7210 */ /* 0x040fe20007f1e0ff */
[----:B------:R-:W-:Y:S01]  /*5110*/  IMAD.SHL.U32 R2, R10, 0x4, RZ ;  /* 0x000000040a027824 */ /* 0x000fe200078e00ff */
[----:B------:R-:W-:Y:S01]  /*5120*/  ULDC.64 UR6, c[0x0][0x310] ;  /* 0x0000c40000067ab9 */ /* 0x000fe20000000a00 */
[----:B------:R-:W-:Y:S02]  /*5130*/  ISETP.NE.AND P3, PT, RZ, UR4, PT ;  /* 0x00000004ff007c0c */ /* 0x000fe4000bf65270 */
[C---:B--2---:R-:W-:Y:S01]  /*5140*/  LEA.HI.X.SX32 R5, R7.reuse, R3, 0x1, P0 ;  /* 0x0000000307057211 */ /* 0x044fe200000f0eff */
[----:B------:R-:W-:Y:S01]  /*5150*/  IMAD R3, R7, 0x4, -R2 ;  /* 0x0000000407037824 */ /* 0x000fe200078e0a02 */
[----:B0-----:R-:W-:-:S03]  /*5160*/  LEA R9, P1, R12, UR6, 0x2 ;  /* 0x000000060c097c11 */ /* 0x001fc6000f8210ff */
[----:B------:R-:W-:Y:S01]  /*5170*/  IMAD.IADD R4, R116, 0x1, R3 ;  /* 0x0000000174047824 */ /* 0x000fe200078e0203 */
[----:B------:R-:W-:-:S09]  /*5180*/  LEA.HI.X R12, R12, UR7, R5, 0x2, P1 ;  /* 0x000000070c0c7c11 */ /* 0x000fd200088f1405 */
.L_x_1016:
[----:B------:R-:W1:Y:S01]  /*5190*/  LDS R2, [R4+0x600] ;  /* 0x0006000004027984 */ /* 0x000e620000000800 */
[----:B------:R-:W-:Y:S02]  /*51a0*/  IMAD.MOV.U32 R3, RZ, RZ, R12 ;  /* 0x000000ffff037224 */ /* 0x000fe400078e000c */
[----:B------:R-:W-:Y:S01]  /*51b0*/  VIADD R7, R7, 0x200 ;  /* 0x0000020007077836 */ /* 0x000fe20000000000 */
[----:B------:R-:W0:Y:S04]  /*51c0*/  LDS R5, [R4] ;  /* 0x0000000004057984 */ /* 0x000e280000000800 */
[----:B------:R-:W2:Y:S01]  /*51d0*/  LDS R6, [R4+0x200] ;  /* 0x0002000004067984 */ /* 0x000ea20000000800 */
[----:B------:R-:W-:-:S03]  /*51e0*/  ISETP.GE.AND P0, PT, R7, R24, PT ;  /* 0x000000180700720c */ /* 0x000fc60003f06270 */
[----:B------:R-:W3:Y:S01]  /*51f0*/  LDS R8, [R4+0x400] ;  /* 0x0004000004087984 */ /* 0x000ee20000000800 */
[----:B-1----:R-:W-:Y:S01]  /*5200*/  FMUL.FTZ R27, R2, R11 ;  /* 0x0000000b021b7220 */ /* 0x002fe20000410000 */
        /* <DEDUP_REMOVED lines=8> */
[----:B---3--:R-:W-:-:S03]  /*5290*/  FMUL.FTZ R21, R8, R11 ;  /* 0x0000000b08157220 */ /* 0x008fc60000410000 */
        /* <DEDUP_REMOVED lines=8> */
.L_x_1012:
[----:B------:R-:W-:Y:S05]  /*5320*/  BSYNC B0 ;  /* 0x0000000000007941 */ /* 0x000fea0003800000 */
.L_x_1011:
[----:B------:R-:W-:Y:S01]  /*5330*/  SHF.R.S32.HI R2, RZ, 0x1f, R17 ;  /* 0x0000001fff027819 */ /* 0x000fe20000011411 */
[----:B------:R-:W3:Y:S01]  /*5340*/  S2UR UR5, SR_CgaCtaId ;  /* 0x00000000000579c3 */ /* 0x000ee20000008800 */
[----:B------:R-:W-:Y:S01]  /*5350*/  LEA.HI R0, R0, R19, RZ, 0x4 ;  /* 0x0000001300007211 */ /* 0x000fe200078f20ff */
[----:B------:R-:W-:Y:S01]  /*5360*/  ULDC UR6, c[0x0][0x29c] ;  /* 0x0000a70000067ab9 */ /* 0x000fe20000000800 */
[----:B------:R-:W-:Y:S01]  /*5370*/  LEA.HI R2, R2, R17, RZ, 0x3 ;  /* 0x0000001102027211 */ /* 0x000fe200078f18ff */
[----:B------:R-:W-:Y:S01]  /*5380*/  UMOV UR4, 0x400 ;  /* 0x0000040000047882 */ /* 0x000fe20000000000 */
[----:B-1----:R-:W-:Y:S01]  /*5390*/  SHF.R.S32.HI R11, RZ, 0x4, R0 ;  /* 0x00000004ff0b7819 */ /* 0x002fe20000011400 */
[----:B------:R-:W-:Y:S01]  /*53a0*/  UIADD3 UR4, UR4, 0x120, URZ ;  /* 0x0000012004047890 */ /* 0x000fe2000fffe03f */
[----:B--2---:R-:W-:Y:S01]  /*53b0*/  LOP3.LUT R4, R2, 0xfffffff8, RZ, 0xc0, !PT ;  /* 0xfffffff802047812 */ /* 0x004fe200078ec0ff */
[----:B------:R-:W-:Y:S01]  /*53c0*/  ULDC UR7, c[0x0][0x284] ;  /* 0x0000a10000077ab9 */ /* 0x000fe20000000800 */
[----:B------:R-:W-:Y:S01]  /*53d0*/  LOP3.LUT R2, R0, 0xfffffff0, RZ, 0xc0, !PT ;  /* 0xfffffff000027812 */ /* 0x000fe200078ec0ff */
[----:B------:R-:W-:Y:S01]  /*53e0*/  BSSY B0, `(.L_x_1017) ;  /* 0x000001c000007945 */ /* 0x000fe20003800000 */
[----:B------:R-:W-:Y:S01]  /*53f0*/  MOV R38, UR7 ;  /* 0x0000000700267c02 */ /* 0x000fe20008000f00 */
[----:B------:R-:W-:Y:S01]  /*5400*/  IMAD.IADD R4, R17, 0x1, -R4 ;  /* 0x0000000111047824 */ /* 0x000fe200078e0a04 */
[----:B------:R-:W-:Y:S01]  /*5410*/  CS2R R14, SRZ ;  /* 0x00000000000e7805 */ /* 0x000fe2000001ff00 */
[----:B------:R-:W-:Y:S01]  /*5420*/  IMAD.IADD R2, R19, 0x1, -R2 ;  /* 0x0000000113027824 */ /* 0x000fe200078e0a02 */
[----:B------:R-:W-:Y:S01]  /*5430*/  CS2R R12, SRZ ;  /* 0x00000000000c7805 */ /* 0x000fe2000001ff00 */
[----:B------:R-:W-:Y:S01]  /*5440*/  IMAD.MOV.U32 R7, RZ, RZ, RZ ;  /* 0x000000ffff077224 */ /* 0x000fe200078e00ff */
[----:B------:R-:W-:Y:S01]  /*5450*/  ISETP.NE.AND P1, PT, R11, R4, PT ;  /* 0x000000040b00720c */ /* 0x000fe20003f25270 */
[----:B0-----:R-:W-:-:S03]  /*5460*/  IMAD.SHL.U32 R9, R2, 0x4, RZ ;  /* 0x0000000402097824 */ /* 0x001fc600078e00ff */
[----:B------:R-:W-:Y:S01]  /*5470*/  ISETP.NE.OR P0, PT, RZ, UR6, P1 ;  /* 0x00000006ff007c0c */ /* 0x000fe20008f05670 */
[-CC-:B------:R-:W-:Y:S01]  /*5480*/  IMAD R8, R18, R38.reuse, R9.reuse ;  /* 0x0000002612087224 */ /* 0x180fe200078e0209 */
[----:B---3--:R-:W-:Y:S01]  /*5490*/  ULEA UR4, UR5, UR4, 0x18 ;  /* 0x0000000405047291 */ /* 0x008fe2000f8ec03f */
[----:B------:R-:W-:-:S03]  /*54a0*/  IMAD R115, R115, R38, R9 ;  /* 0x0000002673737224 */ /* 0x000fc600078e0209 */
[----:B------:R-:W-:Y:S02]  /*54b0*/  SHF.R.S32.HI R20, RZ, 0x1f, R8 ;  /* 0x0000001fff147819 */ /* 0x000fe40000011408 */
[----:B------:R-:W-:Y:S02]  /*54c0*/  LEA R26, R2, UR4, 0x4 ;  /* 0x00000004021a7c11 */ /* 0x000fe4000f8e20ff */
[----:B------:R-:W-:-:S03]  /*54d0*/  SHF.R.S32.HI R21, RZ, 0x1f, R115 ;  /* 0x0000001fff157819 */ /* 0x000fc60000011473 */
[----:B------:R-:W-:Y:S05]  /*54e0*/  @P0 BRA `(.L_x_1018) ;  /* 0x00000000002c0947 */ /* 0x000fea0003800000 */
[----:B------:R-:W-:Y:S01]  /*54f0*/  ULDC.64 UR4, c[0x0][0x240] ;  /* 0x0000900000047ab9 */ /* 0x000fe20000000a00 */
[----:B------:R-:W-:Y:S02]  /*5500*/  CS2R R14, SRZ ;  /* 0x00000000000e7805 */ /* 0x000fe4000001ff00 */
[----:B------:R-:W-:Y:S02]  /*5510*/  ISETP.NE.U32.AND P0, PT, RZ, UR4, PT ;  /* 0x00000004ff007c0c */ /* 0x000fe4000bf05070 */
[----:B------:R-:W-:Y:S02]  /*5520*/  CS2R R12, SRZ ;  /* 0x00000000000c7805 */ /* 0x000fe4000001ff00 */
[----:B------:R-:W-:-:S13]  /*5530*/  ISETP.NE.AND.EX P0, PT, RZ, UR5, PT, P0 ;  /* 0x00000005ff007c0c */ /* 0x000fda000bf05300 */
[----:B------:R-:W-:Y:S05]  /*5540*/  @!P0 BRA `(.L_x_1019) ;  /* 0x0000000000108947 */ /* 0x000fea0003800000 */
[----:B------:R-:W0:Y:S01]  /*5550*/  LDC.64 R12, c[0x0][0x240] ;  /* 0x00009000ff0c7b82 */ /* 0x000e220000000a00 */
[----:B------:R-:W-:-:S04]  /*5560*/  IMAD R3, R22, 0x40, R9 ;  /* 0x0000004016037824 */ /* 0x000fc800078e0209 */
[----:B0-----:R-:W-:-:S06]  /*5570*/  IMAD.WIDE R12, R3, 0x4, R12 ;  /* 0x00000004030c7825 */ /* 0x001fcc00078e020c */
[----:B------:R-:W5:Y:S02]  /*5580*/  LDG.E.128 R12, desc[UR36][R12.64] ;  /* 0x000000240c0c7981 */ /* 0x000f64000c1e1d00 */
.L_x_1019:
[----:B-----5:R0:W-:Y:S02]  /*5590*/  STS.128 [R26], R12 ;  /* 0x0000000c1a007388 */ /* 0x0201e40000000c00 */
.L_x_1018:
[----:B------:R-:W-:Y:S05]  /*55a0*/  BSYNC B0 ;  /* 0x0000000000007941 */ /* 0x000fea0003800000 */
.L_x_1017:
[----:B------:R-:W-:Y:S01]  /*55b0*/  IADD3 R34, R11, R10, RZ ;  /* 0x0000000a0b227210 */ /* 0x000fe20007ffe0ff */
[----:B------:R-:W-:Y:S01]  /*55c0*/  ULDC.64 UR4, c[0x0][0x250] ;  /* 0x0000940000047ab9 */ /* 0x000fe20000000a00 */
[----:B------:R-:W-:Y:S01]  /*55d0*/  VIMNMX R35, R17, R38, PT ;  /* 0x0000002611237248 */ /* 0x000fe20003fe0100 */
[----:B----4-:R-:W-:Y:S01]  /*55e0*/  IMAD.U32 R32, RZ, RZ, UR4 ;  /* 0x00000004ff207e24 */ /* 0x010fe2000f8e00ff */
[----:B------:R-:W-:Y:S01]  /*55f0*/  ULDC UR7, c[0x0][0x288] ;  /* 0x0000a20000077ab9 */ /* 0x000fe20000000800 */
[----:B------:R-:W-:Y:S01]  /*5600*/  IMAD.SHL.U32 R3, R34, 0x40, RZ ;  /* 0x0000004022037824 */ /* 0x000fe200078e00ff */
[----:B------:R-:W-:Y:S01]  /*5610*/  ULDC UR10, c[0x0][0x284] ;  /* 0x0000a100000a7ab9 */ /* 0x000fe20000000800 */
[----:B------:R-:W-:Y:S01]  /*5620*/  IMAD.U32 R27, RZ, RZ, UR5 ;  /* 0x00000005ff1b7e24 */ /* 0x000fe2000f8e00ff */
[----:B------:R-:W-:Y:S01]  /*5630*/  ULDC.64 UR8, c[0x0][0x258] ;  /* 0x0000960000087ab9 */ /* 0x000fe20000000a00 */
[----:B------:R-:W-:Y:S01]  /*5640*/  ULDC.64 UR12, c[0x0][0x250] ;  /* 0x00009400000c7ab9 */ /* 0x000fe20000000a00 */
[----:B------:R-:W-:Y:S01]  /*5650*/  BAR.SYNC.DEFER_BLOCKING 0x0 ;  /* 0x0000000000007b1d */ /* 0x000fe20000010000 */
[----:B------:R-:W-:Y:S01]  /*5660*/  IADD3 R0, P0, R8, R3, RZ ;  /* 0x0000000308007210 */ /* 0x000fe20007f1e0ff */
[----:B------:R-:W-:Y:S01]  /*5670*/  IMAD.MOV.U32 R6, RZ, RZ, RZ ;  /* 0x000000ffff067224 */ /* 0x000fe200078e00ff */
[----:B------:R-:W-:-:S02]  /*5680*/  LEA R33, R11, R116, 0x2 ;  /* 0x000000740b217211 */ /* 0x000fc400078e10ff */
[----:B------:R-:W-:Y:S02]  /*5690*/  CS2R R4, SRZ ;  /* 0x0000000000047805 */ /* 0x000fe4000001ff00 */
[----:B------:R-:W-:Y:S01]  /*56a0*/  LEA.HI.X.SX32 R3, R3, R20, 0x1, P0 ;  /* 0x0000001403037211 */ /* 0x000fe200000f0eff */
[----:B------:R-:W-:Y:S01]  /*56b0*/  BSSY B0, `(.L_x_1020) ;  /* 0x0000087000007945 */ /* 0x000fe20003800000 */
[----:B------:R-:W-:-:S04]  /*56c0*/  LEA R2, P0, R0, R32, 0x2 ;  /* 0x0000002000027211 */ /* 0x000fc800078010ff */
[----:B------:R-:W-:Y:S02]  /*56d0*/  LEA.HI.X R3, R0, R27, R3, 0x2, P0 ;  /* 0x0000001b00037211 */ /* 0x000fe400000f1403 */
[----:B------:R-:W-:-:S13]  /*56e0*/  ISETP.GE.AND P0, PT, R34, R35, PT ;  /* 0x000000232200720c */ /* 0x000fda0003f06270 */
[----:B------:R-:W-:Y:S05]  /*56f0*/  @P0 BRA `(.L_x_1021) ;  /* 0x0000000800080947 */ /* 0x000fea0003800000 */
[----:B------:R-:W1:Y:S01]  /*5700*/  LDC R29, c[0x0][0x288] ;  /* 0x0000a200ff1d7b82 */ /* 0x000e620000000800 */
[----:B------:R-:W-:Y:S01]  /*5710*/  IMAD.MOV R5, RZ, RZ, -R24 ;  /* 0x000000ffff057224 */ /* 0x000fe200078e0a18 */
[----:B------:R-:W-:Y:S01]  /*5720*/  LOP3.LUT R0, RZ, R38, RZ, 0x33, !PT ;  /* 0x00000026ff007212 */ /* 0x000fe200078e33ff */
[----:B------:R-:W-:Y:S01]  /*5730*/  BSSY B1, `(.L_x_1022) ;  /* 0x0000032000017945 */ /* 0x000fe20003800000 */
[----:B------:R-:W-:Y:S01]  /*5740*/  IMAD.MOV.U32 R39, RZ, RZ, R34 ;  /* 0x000000ffff277224 */ /* 0x000fe200078e0022 */
[----:B------:R-:W-:Y:S02]  /*5750*/  CS2R R6, SRZ ;  /* 0x0000000000067805 */ /* 0x000fe4000001ff00 */
[----:B------:R-:W-:Y:S01]  /*5760*/  VIMNMX R5, R0, R5, !PT ;  /* 0x0000000500057248 */ /* 0x000fe20007fe0100 */
[----:B------:R-:W2:Y:S01]  /*5770*/  LDC.64 R36, c[0x0][0x2e8] ;  /* 0x0000ba00ff247b82 */ /* 0x000ea20000000a00 */
[----:B------:R-:W-:-:S05]  /*5780*/  IADD3 R0, -R10, -0x2, -R11 ;  /* 0xfffffffe0a007810 */ /* 0x000fca0007ffe90b */
[----:B------:R-:W-:-:S05]  /*5790*/  IMAD.IADD R28, R0, 0x1, -R5 ;  /* 0x00000001001c7824 */ /* 0x000fca00078e0a05 */
[----:B------:R-:W-:Y:S01]  /*57a0*/  LOP3.LUT P0, RZ, R28, 0x8, RZ, 0xc0, !PT ;  /* 0x000000081cff7812 */ /* 0x000fe2000780c0ff */
[----:B-1----:R-:W-:-:S05]  /*57b0*/  IMAD R4, R23, R29, R22 ;  /* 0x0000001d17047224 */ /* 0x002fca00078e0216 */
[----:B------:R-:W-:-:S05]  /*57c0*/  LEA R5, R4, R9, 0x6 ;  /* 0x0000000904057211 */ /* 0x000fca00078e30ff */
        /* <DEDUP_REMOVED lines=22> */
[----:B-1----:R-:W-:Y:S05]  /*5930*/  @P2 BRA `(.L_x_1024) ;  /* 0x0000000000302947 */ /* 0x002fea0003800000 */
[----:B------:R-:W-:Y:S01]  /*5940*/  ISETP.NE.AND P3, PT, R125, RZ, PT ;  /* 0x000000ff7d00720c */ /* 0x000fe20003f65270 */
[----:B------:R-:W1:-:S12]  /*5950*/  LDS.128 R4, [R26] ;  /* 0x000000001a047984 */ /* 0x000e580000000c00 */
[----:B------:R-:W3:Y:S01]  /*5960*/  @P3 LDG.E.128 R44, desc[UR36][R36.64] ;  /* 0x00000024242c3981 */ /* 0x000ee2000c1e1d00 */
[----:B-1---5:R-:W-:Y:S01]  /*5970*/  FADD.FTZ R40, R40, R4 ;  /* 0x0000000428287221 */ /* 0x022fe20000010000 */
        /* <DEDUP_REMOVED lines=8> */
.L_x_1024:
[C---:B--2--5:R-:W-:Y:S01]  /*5a00*/  FFMA.FTZ R4, R0.reuse, R40, RZ ;  /* 0x0000002800047223 */ /* 0x064fe200000100ff */
[C---:B------:R-:W-:Y:S01]  /*5a10*/  FFMA.FTZ R5, R0.reuse, R41, RZ ;  /* 0x0000002900057223 */ /* 0x040fe200000100ff */
[C---:B------:R-:W-:Y:S01]  /*5a20*/  FFMA.FTZ R6, R0.reuse, R42, RZ ;  /* 0x0000002a00067223 */ /* 0x040fe200000100ff */
[----:B------:R-:W-:Y:S01]  /*5a30*/  FFMA.FTZ R7, R0, R43, RZ ;  /* 0x0000002b00077223 */ /* 0x000fe200000100ff */
[----:B------:R-:W-:-:S07]  /*5a40*/  VIADD R39, R34, 0x8 ;  /* 0x0000000822277836 */ /* 0x000fce0000000000 */
.L_x_1023:
[----:B------:R-:W-:Y:S05]  /*5a50*/  BSYNC B1 ;  /* 0x0000000000017941 */ /* 0x000fea0003800000 */
.L_x_1022:
[----:B------:R-:W-:-:S13]  /*5a60*/  LOP3.LUT P0, RZ, R28, 0xfffffff8, RZ, 0xc0, !PT ;  /* 0xfffffff81cff7812 */ /* 0x000fda000780c0ff */
[----:B------:R-:W-:Y:S05]  /*5a70*/  @!P0 BRA `(.L_x_1021) ;  /* 0x0000000400288947 */ /* 0x000fea0003800000 */
[----:B------:R-:W-:Y:S01]  /*5a80*/  UISETP.NE.AND UP0, UPT, UR6, URZ, UPT ;  /* 0x0000003f0600728c */ /* 0x000fe2000bf05270 */
[----:B------:R-:W-:-:S05]  /*5a90*/  IMAD R52, R25, R38, RZ ;  /* 0x0000002619347224 */ /* 0x000fca00078e02ff */
[----:B------:R-:W-:-:S13]  /*5aa0*/  PLOP3.LUT P2, PT, PT, PT, UP0, 0x80, 0x0 ;  /* 0x000000000000781c */ /* 0x000fda0003f4f008 */
.L_x_1027:
        /* <DEDUP_REMOVED lines=13> */
[----:B-1----:R-:W-:-:S04]  /*5b80*/  LEA R46, P3, R30, R32, 0x2 ;  /* 0x000000201e2e7211 */ /* 0x002fc800078610ff */
[----:B------:R-:W-:Y:S01]  /*5b90*/  LEA.HI.X R47, R30, R27, R29, 0x2, P3 ;  /* 0x0000001b1e2f7211 */ /* 0x000fe200018f141d */
[----:B--2---:R-:W-:-:S04]  /*5ba0*/  IMAD R0, R0, UR7, RZ ;  /* 0x0000000700007c24 */ /* 0x004fc8000f8e02ff */
[----:B------:R-:W-:-:S04]  /*5bb0*/  IMAD R0, R0, R38, R39 ;  /* 0x0000002600007224 */ /* 0x000fc800078e0227 */
[----:B------:R-:W-:-:S05]  /*5bc0*/  IMAD.SHL.U32 R0, R0, 0x40, RZ ;  /* 0x0000004000007824 */ /* 0x000fca00078e00ff */
        /* <DEDUP_REMOVED lines=17> */
.L_x_1025:
[----:B------:R3:W4:Y:S01]  /*5ce0*/  LDG.E R44, desc[UR36][R44.64+0x20] ;  /* 0x000020242c2c7981 */ /* 0x000722000c1e1900 */
[----:B------:R-:W-:-:S04]  /*5cf0*/  IMAD.IADD R49, R39, 0x1, -R10 ;  /* 0x0000000127317824 */ /* 0x000fc800078e0a0a */
[----:B------:R-:W-:-:S05]  /*5d00*/  IMAD R49, R49, 0x4, R116 ;  /* 0x0000000431317824 */ /* 0x000fca00078e0274 */
[----:B---3--:R-:W3:Y:S01]  /*5d10*/  LDS R45, [R49] ;  /* 0x00000000312d7984 */ /* 0x008ee20000000800 */
[----:B----4-:R-:W-:-:S04]  /*5d20*/  IMAD R0, R44, UR7, RZ ;  /* 0x000000072c007c24 */ /* 0x010fc8000f8e02ff */
[----:B------:R-:W-:-:S05]  /*5d30*/  IMAD R0, R0, R38, R39 ;  /* 0x0000002600007224 */ /* 0x000fca00078e0227 */
[----:B------:R-:W-:-:S04]  /*5d40*/  LEA R0, R0, 0x200, 0x6 ;  /* 0x0000020000007811 */ /* 0x000fc800078e30ff */
[----:B-1----:R-:W-:-:S04]  /*5d50*/  IADD3 R41, P0, R115, R0, RZ ;  /* 0x0000000073297210 */ /* 0x002fc80007f1e0ff */
[----:B------:R-:W-:Y:S02]  /*5d60*/  LEA.HI.X.SX32 R0, R0, R21, 0x1, P0 ;  /* 0x0000001500007211 */ /* 0x000fe400000f0eff */
[----:B------:R-:W-:-:S04]  /*5d70*/  LEA R40, P0, R41, R32, 0x2 ;  /* 0x0000002029287211 */ /* 0x000fc800078010ff */
[----:B------:R-:W-:-:S06]  /*5d80*/  LEA.HI.X R41, R41, R27, R0, 0x2, P0 ;  /* 0x0000001b29297211 */ /* 0x000fcc00000f1400 */
[----:B------:R-:W5:Y:S02]  /*5d90*/  LDG.E.128 R40, desc[UR36][R40.64] ;  /* 0x0000002428287981 */ /* 0x000f64000c1e1d00 */
[C---:B---3-5:R-:W-:Y:S01]  /*5da0*/  FFMA.FTZ R0, R45.reuse, R29, R5 ;  /* 0x0000001d2d007223 */ /* 0x068fe20000010005 */
        /* <DEDUP_REMOVED lines=15> */
.L_x_1026:
        /* <DEDUP_REMOVED lines=8> */
.L_x_1021:
[----:B------:R-:W-:Y:S05]  /*5f20*/  BSYNC B0 ;  /* 0x0000000000007941 */ /* 0x000fea0003800000 */
.L_x_1020:
        /* <DEDUP_REMOVED lines=11> */
[----:B------:R-:W3:Y:S01]  /*5fe0*/  LDC.64 R28, c[0x0][0x2e8] ;  /* 0x0000ba00ff1c7b82 */ /* 0x000ee20000000a00 */
        /* <DEDUP_REMOVED lines=9> */
[----:B------:R-:W-:Y:S01]  /*6080*/  HFMA2.MMA R30, -RZ, RZ, 0, 0 ;  /* 0x00000000ff1e7435 */ /* 0x000fe200000001ff */
[----:B------:R-:W-:Y:S01]  /*6090*/  ISETP.GE.AND P2, PT, R34, RZ, PT ;  /* 0x000000ff2200720c */ /* 0x000fe20003f46270 */
[----:B------:R-:W-:Y:S01]  /*60a0*/  ULDC.64 UR4, c[0x0][0x258] ;  /* 0x0000960000047ab9 */ /* 0x000fe20000000a00 */
[----:B------:R-:W2:Y:S01]  /*60b0*/  I2F.RP R36, R37 ;  /* 0x0000002500247306 */ /* 0x000ea20000209400 */
[----:B------:R-:W-:Y:S01]  /*60c0*/  ISETP.NE.AND P3, PT, R38, RZ, PT ;  /* 0x000000ff2600720c */ /* 0x000fe20003f65270 */
[----:B------:R-:W3:Y:S06]  /*60d0*/  LDS R33, [R33] ;  /* 0x0000000021217984 */ /* 0x000eec0000000800 */
[----:B--2---:R-:W2:Y:S02]  /*60e0*/  MUFU.RCP R36, R36 ;  /* 0x0000002400247308 */ /* 0x004ea40000001000 */
[----:B--2---:R-:W-:-:S06]  /*60f0*/  VIADD R39, R36, 0xffffffe ;  /* 0x0ffffffe24277836 */ /* 0x004fcc0000000000 */
[----:B------:R-:W2:Y:S02]  /*6100*/  F2I.FTZ.U32.TRUNC.NTZ R31, R39 ;  /* 0x00000027001f7305 */ /* 0x000ea4000021f000 */
[----:B--2---:R-:W-:-:S04]  /*6110*/  IMAD.MOV R24, RZ, RZ, -R31 ;  /* 0x000000ffff187224 */ /* 0x004fc800078e0a1f */
[----:B-1----:R-:W-:Y:S01]  /*6120*/  IMAD R41, R24, R37, RZ ;  /* 0x0000002518297224 */ /* 0x002fe200078e02ff */
[----:B------:R-:W-:-:S03]  /*6130*/  IABS R24, R34 ;  /* 0x0000002200187213 */ /* 0x000fc60000000000 */
[----:B------:R-:W-:-:S04]  /*6140*/  IMAD.HI.U32 R41, R31, R41, R30 ;  /* 0x000000291f297227 */ /* 0x000fc800078e001e */
[----:B------:R-:W-:-:S04]  /*6150*/  IMAD.MOV.U32 R30, RZ, RZ, R24 ;  /* 0x000000ffff1e7224 */ /* 0x000fc800078e0018 */
[----:B------:R-:W-:-:S04]  /*6160*/  IMAD.HI.U32 R24, R41, R30, RZ ;  /* 0x0000001e29187227 */ /* 0x000fc800078e00ff */
[----:B------:R-:W-:-:S04]  /*6170*/  IMAD.MOV R31, RZ, RZ, -R24 ;  /* 0x000000ffff1f7224 */ /* 0x000fc800078e0a18 */
[----:B------:R-:W-:-:S05]  /*6180*/  IMAD R24, R37, R31, R30 ;  /* 0x0000001f25187224 */ /* 0x000fca00078e021e */
[----:B------:R-:W-:-:S13]  /*6190*/  ISETP.GT.U32.AND P0, PT, R37, R24, PT ;  /* 0x000000182500720c */ /* 0x000fda0003f04070 */
[----:B------:R-:W-:-:S04]  /*61a0*/  @!P0 IADD3 R24, R24, -R37, RZ ;  /* 0x8000002518188210 */ /* 0x000fc80007ffe0ff */
[----:B------:R-:W-:-:S13]  /*61b0*/  ISETP.GT.U32.AND P0, PT, R37, R24, PT ;  /* 0x000000182500720c */ /* 0x000fda0003f04070 */
[----:B------:R-:W-:Y:S02]  /*61c0*/  @!P0 IMAD.IADD R24, R24, 0x1, -R37 ;  /* 0x0000000118188824 */ /* 0x000fe400078e0a25 */
[-C--:B------:R-:W-:Y:S02]  /*61d0*/  IMAD R37, R25, R38.reuse, RZ ;  /* 0x0000002619257224 */ /* 0x080fe400078e02ff */
        /* <DEDUP_REMOVED lines=19> */
[----:B---3--:R-:W-:Y:S05]  /*6310*/  @P2 BRA `(.L_x_1034) ;  /* 0x0000000000302947 */ /* 0x008fea0003800000 */
[----:B------:R-:W-:Y:S01]  /*6320*/  ISETP.NE.AND P4, PT, R125, RZ, PT ;  /* 0x000000ff7d00720c */ /* 0x000fe20003f85270 */
[----:B------:R-:W1:-:S12]  /*6330*/  LDS.128 R44, [R26] ;  /* 0x000000001a2c7984 */ /* 0x000e580000000c00 */
[----:B------:R-:W2:Y:S01]  /*6340*/  @P4 LDG.E.128 R40, desc[UR36][R28.64] ;  /* 0x000000241c284981 */ /* 0x000ea2000c1e1d00 */
        /* <DEDUP_REMOVED lines=9> */
.L_x_1034:
[C---:B-----5:R-:W-:Y:S01]  /*63e0*/  FFMA.FTZ R4, R33.reuse, R36, R4 ;  /* 0x0000002421047223 */ /* 0x060fe20000010004 */
[C---:B------:R-:W-:Y:S01]  /*63f0*/  FFMA.FTZ R5, R33.reuse, R37, R5 ;  /* 0x0000002521057223 */ /* 0x040fe20000010005 */
[C---:B------:R-:W-:Y:S01]  /*6400*/  FFMA.FTZ R6, R33.reuse, R38, R6 ;  /* 0x0000002621067223 */ /* 0x040fe20000010006 */
[----:B------:R-:W-:-:S07]  /*6410*/  FFMA.FTZ R7, R33, R39, R7 ;  /* 0x0000002721077223 */ /* 0x000fce0000010007 */
.L_x_1033:
[----:B------:R-:W-:Y:S05]  /*6420*/  BSYNC B2 ;  /* 0x0000000000027941 */ /* 0x000fea0003800000 */
.L_x_1032:
[----:B------:R-:W-:-:S07]  /*6430*/  VIADD R34, R34, 0x8 ;  /* 0x0000000822227836 */ /* 0x000fce0000000000 */
.L_x_1031:
[----:B------:R-:W-:Y:S05]  /*6440*/  BSYNC B1 ;  /* 0x0000000000017941 */ /* 0x000fea0003800000 */
.L_x_1030:
[----:B------:R-:W-:-:S13]  /*6450*/  LOP3.LUT P0, RZ, R0, 0xfffffff8, RZ, 0xc0, !PT ;  /* 0xfffffff800ff7812 */ /* 0x000fda000780c0ff */
[----:B------:R-:W-:Y:S05]  /*6460*/  @!P0 BRA `(.L_x_1029) ;  /* 0x0000000800388947 */ /* 0x000fea0003800000 */
[----:B-1----:R-:W-:Y:S01]  /*6470*/  IMAD.SHL.U32 R3, R10, 0x4, RZ ;  /* 0x000000040a037824 */ /* 0x002fe200078e00ff */
[----:B------:R-:W-:Y:S01]  /*6480*/  LEA R49, R34, 0x200, 0x6 ;  /* 0x0000020022317811 */ /* 0x000fe200078e30ff */
[----:B------:R-:W-:-:S03]  /*6490*/  IMAD.MOV.U32 R0, RZ, RZ, RZ ;  /* 0x000000ffff007224 */ /* 0x000fc600078e00ff */
[----:B------:R-:W-:-:S05]  /*64a0*/  LEA R3, R34, -R3, 0x2 ;  /* 0x8000000322037211 */ /* 0x000fca00078e10ff */
[----:B------:R-:W-:-:S07]  /*64b0*/  IMAD.IADD R35, R116, 0x1, R3 ;  /* 0x0000000174237824 */ /* 0x000fce00078e0203 */
.L_x_1041:
[----:B-1----:R-:W1:Y:S01]  /*64c0*/  LDC R50, c[0x0][0x284] ;  /* 0x0000a100ff327b82 */ /* 0x002e620000000800 */
[----:B------:R-:W-:Y:S01]  /*64d0*/  IADD3 R3, R49, -0x200, RZ ;  /* 0xfffffe0031037810 */ /* 0x000fe20007ffe0ff */
[----:B------:R-:W-:Y:S01]  /*64e0*/  IMAD.U32 R32, RZ, RZ, UR10 ;  /* 0x0000000aff207e24 */ /* 0x000fe2000f8e00ff */
[----:B------:R-:W-:Y:S01]  /*64f0*/  BSSY B1, `(.L_x_1035) ;  /* 0x0000042000017945 */ /* 0x000fe20003800000 */
[----:B------:R-:W-:Y:S01]  /*6500*/  IMAD.U32 R27, RZ, RZ, UR11 ;  /* 0x0000000bff1b7e24 */ /* 0x000fe2000f8e00ff */
[----:B------:R-:W-:Y:S02]  /*6510*/  IADD3 R24, P0, R8, R3, RZ ;  /* 0x0000000308187210 */ /* 0x000fe40007f1e0ff */
[----:B------:R-:W-:Y:S02]  /*6520*/  IADD3 R48, R35, R0, RZ ;  /* 0x0000000023307210 */ /* 0x000fe40007ffe0ff */
[----:B------:R-:W-:Y:S02]  /*6530*/  LEA.HI.X.SX32 R3, R3, R20, 0x1, P0 ;  /* 0x0000001403037211 */ /* 0x000fe400000f0eff */
[----:B------:R-:W-:-:S04]  /*6540*/  LEA R2, P3, R24, R32, 0x2 ;  /* 0x0000002018027211 */ /* 0x000fc800078610ff */
[----:B------:R-:W-:Y:S02]  /*6550*/  LEA.HI.X R3, R24, R27, R3, 0x2, P3 ;  /* 0x0000001b18037211 */ /* 0x000fe400018f1403 */
[----:B-1----:R-:W-:-:S13]  /*6560*/  ISETP.GE.AND P0, PT, R34, R50, PT ;  /* 0x000000322200720c */ /* 0x002fda0003f06270 */
[----:B------:R-:W-:Y:S05]  /*6570*/  @!P0 BRA `(.L_x_1036) ;  /* 0x0000000000e48947 */ /* 0x000fea0003800000 */
[----:B------:R-:W-:Y:S02]  /*6580*/  IABS R33, R50 ;  /* 0x0000003200217213 */ /* 0x000fe40000000000 */
[----:B------:R-:W-:Y:S02]  /*6590*/  MOV R30, RZ ;  /* 0x000000ff001e7202 */ /* 0x000fe40000000f00 */
[----:B------:R-:W1:Y:S01]  /*65a0*/  I2F.RP R36, R33 ;  /* 0x0000002100247306 */ /* 0x000e620000209400 */
[----:B------:R-:W-:Y:S02]  /*65b0*/  ISETP.GE.AND P2, PT, R34, RZ, PT ;  /* 0x000000ff2200720c */ /* 0x000fe40003f46270 */
[----:B------:R-:W-:-:S05]  /*65c0*/  ISETP.NE.AND P3, PT, R50, RZ, PT ;  /* 0x000000ff3200720c */ /* 0x000fca0003f65270 */
[----:B-1----:R-:W1:Y:S02]  /*65d0*/  MUFU.RCP R36, R36 ;  /* 0x0000002400247308 */ /* 0x002e640000001000 */
[----:B-1----:R-:W-:-:S06]  /*65e0*/  VIADD R37, R36, 0xffffffe ;  /* 0x0ffffffe24257836 */ /* 0x002fcc0000000000 */
[----:B------:R-:W1:Y:S02]  /*65f0*/  F2I.FTZ.U32.TRUNC.NTZ R31, R37 ;  /* 0x00000025001f7305 */ /* 0x000e64000021f000 */
[----:B-1----:R-:W-:-:S04]  /*6600*/  IMAD.MOV R24, RZ, RZ, -R31 ;  /* 0x000000ffff187224 */ /* 0x002fc800078e0a1f */
[----:B------:R-:W-:Y:S01]  /*6610*/  IMAD R39, R24, R33, RZ ;  /* 0x0000002118277224 */ /* 0x000fe200078e02ff */
        /* <DEDUP_REMOVED lines=25> */
[----:B------:R-:W-:Y:S02]  /*67b0*/  LEA.HI.X R37, R33, R27, R24, 0x2, P0 ;  /* 0x0000001b21257211 */ /* 0x000fe400000f1418 */
[----:B------:R1:W2:Y:S04]  /*67c0*/  LDS R33, [R48] ;  /* 0x0000000030217984 */ /* 0x0002a80000000800 */
[----:B------:R-:W5:Y:S01]  /*67d0*/  LDG.E.128 R36, desc[UR36][R36.64] ;  /* 0x0000002424247981 */ /* 0x000f62000c1e1d00 */
        /* <DEDUP_REMOVED lines=15> */
.L_x_1037:
[C---:B--2--5:R-:W-:Y:S01]  /*68d0*/  FFMA.FTZ R4, R33.reuse, R36, R4 ;  /* 0x0000002421047223 */ /* 0x064fe20000010004 */
[C---:B------:R-:W-:Y:S01]  /*68e0*/  FFMA.FTZ R5, R33.reuse, R37, R5 ;  /* 0x0000002521057223 */ /* 0x040fe20000010005 */
[C---:B------:R-:W-:Y:S01]  /*68f0*/  FFMA.FTZ R6, R33.reuse, R38, R6 ;  /* 0x0000002621067223 */ /* 0x040fe20000010006 */
[----:B------:R-:W-:-:S07]  /*6900*/  FFMA.FTZ R7, R33, R39, R7 ;  /* 0x0000002721077223 */ /* 0x000fce0000010007 */
.L_x_1036:
[----:B------:R-:W-:Y:S05]  /*6910*/  BSYNC B1 ;  /* 0x0000000000017941 */ /* 0x000fea0003800000 */
.L_x_1035:
[----:B------:R-:W-:Y:S01]  /*6920*/  VIADD R33, R34, 0x8 ;  /* 0x0000000822217836 */ /* 0x000fe20000000000 */
[----:B------:R-:W-:Y:S04]  /*6930*/  BSSY B1, `(.L_x_1038) ;  /* 0x000003c000017945 */ /* 0x000fe80003800000 */
[----:B------:R-:W-:-:S13]  /*6940*/  ISETP.GE.AND P0, PT, R33, R50, PT ;  /* 0x000000322100720c */ /* 0x000fda0003f06270 */
[----:B------:R-:W-:Y:S05]  /*6950*/  @!P0 BRA `(.L_x_1039) ;  /* 0x0000000000e48947 */ /* 0x000fea0003800000 */
[----:B-1----:R-:W-:Y:S01]  /*6960*/  IABS R37, R50 ;  /* 0x0000003200257213 */ /* 0x002fe20000000000 */
[----:B------:R-:W-:Y:S01]  /*6970*/  IMAD.MOV.U32 R30, RZ, RZ, RZ ;  /* 0x000000ffff1e7224 */ /* 0x000fe200078e00ff */
[----:B------:R-:W-:Y:S02]  /*6980*/  ISETP.GE.AND P2, PT, R33, RZ, PT ;  /* 0x000000ff2100720c */ /* 0x000fe40003f46270 */
[----:B------:R-:W1:Y:S01]  /*6990*/  I2F.RP R36, R37 ;  /* 0x0000002500247306 */ /* 0x000e620000209400 */
[----:B------:R-:W-:-:S07]  /*69a0*/  ISETP.NE.AND P3, PT, R50, RZ, PT ;  /* 0x000000ff3200720c */ /* 0x000fce0003f65270 */
[----:B-1----:R-:W1:Y:S02]  /*69b0*/  MUFU.RCP R36, R36 ;  /* 0x0000002400247308 */ /* 0x002e640000001000 */
[----:B-1----:R-:W-:-:S06]  /*69c0*/  VIADD R38, R36, 0xffffffe ;  /* 0x0ffffffe24267836 */ /* 0x002fcc0000000000 */
[----:B------:R-:W1:Y:S02]  /*69d0*/  F2I.FTZ.U32.TRUNC.NTZ R31, R38 ;  /* 0x00000026001f7305 */ /* 0x000e64000021f000 */
[----:B-1----:R-:W-:-:S05]  /*69e0*/  IADD3 R24, RZ, -R31, RZ ;  /* 0x8000001fff187210 */ /* 0x002fca0007ffe0ff */
[----:B------:R-:W-:Y:S01]  /*69f0*/  IMAD R39, R24, R37, RZ ;  /* 0x0000002518277224 */ /* 0x000fe200078e02ff */
[----:B------:R-:W-:Y:S01]  /*6a00*/  IABS R24, R33 ;  /* 0x0000002100187213 */ /* 0x000fe20000000000 */
[----:B------:R-:W-:Y:S02]  /*6a10*/  IMAD R33, R25, R50, RZ ;  /* 0x0000003219217224 */ /* 0x000fe400078e02ff */
        /* <DEDUP_REMOVED lines=24> */
[----:B------:R1:W2:Y:S04]  /*6ba0*/  LDS R33, [R48+0x20] ;  /* 0x0000200030217984 */ /* 0x0002a80000000800 */
        /* <DEDUP_REMOVED lines=16> */
.L_x_1040:
[C---:B--2--5:R-:W-:Y:S01]  /*6cb0*/  FFMA.FTZ R4, R33.reuse, R36, R4 ;  /* 0x0000002421047223 */ /* 0x064fe20000010004 */
[C---:B------:R-:W-:Y:S01]  /*6cc0*/  FFMA.FTZ R5, R33.reuse, R37, R5 ;  /* 0x0000002521057223 */ /* 0x040fe20000010005 */
[C---:B------:R-:W-:Y:S01]  /*6cd0*/  FFMA.FTZ R6, R33.reuse, R38, R6 ;  /* 0x0000002621067223 */ /* 0x040fe20000010006 */
[----:B------:R-:W-:-:S07]  /*6ce0*/  FFMA.FTZ R7, R33, R39, R7 ;  /* 0x0000002721077223 */ /* 0x000fce0000010007 */
.L_x_1039:
[----:B------:R-:W-:Y:S05]  /*6cf0*/  BSYNC B1 ;  /* 0x0000000000017941 */ /* 0x000fea0003800000 */
.L_x_1038:
[----:B------:R-:W-:Y:S01]  /*6d00*/  VIADD R34, R34, 0x10 ;  /* 0x0000001022227836 */ /* 0x000fe20000000000 */
[----:B------:R-:W-:Y:S01]  /*6d10*/  IADD3 R0, R0, 0x40, RZ ;  /* 0x0000004000007810 */ /* 0x000fe20007ffe0ff */
[----:B------:R-:W-:-:S03]  /*6d20*/  VIADD R49, R49, 0x400 ;  /* 0x0000040031317836 */ /* 0x000fc60000000000 */
[----:B------:R-:W-:-:S13]  /*6d30*/  ISETP.GE.AND P0, PT, R34, R17, PT ;  /* 0x000000112200720c */ /* 0x000fda0003f06270 */
[----:B------:R-:W-:Y:S05]  /*6d40*/  @!P0 BRA `(.L_x_1041) ;  /* 0xfffffff400dc8947 */ /* 0x000fea000383ffff */
.L_x_1029:
[----:B------:R-:W-:Y:S05]  /*6d50*/  BSYNC B0 ;  /* 0x0000000000007941 */ /* 0x000fea0003800000 */
.L_x_1028:
[----:B------:R-:W-:Y:S04]  /*6d60*/  BSSY B0, `(.L_x_1042) ;  /* 0x000002c000007945 */ /* 0x000fe80003800000 */
[----:B------:R-:W-:Y:S05]  /*6d70*/  @P1 BRA `(.L_x_1043) ;  /* 0x0000000000a81947 */ /* 0x000fea0003800000 */
[----:B-1----:R-:W-:-:S05]  /*6d80*/  IMAD.SHL.U32 R3, R17, 0x40, RZ ;  /* 0x0000004011037824 */ /* 0x002fca00078e00ff */
[----:B------:R-:W-:-:S04]  /*6d90*/  IADD3 R0, P0, R8, R3, RZ ;  /* 0x0000000308007210 */ /* 0x000fc80007f1e0ff */
[----:B------:R-:W-:Y:S02]  /*6da0*/  LEA.HI.X.SX32 R3, R3, R20, 0x1, P0 ;  /* 0x0000001403037211 */ /* 0x000fe400000f0eff */
[----:B------:R-:W-:-:S04]  /*6db0*/  LEA R2, P0, R0, R32, 0x2 ;  /* 0x0000002000027211 */ /* 0x000fc800078010ff */
[----:B------:R-:W-:-:S05]  /*6dc0*/  LEA.HI.X R3, R0, R27, R3, 0x2, P0 ;  /* 0x0000001b00037211 */ /* 0x000fca00000f1403 */
[----:B------:R1:W5:Y:S01]  /*6dd0*/  LDG.E.128 R28, desc[UR36][R2.64] ;  /* 0x00000024021c7981 */ /* 0x000362000c1e1d00 */
[----:B------:R-:W-:Y:S04]  /*6de0*/  BSSY B1, `(.L_x_1044) ;  /* 0x0000017000017945 */ /* 0x000fe80003800000 */
[----:B------:R-:W-:Y:S05]  /*6df0*/  @P2 BRA `(.L_x_1045) ;  /* 0x0000000000542947 */ /* 0x000fea0003800000 */
[----:B------:R-:W-:-:S13]  /*6e00*/  ISETP.NE.AND P3, PT, R125, RZ, PT ;  /* 0x000000ff7d00720c */ /* 0x000fda0003f65270 */
[----:B------:R-:W2:Y:S08]  /*6e10*/  @P3 LDC R0, c[0x0][0x288] ;  /* 0x0000a200ff003b82 */ /* 0x000eb00000000800 */
[----:B-1----:R-:W1:Y:S01]  /*6e20*/  @P3 LDC.64 R2, c[0x0][0x2e8] ;  /* 0x0000ba00ff023b82 */ /* 0x002e620000000a00 */
[----:B--2---:R-:W-:-:S05]  /*6e30*/  @P3 IMAD R0, R23, R0, R22 ;  /* 0x0000000017003224 */ /* 0x004fca00078e0216 */
[----:B------:R-:W-:-:S05]  /*6e40*/  @P3 LEA R21, R0, R9, 0x6 ;  /* 0x0000000900153211 */ /* 0x000fca00078e30ff */
[----:B-1----:R-:W-:-:S05]  /*6e50*/  @P3 IMAD.WIDE R2, R21, 0x4, R2 ;  /* 0x0000000415023825 */ /* 0x002fca00078e0202 */
        /* <DEDUP_REMOVED lines=15> */
.L_x_1045:
[----:B------:R-:W-:Y:S05]  /*6f50*/  BSYNC B1 ;  /* 0x0000000000017941 */ /* 0x000fea0003800000 */
.L_x_1044:
[----:B------:R-:W3:Y:S01]  /*6f60*/  S2UR UR5, SR_CgaCtaId ;  /* 0x00000000000579c3 */ /* 0x000ee20000008800 */
[----:B------:R-:W-:Y:S01]  /*6f70*/  UMOV UR4, 0x400 ;  /* 0x0000040000047882 */ /* 0x000fe20000000000 */
[----:B------:R-:W-:Y:S01]  /*6f80*/  IMAD.IADD R17, R17, 0x1, -R10 ;  /* 0x0000000111117824 */ /* 0x000fe200078e0a0a */
[----:B------:R-:W-:-:S04]  /*6f90*/  UIADD3 UR4, UR4, 0x220, URZ ;  /* 0x0000022004047890 */ /* 0x000fc8000fffe03f */
[----:B---3--:R-:W-:-:S06]  /*6fa0*/  ULEA UR4, UR5, UR4, 0x18 ;  /* 0x0000000405047291 */ /* 0x008fcc000f8ec03f */
[----:B------:R-:W-:-:S05]  /*6fb0*/  MOV R116, UR4 ;  /* 0x0000000400747c02 */ /* 0x000fca0008000f00 */
[----:B-1----:R-:W-:-:S06]  /*6fc0*/  IMAD R3, R17, 0x4, R116 ;  /* 0x0000000411037824 */ /* 0x002fcc00078e0274 */
[----:B------:R-:W1:Y:S02]  /*6fd0*/  LDS R3, [R3] ;  /* 0x0000000003037984 */ /* 0x000e640000000800 */
[C---:B-1---5:R-:W-:Y:S01]  /*6fe0*/  FFMA.FTZ R4, R3.reuse, R28, R4 ;  /* 0x0000001c03047223 */ /* 0x062fe20000010004 */
[C---:B------:R-:W-:Y:S01]  /*6ff0*/  FFMA.FTZ R5, R3.reuse, R29, R5 ;  /* 0x0000001d03057223 */ /* 0x040fe20000010005 */
[C---:B------:R-:W-:Y:S01]  /*7000*/  FFMA.FTZ R6, R3.reuse, R30, R6 ;  /* 0x0000001e03067223 */ /* 0x040fe20000010006 */
[----:B------:R-:W-:-:S07]  /*7010*/  FFMA.FTZ R7, R3, R31, R7 ;  /* 0x0000001f03077223 */ /* 0x000fce0000010007 */
.L_x_1043:
[----:B------:R-:W-:Y:S05]  /*7020*/  BSYNC B0 ;  /* 0x0000000000007941 */ /* 0x000fea0003800000 */
.L_x_1042:
[----:B------:R-:W-:Y:S01]  /*7030*/  BAR.SYNC.DEFER_BLOCKING 0x0 ;  /* 0x0000000000007b1d */ /* 0x000fe20000010000 */
[----:B------:R-:W-:Y:S01]  /*7040*/  LOP3.LUT R0, R19, 0xffffffc0, RZ, 0xc0, !PT ;  /* 0xffffffc013007812 */ /* 0x000fe200078ec0ff */
[----:B------:R-:W-:Y:S01]  /*7050*/  IMAD R11, R11, 0x40, R9 ;  /* 0x000000400b0b7824 */ /* 0x000fe200078e0209 */
[----:B------:R-:W-:Y:S02]  /*7060*/  ISETP.GT.AND P1, PT, R19, 0x3f, PT ;  /* 0x0000003f1300780c */ /* 0x000fe40003f24270 */
[----:B------:R-:W-:Y:S02]  /*7070*/  ISETP.NE.AND P0, PT, R0, 0x40, PT ;  /* 0x000000400000780c */ /* 0x000fe40003f05270 */
[----:B------:R-:W-:Y:S02]  /*7080*/  LEA R11, R11, R116, 0x2 ;  /* 0x000000740b0b7211 */ /* 0x000fe400078e10ff */
[C---:B------:R-:W-:Y:S02]  /*7090*/  LOP3.LUT R0, R19.reuse, 0xffffffe0, RZ, 0xc0, !PT ;  /* 0xffffffe013007812 */ /* 0x040fe400078ec0ff */
[----:B------:R-:W-:-:S07]  /*70a0*/  ISETP.GT.AND P2, PT, R19, 0x1f, PT ;  /* 0x0000001f1300780c */ /* 0x000fce0003f44270 */
[----:B------:R-:W-:Y:S01]  /*70b0*/  @!P0 STS.128 [R11+-0x400], R4 ;  /* 0xfffc00040b008388 */ /* 0x000fe20000000c00 */
[----:B------:R-:W-:Y:S01]  /*70c0*/  BAR.SYNC.DEFER_BLOCKING 0x0 ;  /* 0x0000000000007b1d */ /* 0x000fe20000010000 */
[----:B------:R-:W-:Y:S02]  /*70d0*/  ISETP.NE.AND P0, PT, R0, 0x20, PT ;  /* 0x000000200000780c */ /* 0x000fe40003f05270 */
[----:B------:R-:W-:-:S03]  /*70e0*/  LOP3.LUT R0, R19, 0xfffffff0, RZ, 0xc0, !PT ;  /* 0xfffffff013007812 */ /* 0x000fc600078ec0ff */
[----:B0-----:R-:W0:Y:S02]  /*70f0*/  @!P1 LDS.128 R12, [R11] ;  /* 0x000000000b0c9984 */ /* 0x001e240000000c00 */
[----:B0-----:R-:W-:Y:S01]  /*7100*/  @!P1 FADD.FTZ R4, R4, R12 ;  /* 0x0000000c04049221 */ /* 0x001fe20000010000 */
[----:B------:R-:W-:Y:S01]  /*7110*/  @!P1 FADD.FTZ R5, R5, R13 ;  /* 0x0000000d05059221 */ /* 0x000fe20000010000 */
[----:B------:R-:W-:Y:S01]  /*7120*/  @!P1 FADD.FTZ R6, R6, R14 ;  /* 0x0000000e06069221 */ /* 0x000fe20000010000 */
[----:B------:R-:W-:Y:S01]  /*7130*/  @!P1 FADD.FTZ R7, R7, R15 ;  /* 0x0000000f07079221 */ /* 0x000fe20000010000 */
[----:B------:R-:W-:Y:S01]  /*7140*/  BAR.SYNC.DEFER_BLOCKING 0x0 ;  /* 0x0000000000007b1d */ /* 0x000fe20000010000 */
[C---:B------:R-:W-:Y:S01]  /*7150*/  ISETP.GT.AND P1, PT, R19.reuse, 0xf, PT ;  /* 0x0000000f1300780c */ /* 0x040fe20003f24270 */
[----:B------:R-:W-:-:S04]  /*7160*/  VIADD R19, R19, 0xf ;  /* 0x0000000f13137836 */ /* 0x000fc80000000000 */
[----:B------:R-:W-:Y:S02]  /*7170*/  @!P0 STS.128 [R11+-0x200], R4 ;  /* 0xfffe00040b008388 */ /* 0x000fe40000000c00 */
[----:B------:R-:W-:Y:S01]  /*7180*/  BAR.SYNC.DEFER_BLOCKING 0x0 ;  /* 0x0000000000007b1d */ /* 0x000fe20000010000 */
[----:B------:R-:W-:-:S05]  /*7190*/  ISETP.NE.AND P0, PT, R0, 0x10, PT ;  /* 0x000000100000780c */ /* 0x000fca0003f05270 */
[----:B------:R-:W0:Y:S02]  /*71a0*/  @!P2 LDS.128 R12, [R11] ;  /* 0x000000000b0ca984 */ /* 0x000e240000000c00 */
[----:B0-----:R-:W-:Y:S01]  /*71b0*/  @!P2 FADD.FTZ R4, R4, R12 ;  /* 0x0000000c0404a221 */ /* 0x001fe20000010000 */
[----:B------:R-:W-:Y:S01]  /*71c0*/  @!P2 FADD.FTZ R5, R5, R13 ;  /* 0x0000000d0505a221 */ /* 0x000fe20000010000 */
[----:B------:R-:W-:Y:S01]  /*71d0*/  @!P2 FADD.FTZ R6, R6, R14 ;  /* 0x0000000e0606a221 */ /* 0x000fe20000010000 */
[----:B------:R-:W-:Y:S01]  /*71e0*/  @!P2 FADD.FTZ R7, R7, R15 ;  /* 0x0000000f0707a221 */ /* 0x000fe20000010000 */
[----:B------:R-:W-:Y:S01]  /*71f0*/  BAR.SYNC.DEFER_BLOCKING 0x0 ;  /* 0x0000000000007b1d */ /* 0x000fe20000010000 */
[----:B------:R-:W-:-:S05]  /*7200*/  ISETP.GT.U32.AND P2, PT, R19, 0x1e, PT ;  /* 0x0000001e1300780c */ /* 0x000fca0003f44070 */
[----:B------:R0:W-:Y:S02]  /*7210*/  @!P0 STS.128 [R11+-0x100], R4 ;  /* 0xffff00040b008388 */ /* 0x0001e40000000c00 */
[----:B------:R-:W-:Y:S06]  /*7220*/  BAR.SYNC.DEFER_BLOCKING 0x0 ;  /* 0x0000000000007b1d */ /* 0x000fec0000010000 */
[----:B------:R0:W3:Y:S02]  /*7230*/  @!P1 LDS.128 R12, [R11] ;  /* 0x000000000b0c9984 */ /* 0x0000e40000000c00 */
[----:B------:R-:W-:Y:S06]  /*7240*/  BAR.SYNC.DEFER_BLOCKING 0x0 ;  /* 0x0000000000007b1d */ /* 0x000fec0000010000 */
[----:B------:R-:W-:Y:S05]  /*7250*/  @P2 EXIT ;  /* 0x000000000000294d */ /* 0x000fea0003800000 */
[----:B------:R-:W4:Y:S01]  /*7260*/  LDC R0, c[0x0][0x308] ;  /* 0x0000c200ff007b82 */ /* 0x000f220000000800 */
[----:B0--3--:R-:W-:Y:S01]  /*7270*/  @!P1 FADD.FTZ R4, R4, R12 ;  /* 0x0000000c04049221 */ /* 0x009fe20000010000 */
[----:B------:R-:W-:Y:S01]  /*7280*/  @!P1 FADD.FTZ R5, R5, R13 ;  /* 0x0000000d05059221 */ /* 0x000fe20000010000 */
[----:B------:R-:W-:Y:S01]  /*7290*/  @!P1 FADD.FTZ R6, R6, R14 ;  /* 0x0000000e06069221 */ /* 0x000fe20000010000 */
[----:B------:R-:W-:Y:S01]  /*72a0*/  @!P1 FADD.FTZ R7, R7, R15 ;  /* 0x0000000f07079221 */ /* 0x000fe20000010000 */
[----:B----4-:R-:W-:-:S13]  /*72b0*/  ISETP.NE.AND P0, PT, R0, 0x2, PT ;  /* 0x000000020000780c */ /* 0x010fda0003f05270 */
[----:B-1----:R-:W0:Y:S01]  /*72c0*/  @P0 LDC.64 R2, c[0x0][0x210] ;  /* 0x00008400ff020b82 */ /* 0x002e220000000a00 */
[----:B------:R-:W-:-:S04]  /*72d0*/  @P0 IMAD.IADD R11, R18, 0x1, R9 ;  /* 0x00000001120b0824 */ /* 0x000fc800078e0209 */
[----:B0-----:R-:W-:-:S05]  /*72e0*/  @P0 IMAD.WIDE R2, R11, 0x4, R2 ;  /* 0x000000040b020825 */ /* 0x001fca00078e0202 */
[----:B------:R0:W-:Y:S01]  /*72f0*/  @P0 STG.E.128 desc[UR36][R2.64], R4 ;  /* 0x0000000402000986 */ /* 0x0001e2000c101d24 */
[----:B------:R-:W-:Y:S05]  /*7300*/  @P0 EXIT ;  /* 0x000000000000094d */ /* 0x000fea0003800000 */
[----:B0-----:R-:W0:Y:S01]  /*7310*/  LDC.64 R2, c[0x0][0x300] ;  /* 0x0000c000ff027b82 */ /* 0x001e220000000a00 */
[----:B------:R-:W-:Y:S01]  /*7320*/  IADD3 R9, R18, R9, RZ ;  /* 0x0000000912097210 */ /* 0x000fe20007ffe0ff */
[----:B------:R-:W-:Y:S01]  /*7330*/  ULDC.64 UR4, c[0x0][0x210] ;  /* 0x0000840000047ab9 */ /* 0x000fe20000000a00 */
[----:B0-----:R-:W3:Y:S02]  /*7340*/  LDG.E R2, desc[UR36][R2.64] ;  /* 0x0000002402027981 */ /* 0x001ee4000c1e1900 */
[C---:B---3--:R-:W-:Y:S01]  /*7350*/  FMUL.FTZ R4, R2.reuse, R4 ;  /* 0x0000000402047220 */ /* 0x048fe20000410000 */
        /* <DEDUP_REMOVED lines=23> */
.L_x_946:
[----:B------:R-:W-:Y:S01]  /*74d0*/  IMAD.MOV.U32 R12, RZ, RZ, 0x10 ;  /* 0x00000010ff0c7424 */ /* 0x000fe200078e00ff */
[----:B------:R-:W-:Y:S01]  /*74e0*/  MOV R15, 0xffffffff ;  /* 0xffffffff000f7802 */ /* 0x000fe20000000f00 */
[----:B---3--:R-:W-:-:S07]  /*74f0*/  IMAD.MOV.U32 R11, RZ, RZ, 0x1f ;  /* 0x0000001fff0b7424 */ /* 0x008fce00078e00ff */
[----:B0-2-4-:R-:W-:Y:S05]  /*7500*/  WARPSYNC.COLLECTIVE R15, `(.L_x_1046) ;  /* 0x000000000f087348 */ /* 0x015fea0003c00000 */
[----:B------:R1:W3:Y:S02]  /*7510*/  SHFL.BFLY P6, R14, R13, R12, R11 ;  /* 0x0c00000c0d0e7389 */ /* 0x0002e400000c000b */
[----:B01234-:R-:W-:Y:S01]  /*7520*/  ENDCOLLECTIVE ;  /* 0x000000000000791b */ /* 0x01ffe20003800000 */
.L_x_1046:
[----:B------:R-:W-:Y:S02]  /*7530*/  IMAD.MOV.U32 R12, RZ, RZ, 0x8 ;  /* 0x00000008ff0c7424 */ /* 0x000fe400078e00ff */
[----:B------:R-:W-:-:S04]  /*7540*/  FADD.FTZ R0, R13, R14 ;  /* 0x0000000e0d007221 */ /* 0x000fc80000010000 */
[----:B------:R-:W-:-:S07]  /*7550*/  IMAD.MOV.U32 R13, RZ, RZ, R0 ;  /* 0x000000ffff0d7224 */ /* 0x000fce00078e0000 */
[----:B------:R-:W-:Y:S05]  /*7560*/  WARPSYNC.COLLECTIVE R15, `(.L_x_1047) ;  /* 0x000000000f087348 */ /* 0x000fea0003c00000 */
[----:B------:R0:W1:Y:S02]  /*7570*/  SHFL.BFLY P6, R14, R13, R12, R11 ;  /* 0x0c00000c0d0e7389 */ /* 0x00006400000c000b */
[----:B01----:R-:W-:Y:S01]  /*7580*/  ENDCOLLECTIVE ;  /* 0x000000000000791b */ /* 0x003fe20003800000 */
.L_x_1047:
[----:B------:R-:W-:Y:S02]  /*7590*/  IMAD.MOV.U32 R12, RZ, RZ, 0x4 ;  /* 0x00000004ff0c7424 */ /* 0x000fe400078e00ff */
[----:B------:R-:W-:-:S05]  /*75a0*/  FADD.FTZ R2, R0, R14 ;  /* 0x0000000e00027221 */ /* 0x000fca0000010000 */
[----:B------:R-:W-:-:S07]  /*75b0*/  MOV R13, R2 ;  /* 0x00000002000d7202 */ /* 0x000fce0000000f00 */
[----:B------:R-:W-:Y:S05]  /*75c0*/  WARPSYNC.COLLECTIVE R15, `(.L_x_1048) ;  /* 0x000000000f087348 */ /* 0x000fea0003c00000 */
[----:B------:R0:W1:Y:S02]  /*75d0*/  SHFL.BFLY P6, R14, R13, R12, R11 ;  /* 0x0c00000c0d0e7389 */ /* 0x00006400000c000b */
[----:B01----:R-:W-:Y:S01]  /*75e0*/  ENDCOLLECTIVE ;  /* 0x000000000000791b */ /* 0x003fe20003800000 */
.L_x_1048:
[----:B------:R-:W-:Y:S01]  /*75f0*/  HFMA2.MMA R12, -RZ, RZ, 0, 1.1920928955078125e-07 ;  /* 0x00000002ff0c7435 */ /* 0x000fe200000001ff */
[----:B------:R-:W-:-:S04]  /*7600*/  FADD.FTZ R3, R2, R14 ;  /* 0x0000000e02037221 */ /* 0x000fc80000010000 */
[----:B------:R-:W-:-:S07]  /*7610*/  IMAD.MOV.U32 R13, RZ, RZ, R3 ;  /* 0x000000ffff0d7224 */ /* 0x000fce00078e0003 */
[----:B------:R-:W-:Y:S05]  /*7620*/  WARPSYNC.COLLECTIVE R15, `(.L_x_1049) ;  /* 0x000000000f087348 */ /* 0x000fea0003c00000 */
[----:B------:R0:W1:Y:S02]  /*7630*/  SHFL.BFLY P6, R14, R13, R12, R11 ;  /* 0x0c00000c0d0e7389 */ /* 0x00006400000c000b */
[----:B01----:R-:W-:Y:S01]  /*7640*/  ENDCOLLECTIVE ;  /* 0x000000000000791b */ /* 0x003fe20003800000 */
.L_x_1049:
[----:B------:R-:W-:Y:S02]  /*7650*/  IMAD.MOV.U32 R12, RZ, RZ, 0x1 ;  /* 0x00000001ff0c7424 */ /* 0x000fe400078e00ff */
[----:B------:R-:W-:-:S04]  /*7660*/  FADD.FTZ R4, R3, R14 ;  /* 0x0000000e03047221 */ /* 0x000fc80000010000 */
[----:B------:R-:W-:-:S07]  /*7670*/  IMAD.MOV.U32 R13, RZ, RZ, R4 ;  /* 0x000000ffff0d7224 */ /* 0x000fce00078e0004 */
[----:B------:R-:W-:Y:S05]  /*7680*/  WARPSYNC.COLLECTIVE R15, `(.L_x_1050) ;  /* 0x000000000f087348 */ /* 0x000fea0003c00000 */
[----:B------:R0:W1:Y:S02]  /*7690*/  SHFL.BFLY P6, R14, R13, R12, R11 ;  /* 0x0c00000c0d0e7389 */ /* 0x00006400000c000b */
[----:B01----:R-:W-:Y:S01]  /*76a0*/  ENDCOLLECTIVE ;  /* 0x000000000000791b */ /* 0x003fe20003800000 */
.L_x_1050:
[----:B------:R-:W-:Y:S05]  /*76b0*/  BRA `(.L_x_1051) ;  /* 0xffffffa000947947 */ /* 0x000fea000383ffff */
.L_x_984:
[----:B------:R-:W-:Y:S01]  /*76c0*/  BSSY B1, `(.L_x_1052) ;  /* 0x0000007000017945 */ /* 0x000fe20003800000 */
[----:B------:R-:W-:Y:S01]  /*76d0*/  MOV R12, 0x1 ;  /* 0x00000001000c7802 */ /* 0x000fe20000000f00 */
[----:B------:R-:W-:Y:S02]  /*76e0*/  IMAD.MOV.U32 R11, RZ, RZ, 0x1f ;  /* 0x0000001fff0b7424 */ /* 0x000fe400078e00ff */
[----:B------:R-:W-:-:S07]  /*76f0*/  IMAD.MOV.U32 R15, RZ, RZ, -0x1 ;  /* 0xffffffffff0f7424 */ /* 0x000fce00078e00ff */
[----:B-1234-:R-:W-:Y:S05]  /*7700*/  WARPSYNC.COLLECTIVE R15, `(.L_x_1053) ;  /* 0x000000000f087348 */ /* 0x01efea0003c00000 */
[----:B------:R0:W0:Y:S02]  /*7710*/  SHFL.BFLY P6, R14, R13, R12, R11 ;  /* 0x0c00000c0d0e7389 */ /* 0x00002400000c000b */
[----:B01234-:R-:W-:Y:S01]  /*7720*/  ENDCOLLECTIVE ;  /* 0x000000000000791b */ /* 0x01ffe20003800000 */
.L_x_1053:
[----:B------:R-:W-:Y:S05]  /*7730*/  BSYNC B1 ;  /* 0x0000000000017941 */ /* 0x000fea0003800000 */
.L_x_1052:
[----:B------:R-:W-:Y:S05]  /*7740*/  BRA `(.L_x_1054) ;  /* 0xffffffc800447947 */ /* 0x000fea000383ffff */
.L_x_988:
[----:B------:R-:W-:Y:S01]  /*7750*/  BSSY B0, `(.L_x_1055) ;  /* 0x0000008000007945 */ /* 0x000fe20003800000 */
[----:B------:R-:W-:Y:S01]  /*7760*/  MOV R13, R0 ;  /* 0x00000000000d7202 */ /* 0x000fe20000000f00 */
[----:B------:R-:W-:Y:S01]  /*7770*/  IMAD.MOV.U32 R12, RZ, RZ, 0x10 ;  /* 0x00000010ff0c7424 */ /* 0x000fe200078e00ff */
[----:B------:R-:W-:Y:S01]  /*7780*/  MOV R15, 0xffffffff ;  /* 0xffffffff000f7802 */ /* 0x000fe20000000f00 */
[----:B0-----:R-:W-:-:S07]  /*7790*/  IMAD.MOV.U32 R11, RZ, RZ, 0x1f ;  /* 0x0000001fff0b7424 */ /* 0x001fce00078e00ff */
[----:B-1234-:R-:W-:Y:S05]  /*77a0*/  WARPSYNC.COLLECTIVE R15, `(.L_x_1056) ;  /* 0x000000000f087348 */ /* 0x01efea0003c00000 */
[----:B------:R0:W0:Y:S02]  /*77b0*/  SHFL.BFLY P6, R14, R13, R12, R11 ;  /* 0x0c00000c0d0e7389 */ /* 0x00002400000c000b */
[----:B01234-:R-:W-:Y:S01]  /*77c0*/  ENDCOLLECTIVE ;  /* 0x000000000000791b */ /* 0x01ffe20003800000 */
.L_x_1056:
[----:B------:R-:W-:Y:S05]  /*77d0*/  BSYNC B0 ;  /* 0x0000000000007941 */ /* 0x000fea0003800000 */
.L_x_1055:
[----:B------:R-:W-:Y:S01]  /*77e0*/  FMNMX.FTZ R13, R14, R0, !PT ;  /* 0x000000000e0d7209 */ /* 0x000fe20007810000 */
[----:B------:R-:W-:Y:S01]  /*77f0*/  IMAD.MOV.U32 R12, RZ, RZ, 0x8 ;  /* 0x00000008ff0c7424 */ /* 0x000fe200078e00ff */
[----:B------:R-:W-:Y:S01]  /*7800*/  MOV R15, 0xffffffff ;  /* 0xffffffff000f7802 */ /* 0x000fe20000000f00 */
[----:B------:R-:W-:-:S07]  /*7810*/  IMAD.MOV.U32 R11, RZ, RZ, 0x1f ;  /* 0x0000001fff0b7424 */ /* 0x000fce00078e00ff */
[----:B------:R-:W-:Y:S05]  /*7820*/  WARPSYNC.COLLECTIVE R15, `(.L_x_1057) ;  /* 0x000000000f087348 */ /* 0x000fea0003c00000 */
[----:B------:R0:W1:Y:S02]  /*7830*/  SHFL.BFLY P6, R14, R13, R12, R11 ;  /* 0x0c00000c0d0e7389 */ /* 0x00006400000c000b */
[----:B01----:R-:W-:Y:S01]  /*7840*/  ENDCOLLECTIVE ;  /* 0x000000000000791b */ /* 0x003fe20003800000 */
.L_x_1057:
[----:B------:R-:W-:Y:S01]  /*7850*/  IMAD.MOV.U32 R12, RZ, RZ, 0x4 ;  /* 0x00000004ff0c7424 */ /* 0x000fe200078e00ff */
[----:B------:R-:W-:-:S05]  /*7860*/  FMNMX.FTZ R2, R13, R14, !PT ;  /* 0x0000000e0d027209 */ /* 0x000fca0007810000 */
[----:B------:R-:W-:-:S07]  /*7870*/  IMAD.MOV.U32 R13, RZ, RZ, R2 ;  /* 0x000000ffff0d7224 */ /* 0x000fce00078e0002 */
[----:B------:R-:W-:Y:S05]  /*7880*/  WARPSYNC.COLLECTIVE R15, `(.L_x_1058) ;  /* 0x000000000f087348 */ /* 0x000fea0003c00000 */
[----:B------:R0:W1:Y:S02]  /*7890*/  SHFL.BFLY P6, R14, R13, R12, R11 ;  /* 0x0c00000c0d0e7389 */ /* 0x00006400000c000b */
[----:B01----:R-:W-:Y:S01]  /*78a0*/  ENDCOLLECTIVE ;  /* 0x000000000000791b */ /* 0x003fe20003800000 */
.L_x_1058:
[----:B------:R-:W-:Y:S01]  /*78b0*/  IMAD.MOV.U32 R12, RZ, RZ, 0x2 ;  /* 0x00000002ff0c7424 */ /* 0x000fe200078e00ff */
[----:B------:R-:W-:-:S04]  /*78c0*/  FMNMX.FTZ R3, R2, R14, !PT ;  /* 0x0000000e02037209 */ /* 0x000fc80007810000 */
[----:B------:R-:W-:-:S07]  /*78d0*/  MOV R13, R3 ;  /* 0x00000003000d7202 */ /* 0x000fce0000000f00 */
[----:B------:R-:W-:Y:S05]  /*78e0*/  WARPSYNC.COLLECTIVE R15, `(.L_x_1059) ;  /* 0x000000000f087348 */ /* 0x000fea0003c00000 */
[----:B------:R0:W1:Y:S02]  /*78f0*/  SHFL.BFLY P6, R14, R13, R12, R11 ;  /* 0x0c00000c0d0e7389 */ /* 0x00006400000c000b */
[----:B01----:R-:W-:Y:S01]  /*7900*/  ENDCOLLECTIVE ;  /* 0x000000000000791b */ /* 0x003fe20003800000 */
.L_x_1059:
[----:B------:R-:W-:Y:S05]  /*7910*/  BRA `(.L_x_1060) ;  /* 0xffffffc800847947 */ /* 0x000fea000383ffff */
.L_x_1061:
        /* <DEDUP_REMOVED lines=14> */
.L_x_2582:


//--------------------- .text._ZN4mmha33masked_multihead_attention_kernelIfLi64ELi64ELi4ELi16ELi64ELb1ELb1EEEv26Multihead_attention_paramsIT_XT5_EE --------------------------
	.section	.text._ZN4mmha33masked_multihead_attention_kernelIfLi64ELi64ELi4ELi16ELi64ELb1ELb1EEEv26Multihead_attention_paramsIT_XT5_EE,"ax",@progbits
	.align	128
        .global         _ZN4mmha33masked_multihead_attention_kernelIfLi64ELi64ELi4ELi16ELi64ELb1ELb1EEEv26Multihead_attention_paramsIT_XT5_EE
        .type           _ZN4mmha33masked_multihead_attention_kernelIfLi64ELi64ELi4ELi16ELi64ELb1ELb1EEEv26Multihead_attention_paramsIT_XT5_EE,@function
        .size           _ZN4mmha33masked_multihead_attention_kernelIfLi64ELi64ELi4ELi16ELi64ELb1ELb1EEEv26Multihead_attention_paramsIT_XT5_EE,(.L_x_2583 - _ZN4mmha33masked_multihead_attention_kernelIfLi64ELi64ELi4ELi16ELi64ELb1ELb1EEEv26Multihead_attention_paramsIT_XT5_EE)
        .other          _ZN4mmha33masked_multihead_attention_kernelIfLi64ELi64ELi4ELi16ELi64ELb1ELb1EEEv26Multihead_attention_paramsIT_XT5_EE,@"STO_CUDA_ENTRY STV_DEFAULT"
_ZN4mmha33masked_multihead_attention_kernelIfLi64ELi64ELi4ELi16ELi64ELb1ELb1EEEv26Multihead_attention_paramsIT_XT5_EE:
.text._ZN4mmha33masked_multihead_attention_kernelIfLi64ELi64ELi4ELi16ELi64ELb1ELb1EEEv26Multihead_attention_paramsIT_XT5_EE:
        /* <DEDUP_REMOVED lines=14> */
.L_x_1062:
[----:B------:R-:W2:Y:S01]  /*00e0*/  LDC R8, c[0x0][0x280] ;  /* 0x0000a000ff087b82 */ /* 0x000ea20000000800 */
[----:B------:R-:W3:Y:S01]  /*00f0*/  S2R R4, SR_CTAID.Y ;  /* 0x0000000000047919 */ /* 0x000ee20000002600 */
[----:B------:R-:W-:Y:S01]  /*0100*/  ULDC.64 UR4, c[0x0][0x328] ;  /* 0x0000ca0000047ab9 */ /* 0x000fe20000000a00 */
[----:B------:R-:W-:Y:S01]  /*0110*/  ULDC UR7, c[0x0][0x288] ;  /* 0x0000a20000077ab9 */ /* 0x000fe20000000800 */
[----:B-1----:R-:W-:-:S04]  /*0120*/  UIMAD.WIDE UR4, UR6, 0x4, UR4 ;  /* 0x00000004060478a5 */ /* 0x002fc8000f8e0204 */
[----:B------:R-:W1:Y:S01]  /*0130*/  LDC R25, c[0x0][0x29c] ;  /* 0x0000a700ff197b82 */ /* 0x000e620000000800 */
[----:B--2---:R-:W-:-:S04]  /*0140*/  IABS R5, R8 ;  /* 0x0000000800057213 */ /* 0x004fc80000000000 */
[----:B------:R-:W2:Y:S08]  /*0150*/  I2F.RP R0, R5 ;  /* 0x0000000500007306 */ /* 0x000eb00000209400 */
[----:B--2---:R-:W2:Y:S02]  /*0160*/  MUFU.RCP R0, R0 ;  /* 0x0000000000007308 */ /* 0x004ea40000001000 */
[----:B--2---:R-:W-:Y:S01]  /*0170*/  VIADD R2, R0, 0xffffffe ;  /* 0x0ffffffe00027836 */ /* 0x004fe20000000000 */
[----:B---3--:R-:W-:-:S05]  /*0180*/  IABS R0, R4 ;  /* 0x0000000400007213 */ /* 0x008fca0000000000 */
[----:B------:R2:W3:Y:S02]  /*0190*/  F2I.FTZ.U32.TRUNC.NTZ R3, R2 ;  /* 0x0000000200037305 */ /* 0x0004e4000021f000 */
[----:B--2---:R-:W-:Y:S02]  /*01a0*/  IMAD.MOV.U32 R2, RZ, RZ, RZ ;  /* 0x000000ffff027224 */ /* 0x004fe400078e00ff */
[----:B---3--:R-:W-:-:S04]  /*01b0*/  IMAD.MOV R6, RZ, RZ, -R3 ;  /* 0x000000ffff067224 */ /* 0x008fc800078e0a03 */
[----:B------:R-:W-:-:S04]  /*01c0*/  IMAD R7, R6, R5, RZ ;  /* 0x0000000506077224 */ /* 0x000fc800078e02ff */
[----:B------:R-:W-:Y:S01]  /*01d0*/  IMAD.HI.U32 R3, R3, R7, R2 ;  /* 0x0000000703037227 */ /* 0x000fe200078e0002 */
[----:B------:R-:W-:Y:S01]  /*01e0*/  MOV R2, UR4 ;  /* 0x0000000400027c02 */ /* 0x000fe20008000f00 */
[----:B------:R-:W2:Y:S01]  /*01f0*/  LDC.64 R6, c[0x0][0x2f0] ;  /* 0x0000bc00ff067b82 */ /* 0x000ea20000000a00 */
[----:B-1----:R-:W-:Y:S01]  /*0200*/  ISETP.NE.AND P3, PT, R25, RZ, PT ;  /* 0x000000ff1900720c */ /* 0x002fe20003f65270 */
[----:B------:R-:W-:Y:S02]  /*0210*/  ULDC UR4, c[0x0][0x284] ;  /* 0x0000a10000047ab9 */ /* 0x000fe40000000800 */
[----:B------:R-:W-:-:S04]  /*0220*/  IMAD.HI.U32 R46, R3, R0, RZ ;  /* 0x00000000032e7227 */ /* 0x000fc800078e00ff */
[----:B------:R-:W-:Y:S02]  /*0230*/  IMAD.U32 R3, RZ, RZ, UR5 ;  /* 0x00000005ff037e24 */ /* 0x000fe4000f8e00ff */
[----:B------:R-:W-:-:S03]  /*0240*/  IMAD.MOV R4, RZ, RZ, -R46 ;  /* 0x000000ffff047224 */ /* 0x000fc600078e0a2e */
[----:B------:R1:W3:Y:S01]  /*0250*/  LDG.E R24, desc[UR36][R2.64] ;  /* 0x0000002402187981 */ /* 0x0002e2000c1e1900 */
[----:B------:R-:W-:Y:S02]  /*0260*/  IMAD R0, R5, R4, R0 ;  /* 0x0000000405007224 */ /* 0x000fe400078e0200 */
[----:B------:R-:W-:-:S03]  /*0270*/  IMAD.MOV.U32 R22, RZ, RZ, RZ ;  /* 0x000000ffff167224 */ /* 0x000fc600078e00ff */
[----:B------:R-:W-:Y:S01]  /*0280*/  ISETP.GT.U32.AND P1, PT, R5, R0, PT ;  /* 0x000000000500720c */ /* 0x000fe20003f24070 */
[----:B------:R-:W4:Y:S01]  /*0290*/  S2R R19, SR_TID.X ;  /* 0x0000000000137919 */ /* 0x000f220000002100 */
[----:B------:R-:W0:Y:S01]  /*02a0*/  S2R R63, SR_CTAID.X ;  /* 0x00000000003f7919 */ /* 0x000e220000002500 */
[----:B--2---:R-:W-:Y:S01]  /*02b0*/  ISETP.NE.U32.AND P0, PT, R6, RZ, PT ;  /* 0x000000ff0600720c */ /* 0x004fe20003f05070 */
[----:B------:R-:W-:Y:S01]  /*02c0*/  IMAD.U32 R18, RZ, RZ, UR7 ;  /* 0x00000007ff127e24 */ /* 0x000fe2000f8e00ff */
[----:B------:R-:W-:Y:S01]  /*02d0*/  BSSY B0, `(.L_x_1063) ;  /* 0x000003e000007945 */ /* 0x000fe20003800000 */
[----:B-1----:R-:W-:Y:S02]  /*02e0*/  P2R R2, PR, RZ, 0x8 ;  /* 0x00000008ff027803 */ /* 0x002fe40000000000 */
[----:B------:R-:W-:-:S05]  /*02f0*/  ISETP.NE.AND.EX P5, PT, R7, RZ, !P3, P0 ;  /* 0x000000ff0700720c */ /* 0x000fca0005fa5300 */
[----:B------:R-:W-:Y:S02]  /*0300*/  @!P1 IMAD.IADD R0, R0, 0x1, -R5 ;  /* 0x0000000100009824 */ /* 0x000fe400078e0a05 */
[----:B------:R-:W-:Y:S01]  /*0310*/  @!P1 VIADD R46, R46, 0x1 ;  /* 0x000000012e2e9836 */ /* 0x000fe20000000000 */
[----:B------:R-:W-:Y:S02]  /*0320*/  ISETP.NE.AND P1, PT, R8, RZ, PT ;  /* 0x000000ff0800720c */ /* 0x000fe40003f25270 */
[----:B------:R-:W-:Y:S02]  /*0330*/  ISETP.GE.U32.AND P0, PT, R0, R5, PT ;  /* 0x000000050000720c */ /* 0x000fe40003f06070 */
[----:B------:R-:W-:Y:S02]  /*0340*/  LOP3.LUT R0, R8, UR6, RZ, 0x3c, !PT ;  /* 0x0000000608007c12 */ /* 0x000fe4000f8e3cff */
[----:B------:R-:W-:Y:S02]  /*0350*/  CS2R R32, SRZ ;  /* 0x0000000000207805 */ /* 0x000fe4000001ff00 */
[----:B------:R-:W-:-:S02]  /*0360*/  P2R R2, PR, RZ, 0x20 ;  /* 0x00000020ff027803 */ /* 0x000fc40000000000 */
[----:B------:R-:W-:Y:S01]  /*0370*/  ISETP.GE.AND P2, PT, R0, RZ, PT ;  /* 0x000000ff0000720c */ /* 0x000fe20003f46270 */
[----:B------:R-:W-:Y:S01]  /*0380*/  IMAD.U32 R0, RZ, RZ, UR4 ;  /* 0x00000004ff007e24 */ /* 0x000fe2000f8e00ff */
[----:B------:R-:W1:Y:S04]  /*0390*/  @P5 LDC.64 R4, c[0x0][0x2f0] ;  /* 0x0000bc00ff045b82 */ /* 0x000e680000000a00 */
[----:B------:R-:W-:Y:S01]  /*03a0*/  IABS R12, R0 ;  /* 0x00000000000c7213 */ /* 0x000fe20000000000 */
[----:B------:R-:W-:-:S03]  /*03b0*/  @P0 VIADD R46, R46, 0x1 ;  /* 0x000000012e2e0836 */ /* 0x000fc60000000000 */
[----:B------:R-:W2:Y:S01]  /*03c0*/  I2F.RP R0, R12 ;  /* 0x0000000c00007306 */ /* 0x000ea20000209400 */
[----:B----4-:R-:W-:Y:S02]  /*03d0*/  ISETP.GT.AND P4, PT, R19, 0x1f, PT ;  /* 0x0000001f1300780c */ /* 0x010fe40003f84270 */
[----:B------:R-:W-:Y:S02]  /*03e0*/  @!P2 IADD3 R46, -R46, RZ, RZ ;  /* 0x000000ff2e2ea210 */ /* 0x000fe40007ffe1ff */
[----:B------:R-:W-:-:S03]  /*03f0*/  @!P1 LOP3.LUT R46, RZ, R8, RZ, 0x33, !PT ;  /* 0x00000008ff2e9212 */ /* 0x000fc600078e33ff */
[----:B--2---:R-:W2:Y:S02]  /*0400*/  MUFU.RCP R0, R0 ;  /* 0x0000000000007308 */ /* 0x004ea40000001000 */
[----:B-1----:R-:W-:-:S04]  /*0410*/  @P5 IMAD.WIDE R4, R46, 0x4, R4 ;  /* 0x000000042e045825 */ /* 0x002fc800078e0204 */
[----:B0-----:R-:W-:Y:S01]  /*0420*/  IMAD R18, R18, UR6, R63 ;  /* 0x0000000612127c24 */ /* 0x001fe2000f8e023f */
[----:B------:R0:W5:Y:S03]  /*0430*/  @P5 LDG.E R22, desc[UR36][R4.64] ;  /* 0x0000002404165981 */ /* 0x000166000c1e1900 */
[----:B------:R-:W-:Y:S02]  /*0440*/  IMAD.SHL.U32 R18, R18, 0x40, RZ ;  /* 0x0000004012127824 */ /* 0x000fe400078e00ff */
[----:B--2---:R-:W-:Y:S02]  /*0450*/  VIADD R6, R0, 0xffffffe ;  /* 0x0ffffffe00067836 */ /* 0x004fe40000000000 */
[----:B------:R-:W1:Y:S02]  /*0460*/  LDC R0, c[0x0][0x278] ;  /* 0x00009e00ff007b82 */ /* 0x000e640000000800 */
[----:B------:R2:W4:Y:S02]  /*0470*/  F2I.FTZ.U32.TRUNC.NTZ R7, R6 ;  /* 0x0000000600077305 */ /* 0x000524000021f000 */
[----:B--2---:R-:W-:Y:S01]  /*0480*/  HFMA2.MMA R6, -RZ, RZ, 0, 0 ;  /* 0x00000000ff067435 */ /* 0x004fe200000001ff */
[----:B----4-:R-:W-:-:S04]  /*0490*/  IMAD.MOV R3, RZ, RZ, -R7 ;  /* 0x000000ffff037224 */ /* 0x010fc800078e0a07 */
[----:B------:R-:W-:Y:S01]  /*04a0*/  IMAD R3, R3, R12, RZ ;  /* 0x0000000c03037224 */ /* 0x000fe200078e02ff */
[----:B-1----:R-:W-:-:S04]  /*04b0*/  ISETP.NE.AND P1, PT, R0, RZ, PT ;  /* 0x000000ff0000720c */ /* 0x002fc80003f25270 */
[----:B------:R-:W-:-:S04]  /*04c0*/  IMAD.HI.U32 R7, R7, R3, R6 ;  /* 0x0000000307077227 */ /* 0x000fc800078e0006 */
[----:B------:R-:W-:-:S04]  /*04d0*/  IMAD.SHL.U32 R3, R63, 0x40, RZ ;  /* 0x000000403f037824 */ /* 0x000fc800078e00ff */
[----:B0-----:R-:W-:Y:S01]  /*04e0*/  IMAD R5, R0, UR6, R3 ;  /* 0x0000000600057c24 */ /* 0x001fe2000f8e0203 */
[----:B------:R-:W-:Y:S02]  /*04f0*/  P2R R0, PR, RZ, 0x10 ;  /* 0x00000010ff007803 */ /* 0x000fe40000000000 */
[----:B------:R-:W-:Y:S02]  /*0500*/  SHF.L.U32 R0, R19, 0x1, RZ ;  /* 0x0000000113007819 */ /* 0x000fe400000006ff */
[----:B------:R-:W-:Y:S01]  /*0510*/  SEL R5, R18, R5, !P1 ;  /* 0x0000000512057207 */ /* 0x000fe20004800000 */
[----:B---3--:R-:W-:-:S05]  /*0520*/  VIADD R23, R24, 0xffffffff ;  /* 0xffffffff18177836 */ /* 0x008fca0000000000 */
[----:B------:R-:W-:-:S05]  /*0530*/  IABS R17, R23 ;  /* 0x0000001700117213 */ /* 0x000fca0000000000 */
[----:B------:R-:W-:-:S04]  /*0540*/  IMAD.HI.U32 R7, R7, R17, RZ ;  /* 0x0000001107077227 */ /* 0x000fc800078e00ff */
[----:B------:R-:W-:-:S04]  /*0550*/  IMAD.MOV R7, RZ, RZ, -R7 ;  /* 0x000000ffff077224 */ /* 0x000fc800078e0a07 */
[----:B------:R-:W-:-:S05]  /*0560*/  IMAD R17, R12, R7, R17 ;  /* 0x000000070c117224 */ /* 0x000fca00078e0211 */
[----:B------:R-:W-:-:S13]  /*0570*/  ISETP.GT.U32.AND P0, PT, R12, R17, PT ;  /* 0x000000110c00720c */ /* 0x000fda0003f04070 */
[----:B------:R-:W-:-:S05]  /*0580*/  @!P0 IMAD.IADD R17, R17, 0x1, -R12 ;  /* 0x0000000111118824 */ /* 0x000fca00078e0a0c */
[----:B------:R-:W-:Y:S01]  /*0590*/  ISETP.GT.U32.AND P0, PT, R12, R17, PT ;  /* 0x000000110c00720c */ /* 0x000fe20003f04070 */
[----:B------:R-:W-:-:S12]  /*05a0*/  @P4 BRA `(.L_x_1064) ;  /* 0x0000000000404947 */ /* 0x000fd80003800000 */
        /* <DEDUP_REMOVED lines=16> */
.L_x_1064:
[----:B------:R-:W-:Y:S05]  /*06b0*/  BSYNC B0 ;  /* 0x0000000000007941 */ /* 0x000fea0003800000 */
.L_x_1063:
[----:B------:R-:W-:Y:S01]  /*06c0*/  LEA.HI R6, R19, R19, RZ, 0x1 ;  /* 0x0000001313067211 */ /* 0x000fe200078f08ff */
[----:B------:R-:W0:Y:S01]  /*06d0*/  @!P4 LDC.64 R4, c[0x0][0x248] ;  /* 0x00009200ff04cb82 */ /* 0x000e220000000a00 */
[----:B------:R-:W-:Y:S01]  /*06e0*/  @!P0 IMAD.IADD R17, R17, 0x1, -R12 ;  /* 0x0000000111118824 */ /* 0x000fe200078e0a0c */
[----:B------:R-:W-:Y:S01]  /*06f0*/  ISETP.NE.AND P6, PT, R25, RZ, PT ;  /* 0x000000ff1900720c */ /* 0x000fe20003fc5270 */
[----:B------:R-:W-:Y:S01]  /*0700*/  ULDC.64 UR8, c[0x0][0x220] ;  /* 0x0000880000087ab9 */ /* 0x000fe20000000a00 */
[C---:B------:R-:W-:Y:S01]  /*0710*/  LOP3.LUT R8, R6.reuse, 0x7ffffffe, RZ, 0xc0, !PT ;  /* 0x7ffffffe06087812 */ /* 0x040fe200078ec0ff */
[----:B------:R-:W-:Y:S01]  /*0720*/  IMAD.SHL.U32 R6, R6, 0x2, RZ ;  /* 0x0000000206067824 */ /* 0x000fe200078e00ff */
[----:B------:R-:W-:Y:S01]  /*0730*/  ISETP.GE.AND P0, PT, R23, RZ, PT ;  /* 0x000000ff1700720c */ /* 0x000fe20003f06270 */
[----:B------:R-:W-:Y:S02]  /*0740*/  UIMAD UR38, UR6, UR4, URZ ;  /* 0x00000004062672a4 */ /* 0x000fe4000f8e023f */
[----:B------:R-:W-:Y:S01]  /*0750*/  ISETP.NE.AND P2, PT, RZ, UR4, PT ;  /* 0x00000004ff007c0c */ /* 0x000fe2000bf45270 */
[----:B------:R-:W-:Y:S01]  /*0760*/  IMAD.IADD R8, R19, 0x1, -R8 ;  /* 0x0000000113087824 */ /* 0x000fe200078e0a08 */
[----:B------:R-:W-:-:S02]  /*0770*/  LOP3.LUT R31, R6, 0xfffffffc, RZ, 0xc0, !PT ;  /* 0xfffffffc061f7812 */ /* 0x000fc400078ec0ff */
[----:B------:R-:W-:Y:S02]  /*0780*/  CS2R R26, SRZ ;  /* 0x00000000001a7805 */ /* 0x000fe4000001ff00 */
[----:B------:R-:W-:Y:S01]  /*0790*/  ISETP.NE.U32.AND P1, PT, RZ, UR8, PT ;  /* 0x00000008ff007c0c */ /* 0x000fe2000bf25070 */
[----:B------:R-:W-:Y:S01]  /*07a0*/  IMAD.SHL.U32 R30, R8, 0x2, RZ ;  /* 0x00000002081e7824 */ /* 0x000fe200078e00ff */
[----:B------:R-:W-:Y:S01]  /*07b0*/  IADD3 R31, R18, R31, RZ ;  /* 0x0000001f121f7210 */ /* 0x000fe20007ffe0ff */
[----:B------:R-:W-:Y:S01]  /*07c0*/  USHF.R.S32.HI UR8, URZ, 0x1f, UR6 ;  /* 0x0000001f3f087899 */ /* 0x000fe20008011406 */
[----:B------:R-:W-:Y:S01]  /*07d0*/  ISETP.NE.AND.EX P1, PT, RZ, UR9, PT, P1 ;  /* 0x00000009ff007c0c */ /* 0x000fe2000bf25310 */
[----:B------:R-:W-:Y:S01]  /*07e0*/  @!P4 IMAD R6, R23, 0x4, R30 ;  /* 0x000000041706c824 */ /* 0x000fe200078e021e */
[----:B------:R-:W-:Y:S01]  /*07f0*/  P2R R7, PR, RZ, 0x40 ;  /* 0x00000040ff077803 */ /* 0x000fe20000000000 */
[----:B------:R-:W-:Y:S01]  /*0800*/  @!P0 IMAD.MOV R17, RZ, RZ, -R17 ;  /* 0x000000ffff118224 */ /* 0x000fe200078e0a11 */
[----:B------:R-:W-:Y:S01]  /*0810*/  ISETP.GE.AND P0, PT, R19, 0x20, PT ;  /* 0x000000201300780c */ /* 0x000fe20003f06270 */
[----:B------:R-:W-:Y:S01]  /*0820*/  IMAD.IADD R3, R3, 0x1, R0 ;  /* 0x0000000103037824 */ /* 0x000fe200078e0200 */
[----:B------:R-:W-:Y:S01]  /*0830*/  @!P2 LOP3.LUT R17, RZ, UR4, RZ, 0x33, !PT ;  /* 0x00000004ff11ac12 */ /* 0x000fe2000f8e33ff */
[----:B------:R-:W-:Y:S01]  /*0840*/  @!P4 IMAD R11, R31, UR4, R6 ;  /* 0x000000041f0bcc24 */ /* 0x000fe2000f8e0206 */
[----:B------:R-:W-:Y:S09]  /*0850*/  @P6 BRA `(.L_x_1065) ;  /* 0x0000000000286947 */ /* 0x000ff20003800000 */
        /* <DEDUP_REMOVED lines=9> */
.L_x_1066:
[----:B------:R-:W-:Y:S05]  /*08f0*/  BSYNC B0 ;  /* 0x0000000000007941 */ /* 0x000fea0003800000 */
.L_x_1065:
[----:B------:R-:W-:Y:S01]  /*0900*/  ISETP.LT.AND P2, PT, R19, 0x20, P5 ;  /* 0x000000201300780c */ /* 0x000fe20002f41270 */
[----:B0-----:R-:W-:Y:S01]  /*0910*/  @!P4 IMAD.WIDE R4, R11, 0x4, R4 ;  /* 0x000000040b04c825 */ /* 0x001fe200078e0204 */
[----:B------:R-:W-:Y:S02]  /*0920*/  ISETP.GT.OR P1, PT, R19, 0x1f, !P1 ;  /* 0x0000001f1300780c */ /* 0x000fe40004f24670 */
[----:B------:R-:W-:Y:S01]  /*0930*/  CS2R R28, SRZ ;  /* 0x00000000001c7805 */ /* 0x000fe2000001ff00 */
[----:B------:R-:W-:Y:S01]  /*0940*/  ULDC.64 UR4, c[0x0][0x2a8] ;  /* 0x0000aa0000047ab9 */ /* 0x000fe20000000a00 */
[----:B------:R-:W0:Y:S04]  /*0950*/  LDC R13, c[0x0][0x290] ;  /* 0x0000a400ff0d7b82 */ /* 0x000e280000000800 */
[----:B------:R1:W2:Y:S04]  /*0960*/  @!P4 LDG.E.64 R28, desc[UR36][R4.64] ;  /* 0x00000024041cc981 */ /* 0x0002a8000c1e1b00 */
[----:B------:R-:W3:Y:S01]  /*0970*/  @P2 LDC.64 R8, c[0x0][0x2e0] ;  /* 0x0000b800ff082b82 */ /* 0x000ee20000000a00 */
[----:B-----5:R-:W-:-:S04]  /*0980*/  @P2 IMAD R11, R22, UR7, R63 ;  /* 0x00000007160b2c24 */ /* 0x020fc8000f8e023f */
[----:B------:R-:W-:-:S03]  /*0990*/  @P2 IMAD R11, R11, 0x40, R0 ;  /* 0x000000400b0b2824 */ /* 0x000fc600078e0200 */
[----:B------:R-:W4:Y:S01]  /*09a0*/  @!P1 LDC.64 R6, c[0x0][0x220] ;  /* 0x00008800ff069b82 */ /* 0x000f220000000a00 */
[----:B---3--:R-:W-:-:S06]  /*09b0*/  @P2 IMAD.WIDE R8, R11, 0x4, R8 ;  /* 0x000000040b082825 */ /* 0x008fcc00078e0208 */
[----:B------:R-:W3:Y:S01]  /*09c0*/  @P2 LDG.E.64 R8, desc[UR36][R8.64] ;  /* 0x0000002408082981 */ /* 0x000ee2000c1e1b00 */
[----:B------:R-:W-:Y:S01]  /*09d0*/  CS2R R10, SRZ ;  /* 0x00000000000a7805 */ /* 0x000fe2000001ff00 */
[----:B----4-:R-:W-:-:S05]  /*09e0*/  @!P1 IMAD.WIDE R6, R3, 0x4, R6 ;  /* 0x0000000403069825 */ /* 0x010fca00078e0206 */
[----:B------:R-:W4:Y:S01]  /*09f0*/  @!P1 LDG.E.64 R10, desc[UR36][R6.64] ;  /* 0x00000024060a9981 */ /* 0x000f22000c1e1b00 */
[----:B------:R-:W-:-:S04]  /*0a00*/  UISETP.NE.U32.AND UP0, UPT, UR4, URZ, UPT ;  /* 0x0000003f0400728c */ /* 0x000fc8000bf05070 */
[----:B------:R-:W-:-:S06]  /*0a10*/  UISETP.NE.AND.EX UP0, UPT, UR5, URZ, UPT, UP0 ;  /* 0x0000003f0500728c */ /* 0x000fcc000bf05300 */
[----:B------:R-:W-:-:S05]  /*0a20*/  PLOP3.LUT P1, PT, PT, PT, UP0, 0x80, 0x0 ;  /* 0x000000000000781c */ /* 0x000fca0003f2f008 */
[----:B------:R-:W-:-:S04]  /*0a30*/  @UP0 ULEA UR4, UP1, UR6, UR4, 0x2 ;  /* 0x0000000406040291 */ /* 0x000fc8000f82103f */
[----:B------:R-:W-:Y:S01]  /*0a40*/  @UP0 ULEA.HI.X UR5, UR6, UR5, UR8, 0x2, UP1 ;  /* 0x0000000506050291 */ /* 0x000fe200088f1408 */
[----:B------:R-:W-:Y:S01]  /*0a50*/  IMAD.MOV.U32 R16, RZ, RZ, RZ ;  /* 0x000000ffff107224 */ /* 0x000fe200078e00ff */
[----:B-1----:R-:W-:Y:S01]  /*0a60*/  MOV R4, UR4 ;  /* 0x0000000400047c02 */ /* 0x002fe20008000f00 */
[----:B------:R-:W-:-:S03]  /*0a70*/  ULDC.U8 UR4, c[0x0][0x294] ;  /* 0x0000a50000047ab9 */ /* 0x000fc60000000000 */
[----:B------:R-:W-:-:S05]  /*0a80*/  IMAD.U32 R5, RZ, RZ, UR5 ;  /* 0x00000005ff057e24 */ /* 0x000fca000f8e00ff */
[----:B------:R1:W5:Y:S01]  /*0a90*/  @P1 LDG.E R16, desc[UR36][R4.64] ;  /* 0x0000002404101981 */ /* 0x000362000c1e1900 */
[----:B------:R-:W-:Y:S01]  /*0aa0*/  ISETP.NE.AND P1, PT, RZ, UR4, PT ;  /* 0x00000004ff007c0c */ /* 0x000fe2000bf25270 */
[----:B------:R-:W-:Y:S01]  /*0ab0*/  USHF.R.S32.HI UR39, URZ, 0x1f, UR38 ;  /* 0x0000001f3f277899 */ /* 0x000fe20008011426 */
[----:B------:R-:W-:Y:S02]  /*0ac0*/  IMAD R46, R46, UR7, RZ ;  /* 0x000000072e2e7c24 */ /* 0x000fe4000f8e02ff */
[----:B--2---:R-:W-:Y:S01]  /*0ad0*/  @!P3 FADD.FTZ R28, R26, R28 ;  /* 0x0000001c1a1cb221 */ /* 0x004fe20000010000 */
[----:B------:R-:W-:-:S03]  /*0ae0*/  @!P3 FADD.FTZ R29, R27, R29 ;  /* 0x0000001d1b1db221 */ /* 0x000fc60000010000 */
[----:B---3--:R-:W-:Y:S01]  /*0af0*/  @P2 FMUL.FTZ R28, R28, R8 ;  /* 0x000000081c1c2220 */ /* 0x008fe20000410000 */
[----:B------:R-:W-:Y:S01]  /*0b00*/  @P2 FMUL.FTZ R29, R29, R9 ;  /* 0x000000091d1d2220 */ /* 0x000fe20000410000 */
[----:B0-----:R-:W-:Y:S01]  /*0b10*/  ISETP.GT.AND P2, PT, R13, RZ, PT ;  /* 0x000000ff0d00720c */ /* 0x001fe20003f44270 */
[----:B----4-:R-:W-:Y:S01]  /*0b20*/  FADD.FTZ R32, R10, R32 ;  /* 0x000000200a207221 */ /* 0x010fe20000010000 */
[----:B------:R-:W-:-:S11]  /*0b30*/  FADD.FTZ R33, R11, R33 ;  /* 0x000000210b217221 */ /* 0x000fd60000010000 */
        /* <DEDUP_REMOVED lines=45> */
[----:B------:R-:W-:Y:S02]  /*0e10*/  IMAD.U32 R6, RZ, RZ, UR4 ;  /* 0x00000004ff067e24 */ /* 0x000fe4000f8e00ff */
[----:B------:R-:W-:-:S02]  /*0e20*/  IMAD.U32 R7, RZ, RZ, UR5 ;  /* 0x00000005ff077e24 */ /* 0x000fc4000f8e00ff */
[----:B------:R-:W-:Y:S02]  /*0e30*/  IMAD.U32 R10, RZ, RZ, UR6 ;  /* 0x00000006ff0a7e24 */ /* 0x000fe4000f8e00ff */
[----:B------:R-:W-:Y:S02]  /*0e40*/  IMAD.U32 R11, RZ, RZ, UR7 ;  /* 0x00000007ff0b7e24 */ /* 0x000fe4000f8e00ff */
[----:B------:R-:W-:Y:S02]  /*0e50*/  IMAD.MOV.U32 R12, RZ, RZ, 0x1 ;  /* 0x00000001ff0c7424 */ /* 0x000fe400078e00ff */
[----:B0-----:R-:W-:-:S07]  /*0e60*/  IMAD.MOV.U32 R13, RZ, RZ, RZ ;  /* 0x000000ffff0d7224 */ /* 0x001fce00078e00ff */
[----:B------:R-:W-:-:S07]  /*0e70*/  LEPC R20, `(.L_x_1069) ;  /* 0x000000001014794e */ /* 0x000fce0000000000 */
[----:B-1---5:R-:W-:Y:S05]  /*0e80*/  CALL.ABS.NOINC R14 ;  /* 0x000000000e007343 */ /* 0x022fea0003c00000 */
.L_x_1069:
[----:B------:R-:W0:Y:S01]  /*0e90*/  S2R R4, SR_CgaCtaId ;  /* 0x0000000000047919 */ /* 0x000e220000008800 */
[----:B------:R-:W1:Y:S01]  /*0ea0*/  LDC R7, c[0x0][0x290] ;  /* 0x0000a400ff077b82 */ /* 0x000e620000000800 */
[----:B------:R-:W-:Y:S02]  /*0eb0*/  MOV R0, 0x400 ;  /* 0x0000040000007802 */ /* 0x000fe40000000f00 */
[----:B------:R-:W-:-:S03]  /*0ec0*/  ISETP.NE.AND P6, PT, R37, RZ, PT ;  /* 0x000000ff2500720c */ /* 0x000fc60003fc5270 */
[----:B------:R-:W-:Y:S02]  /*0ed0*/  VIADD R3, R0, 0x210 ;  /* 0x0000021000037836 */ /* 0x000fe40000000000 */
[----:B------:R-:W-:-:S03]  /*0ee0*/  IMAD R0, R35, R34, R36 ;  /* 0x0000002223007224 */ /* 0x000fc600078e0224 */
[----:B0-----:R-:W-:-:S05]  /*0ef0*/  LEA R3, R4, R3, 0x18 ;  /* 0x0000000304037211 */ /* 0x001fca00078ec0ff */
[----:B------:R-:W-:-:S04]  /*0f00*/  IMAD R9, R0, 0x4, R3 ;  /* 0x0000000400097824 */ /* 0x000fc800078e0203 */
[----:B-1----:R-:W-:Y:S01]  /*0f10*/  IMAD R10, R7, 0x4, R9 ;  /* 0x00000004070a7824 */ /* 0x002fe200078e0209 */
[----:B------:R-:W-:Y:S06]  /*0f20*/  @!P6 BRA `(.L_x_1070) ;  /* 0x00000000000ce947 */ /* 0x000fec0003800000 */
[----:B------:R-:W-:Y:S01]  /*0f30*/  ISETP.NE.AND P5, PT, R25, RZ, PT ;  /* 0x000000ff1900720c */ /* 0x000fe20003fa5270 */
[----:B------:R0:W-:-:S12]  /*0f40*/  STS.64 [R9], R32 ;  /* 0x0000002009007388 */ /* 0x0001d80000000a00 */
[----:B------:R0:W-:Y:S02]  /*0f50*/  @!P5 STS.64 [R10], R28 ;  /* 0x0000001c0a00d388 */ /* 0x0001e40000000a00 */
.L_x_1070:
        /* <DEDUP_REMOVED lines=11> */
[----:B------:R-:W-:Y:S01]  /*1010*/  LEA R11, R0, R3, 0x2 ;  /* 0x00000003000b7211 */ /* 0x000fe200078e10ff */
[----:B------:R-:W-:Y:S01]  /*1020*/  BSSY B1, `(.L_x_1073) ;  /* 0x000003a000017945 */ /* 0x000fe20003800000 */
[----:B------:R-:W-:-:S03]  /*1030*/  ISETP.NE.AND P0, PT, R25, RZ, PT ;  /* 0x000000ff1900720c */ /* 0x000fc60003f05270 */
        /* <DEDUP_REMOVED lines=24> */
.L_x_1074:
[C---:B------:R-:W-:Y:S01]  /*11c0*/  IMAD R13, R7.reuse, 0x4, R11 ;  /* 0x00000004070d7824 */ /* 0x040fe200078e020b */
[----:B------:R-:W-:Y:S01]  /*11d0*/  BSSY B2, `(.L_x_1076) ;  /* 0x000001c000027945 */ /* 0x000fe20003800000 */
[----:B------:R-:W-:Y:S02]  /*11e0*/  IMAD R14, R7, 0x4, R12 ;  /* 0x00000004070e7824 */ /* 0x000fe400078e020c */
[----:B------:R-:W-:Y:S01]  /*11f0*/  IMAD.SHL.U32 R0, R0, 0x2, RZ ;  /* 0x0000000200007824 */ /* 0x000fe200078e00ff */
[----:B------:R3:W4:Y:S04]  /*1200*/  LDS R28, [R13] ;  /* 0x000000000d1c7984 */ /* 0x0007280000000800 */
[----:B------:R3:W0:Y:S01]  /*1210*/  LDS R29, [R14] ;  /* 0x000000000e1d7984 */ /* 0x0006220000000800 */
[----:B------:R-:W-:-:S13]  /*1220*/  ISETP.GE.AND P0, PT, R0, R7, PT ;  /* 0x000000070000720c */ /* 0x000fda0003f06270 */
[----:B---3--:R-:W-:Y:S05]  /*1230*/  @P0 BRA `(.L_x_1077) ;  /* 0x0000000000540947 */ /* 0x008fea0003800000 */
[----:B------:R-:W-:Y:S01]  /*1240*/  I2FP.F32.S32 R7, R7 ;  /* 0x0000000700077245 */ /* 0x000fe20000201400 */
[----:B------:R-:W-:Y:S01]  /*1250*/  ULDC UR4, c[0x0][0x29c] ;  /* 0x0000a70000047ab9 */ /* 0x000fe20000000800 */
[----:B------:R-:W-:-:S04]  /*1260*/  I2FP.F32.S32 R0, R0 ;  /* 0x0000000000007245 */ /* 0x000fc80000201400 */
[----:B------:R-:W3:Y:S02]  /*1270*/  MUFU.RCP R7, R7 ;  /* 0x0000000700077308 */ /* 0x000ee40000001000 */
[----:B---3--:R-:W-:-:S04]  /*1280*/  FMUL.FTZ R0, R0, R7 ;  /* 0x0000000700007220 */ /* 0x008fc80000410000 */
[----:B------:R-:W-:Y:S01]  /*1290*/  FMUL.FTZ R3, R0, 13.28771209716796875 ;  /* 0x41549a7800037820 */ /* 0x000fe20000410000 */
[----:B-----5:R-:W-:-:S04]  /*12a0*/  IADD3 R0, -R16, UR4, RZ ;  /* 0x0000000410007c10 */ /* 0x020fc8000fffe1ff */
[----:B------:R-:W-:Y:S01]  /*12b0*/  I2FP.F32.S32 R0, R0 ;  /* 0x0000000000007245 */ /* 0x000fe20000201400 */
[----:B------:R-:W3:Y:S04]  /*12c0*/  MUFU.EX2 R3, -R3 ;  /* 0x8000000300037308 */ /* 0x000ee80000000800 */
[----:B---3--:R-:W-:-:S04]  /*12d0*/  FMUL.FTZ R0, R0, R3 ;  /* 0x0000000300007220 */ /* 0x008fc80000410000 */
[----:B------:R-:W-:-:S04]  /*12e0*/  FMUL.RZ R8, R0, 0.15915493667125701904 ;  /* 0x3e22f98300087820 */ /* 0x000fc8000040c000 */
[----:B------:R-:W2:Y:S08]  /*12f0*/  MUFU.SIN R4, R8 ;  /* 0x0000000800047308 */ /* 0x000eb00000000400 */
[----:B------:R-:W3:Y:S01]  /*1300*/  MUFU.COS R0, R8 ;  /* 0x0000000800007308 */ /* 0x000ee20000000000 */
[-C--:B--2---:R-:W-:Y:S01]  /*1310*/  FMUL.FTZ R5, R33, R4.reuse ;  /* 0x0000000421057220 */ /* 0x084fe20000410000 */
[-C--:B0-----:R-:W-:Y:S01]  /*1320*/  FMUL.FTZ R7, R29, R4.reuse ;  /* 0x000000041d077220 */ /* 0x081fe20000410000 */
[-C--:B-1----:R-:W-:Y:S01]  /*1330*/  FMUL.FTZ R6, R32, R4.reuse ;  /* 0x0000000420067220 */ /* 0x082fe20000410000 */
[----:B----4-:R-:W-:Y:S01]  /*1340*/  FMUL.FTZ R4, R28, R4 ;  /* 0x000000041c047220 */ /* 0x010fe20000410000 */
[-C--:B---3--:R-:W-:Y:S01]  /*1350*/  FFMA.FTZ R32, R32, R0.reuse, -R5 ;  /* 0x0000000020207223 */ /* 0x088fe20000010805 */
[-C--:B------:R-:W-:Y:S01]  /*1360*/  FFMA.FTZ R28, R28, R0.reuse, -R7 ;  /* 0x000000001c1c7223 */ /* 0x080fe20000010807 */
[-C--:B------:R-:W-:Y:S01]  /*1370*/  FFMA.FTZ R33, R33, R0.reuse, R6 ;  /* 0x0000000021217223 */ /* 0x080fe20000010006 */
[----:B------:R-:W-:-:S07]  /*1380*/  FFMA.FTZ R29, R29, R0, R4 ;  /* 0x000000001d1d7223 */ /* 0x000fce0000010004 */
.L_x_1077:
[----:B------:R-:W-:Y:S05]  /*1390*/  BSYNC B2 ;  /* 0x0000000000027941 */ /* 0x000fea0003800000 */
.L_x_1076:
[----:B----4-:R3:W-:Y:S04]  /*13a0*/  STS [R13], R28 ;  /* 0x0000001c0d007388 */ /* 0x0107e80000000800 */
[----:B0-----:R3:W-:Y:S02]  /*13b0*/  STS [R14], R29 ;  /* 0x0000001d0e007388 */ /* 0x0017e40000000800 */
.L_x_1075:
[----:B------:R-:W-:Y:S05]  /*13c0*/  BSYNC B1 ;  /* 0x0000000000017941 */ /* 0x000fea0003800000 */
.L_x_1073:
[----:B-1----:R1:W-:Y:S04]  /*13d0*/  STS [R11], R32 ;  /* 0x000000200b007388 */ /* 0x0023e80000000800 */
[----:B--2---:R1:W-:Y:S02]  /*13e0*/  STS [R12], R33 ;  /* 0x000000210c007388 */ /* 0x0043e40000000800 */
.L_x_1072:
[----:B------:R-:W-:Y:S05]  /*13f0*/  BSYNC B0 ;  /* 0x0000000000007941 */ /* 0x000fea0003800000 */
.L_x_1071:
[----:B------:R-:W-:Y:S06]  /*1400*/  BAR.SYNC.DEFER_BLOCKING 0x0 ;  /* 0x0000000000007b1d */ /* 0x000fec0000010000 */
[----:B------:R-:W-:Y:S04]  /*1410*/  BSSY B0, `(.L_x_1078) ;  /* 0x0000005000007945 */ /* 0x000fe80003800000 */
[----:B------:R-:W-:Y:S05]  /*1420*/  @!P6 BRA `(.L_x_1079) ;  /* 0x00000000000ce947 */ /* 0x000fea0003800000 */
[----:B------:R-:W-:Y:S01]  /*1430*/  ISETP.NE.AND P0, PT, R25, RZ, PT ;  /* 0x000000ff1900720c */ /* 0x000fe20003f05270 */
[----:B01----:R2:W4:-:S12]  /*1440*/  LDS.64 R32, [R9] ;  /* 0x0000000009207984 */ /* 0x0035180000000a00 */
[----:B---3--:R2:W0:Y:S02]  /*1450*/  @!P0 LDS.64 R28, [R10] ;  /* 0x000000000a1c8984 */ /* 0x0084240000000a00 */
.L_x_1079:
[----:B------:R-:W-:Y:S05]  /*1460*/  BSYNC B0 ;  /* 0x0000000000007941 */ /* 0x000fea0003800000 */
.L_x_1078:
[----:B------:R-:W-:Y:S06]  /*1470*/  BAR.SYNC.DEFER_BLOCKING 0x0 ;  /* 0x0000000000007b1d */ /* 0x000fec0000010000 */
[----:B------:R-:W-:Y:S05]  /*1480*/  BRA `(.L_x_1068) ;  /* 0x0000000000b07947 */ /* 0x000fea0003800000 */
.L_x_1067:
[----:B------:R-:W-:Y:S01]  /*1490*/  ISETP.NE.AND P0, PT, R25, RZ, PT ;  /* 0x000000ff1900720c */ /* 0x000fe20003f05270 */
[----:B------:R-:W-:Y:S01]  /*14a0*/  BSSY B0, `(.L_x_1068) ;  /* 0x000002a000007945 */ /* 0x000fe20003800000 */
[----:B-----5:R-:W-:-:S11]  /*14b0*/  IADD3 R25, -R16, R25, RZ ;  /* 0x0000001910197210 */ /* 0x020fd60007ffe1ff */
[----:B------:R-:W-:Y:S05]  /*14c0*/  @!P0 BRA `(.L_x_1080) ;  /* 0x0000000000488947 */ /* 0x000fea0003800000 */
[----:B------:R-:W-:-:S13]  /*14d0*/  ISETP.GE.AND P0, PT, R0, R13, PT ;  /* 0x0000000d0000720c */ /* 0x000fda0003f06270 */
[----:B------:R-:W-:Y:S05]  /*14e0*/  @P0 BRA `(.L_x_1081) ;  /* 0x0000000000940947 */ /* 0x000fea0003800000 */
[----:B------:R-:W-:Y:S02]  /*14f0*/  I2FP.F32.S32 R13, R13 ;  /* 0x0000000d000d7245 */ /* 0x000fe40000201400 */
[----:B------:R-:W-:-:S04]  /*1500*/  I2FP.F32.S32 R0, R0 ;  /* 0x0000000000007245 */ /* 0x000fc80000201400 */
        /* <DEDUP_REMOVED lines=14> */
.L_x_1080:
[----:B------:R-:W-:-:S13]  /*15f0*/  ISETP.GE.AND P0, PT, R0, R13, PT ;  /* 0x0000000d0000720c */ /* 0x000fda0003f06270 */
[----:B------:R-:W-:Y:S05]  /*1600*/  @P0 BRA `(.L_x_1081) ;  /* 0x00000000004c0947 */ /* 0x000fea0003800000 */
[----:B------:R-:W-:Y:S02]  /*1610*/  I2FP.F32.S32 R13, R13 ;  /* 0x0000000d000d7245 */ /* 0x000fe40000201400 */
[----:B------:R-:W-:Y:S02]  /*1620*/  I2FP.F32.S32 R0, R0 ;  /* 0x0000000000007245 */ /* 0x000fe40000201400 */
[----:B------:R-:W-:Y:S02]  /*1630*/  I2FP.F32.S32 R25, R25 ;  /* 0x0000001900197245 */ /* 0x000fe40000201400 */
[----:B------:R-:W0:Y:S02]  /*1640*/  MUFU.RCP R13, R13 ;  /* 0x0000000d000d7308 */ /* 0x000e240000001000 */
        /* <DEDUP_REMOVED lines=8> */
[-C--:B------:R-:W-:Y:S01]  /*16d0*/  FMUL.FTZ R3, R29, R0.reuse ;  /* 0x000000001d037220 */ /* 0x080fe20000410000 */
[-C--:B------:R-:W-:Y:S01]  /*16e0*/  FMUL.FTZ R6, R32, R0.reuse ;  /* 0x0000000020067220 */ /* 0x080fe20000410000 */
[----:B------:R-:W-:Y:S01]  /*16f0*/  FMUL.FTZ R0, R28, R0 ;  /* 0x000000001c007220 */ /* 0x000fe20000410000 */
[-C--:B-1----:R-:W-:Y:S01]  /*1700*/  FFMA.FTZ R32, R32, R5.reuse, -R7 ;  /* 0x0000000520207223 */ /* 0x082fe20000010807 */
[-C--:B------:R-:W-:Y:S01]  /*1710*/  FFMA.FTZ R28, R28, R5.reuse, -R3 ;  /* 0x000000051c1c7223 */ /* 0x080fe20000010803 */
[-C--:B------:R-:W-:Y:S01]  /*1720*/  FFMA.FTZ R33, R33, R5.reuse, R6 ;  /* 0x0000000521217223 */ /* 0x080fe20000010006 */
[----:B------:R-:W-:-:S07]  /*1730*/  FFMA.FTZ R29, R29, R5, R0 ;  /* 0x000000051d1d7223 */ /* 0x000fce0000010000 */
.L_x_1081:
[----:B------:R-:W-:Y:S05]  /*1740*/  BSYNC B0 ;  /* 0x0000000000007941 */ /* 0x000fea0003800000 */
.L_x_1068:
[----:B------:R-:W1:Y:S01]  /*1750*/  LDC R59, c[0x0][0x284] ;  /* 0x0000a100ff3b7b82 */ /* 0x000e620000000800 */
[----:B------:R-:W-:Y:S01]  /*1760*/  ISETP.GT.AND P0, PT, R19, 0x1f, PT ;  /* 0x0000001f1300780c */ /* 0x000fe20003f04270 */
[----:B------:R-:W-:Y:S01]  /*1770*/  BSSY B0, `(.L_x_1082) ;  /* 0x0000024000007945 */ /* 0x000fe20003800000 */
[----:B------:R-:W-:Y:S01]  /*1780*/  IMAD.MOV.U32 R5, RZ, RZ, RZ ;  /* 0x000000ffff057224 */ /* 0x000fe200078e00ff */
[----:B-1----:R-:W-:-:S04]  /*1790*/  VIADDMNMX R0, R24, -R59, RZ, !PT ;  /* 0x8000003b18007246 */ /* 0x002fc800078001ff */
[----:B------:R-:W-:-:S06]  /*17a0*/  R2UR UR7, R0 ;  /* 0x00000000000772ca */ /* 0x000fcc00000e0000 */
[----:B------:R-:W-:Y:S09]  /*17b0*/  @P0 BRA `(.L_x_1083) ;  /* 0x00000000007c0947 */ /* 0x000ff20003800000 */
[----:B------:R-:W1:Y:S01]  /*17c0*/  LDC R0, c[0x0][0x29c] ;  /* 0x0000a700ff007b82 */ /* 0x000e620000000800 */
[----:B------:R-:W2:Y:S01]  /*17d0*/  S2R R6, SR_CgaCtaId ;  /* 0x0000000000067919 */ /* 0x000ea20000008800 */
[----:B------:R-:W-:Y:S01]  /*17e0*/  MOV R3, 0x400 ;  /* 0x0000040000037802 */ /* 0x000fe20000000f00 */
[----:B------:R-:W-:Y:S01]  /*17f0*/  IMAD R30, R17, 0x4, R30 ;  /* 0x00000004111e7824 */ /* 0x000fe200078e021e */
[----:B------:R-:W-:Y:S01]  /*1800*/  UMOV UR4, 0xffffffff ;  /* 0xffffffff00047882 */ /* 0x000fe20000000000 */
[----:B0--34-:R-:W-:Y:S02]  /*1810*/  FMUL.FTZ R13, R29, R33 ;  /* 0x000000211d0d7220 */ /* 0x019fe40000410000 */
[----:B------:R-:W-:Y:S02]  /*1820*/  IMAD R31, R31, R59, R30 ;  /* 0x0000003b1f1f7224 */ /* 0x000fe400078e021e */
[----:B------:R-:W-:Y:S01]  /*1830*/  FFMA.FTZ R13, R28, R32, R13 ;  /* 0x000000201c0d7223 */ /* 0x000fe2000001000d */
[----:B-1----:R-:W-:Y:S01]  /*1840*/  ISETP.NE.AND P0, PT, R0, RZ, PT ;  /* 0x000000ff0000720c */ /* 0x002fe20003f05270 */
[----:B------:R-:W-:-:S05]  /*1850*/  VIADD R0, R3, 0x10 ;  /* 0x0000001003007836 */ /* 0x000fca0000000000 */
[----:B--2---:R-:W-:-:S07]  /*1860*/  LEA R0, R6, R0, 0x18 ;  /* 0x0000000006007211 */ /* 0x004fce00078ec0ff */
[----:B------:R-:W0:Y:S01]  /*1870*/  @!P0 LDC.64 R4, c[0x0][0x248] ;  /* 0x00009200ff048b82 */ /* 0x000e220000000a00 */
[----:B------:R-:W-:Y:S02]  /*1880*/  @!P0 VIADD R3, R3, 0x110 ;  /* 0x0000011003038836 */ /* 0x000fe40000000000 */
[----:B------:R-:W-:-:S03]  /*1890*/  IMAD R0, R19, 0x8, R0 ;  /* 0x0000000813007824 */ /* 0x000fc600078e0200 */
[----:B------:R-:W-:Y:S02]  /*18a0*/  @!P0 LEA R6, R6, R3, 0x18 ;  /* 0x0000000306068211 */ /* 0x000fe400078ec0ff */
[----:B------:R1:W-:Y:S02]  /*18b0*/  STS.64 [R0], R32 ;  /* 0x0000002000007388 */ /* 0x0003e40000000a00 */
[----:B------:R-:W-:-:S05]  /*18c0*/  @!P0 LEA R6, R19, R6, 0x3 ;  /* 0x0000000613068211 */ /* 0x000fca00078e18ff */
[----:B------:R1:W-:Y:S01]  /*18d0*/  @!P0 STS.64 [R6], R26 ;  /* 0x0000001a06008388 */ /* 0x0003e20000000a00 */
[----:B0-----:R-:W-:-:S05]  /*18e0*/  @!P0 IMAD.WIDE R4, R31, 0x4, R4 ;  /* 0x000000041f048825 */ /* 0x001fca00078e0204 */
[----:B------:R1:W-:Y:S01]  /*18f0*/  @!P0 STG.E.64 desc[UR36][R4.64], R28 ;  /* 0x0000001c04008986 */ /* 0x0003e2000c101b24 */
        /* <DEDUP_REMOVED lines=10> */
.L_x_1188:
[----:B01----:R-:W-:-:S07]  /*19a0*/  FADD.FTZ R5, R5, R14 ;  /* 0x0000000e05057221 */ /* 0x003fce0000010000 */
.L_x_1083:
[----:B------:R-:W-:Y:S05]  /*19b0*/  BSYNC B0 ;  /* 0x0000000000007941 */ /* 0x000fea0003800000 */
.L_x_1082:
[----:B------:R-:W1:Y:S01]  /*19c0*/  S2R R35, SR_CgaCtaId ;  /* 0x0000000000237919 */ /* 0x000e620000008800 */
[----:B------:R-:W-:Y:S01]  /*19d0*/  ISETP.NE.AND P0, PT, R19, RZ, PT ;  /* 0x000000ff1300720c */ /* 0x000fe20003f05270 */
[----:B------:R-:W-:Y:S01]  /*19e0*/  VIADD R3, R23, -UR7 ;  /* 0x8000000717037c36 */ /* 0x000fe20008000000 */
[----:B------:R-:W-:Y:S01]  /*19f0*/  MOV R15, 0x400 ;  /* 0x00000400000f7802 */ /* 0x000fe20000000f00 */
[----:B------:R-:W-:-:S04]  /*1a00*/  IMAD.MOV.U32 R0, RZ, RZ, -0x800001 ;  /* 0xff7fffffff007424 */ /* 0x000fc800078e00ff */
[----:B------:R-:W-:-:S05]  /*1a10*/  VIADD R4, R15, 0x210 ;  /* 0x000002100f047836 */ /* 0x000fca0000000000 */
[----:B-1----:R-:W-:Y:S01]  /*1a20*/  LEA R4, R35, R4, 0x18 ;  /* 0x0000000423047211 */ /* 0x002fe200078ec0ff */
[----:B------:R-:W-:Y:S06]  /*1a30*/  @P0 BRA `(.L_x_1085) ;  /* 0x0000000000400947 */ /* 0x000fec0003800000 */
[----:B------:R-:W-:Y:S01]  /*1a40*/  ULDC.64 UR4, c[0x0][0x2c8] ;  /* 0x0000b20000047ab9 */ /* 0x000fe20000000a00 */
[----:B0-2---:R-:W-:Y:S01]  /*1a50*/  IMAD R9, R3, 0x4, R4 ;  /* 0x0000000403097824 */ /* 0x005fe200078e0204 */
[----:B------:R-:W-:Y:S01]  /*1a60*/  ISETP.NE.U32.AND P0, PT, RZ, UR4, PT ;  /* 0x00000004ff007c0c */ /* 0x000fe2000bf05070 */
[----:B------:R-:W-:Y:S02]  /*1a70*/  ULDC UR4, c[0x0][0x2a0] ;  /* 0x0000a80000047ab9 */ /* 0x000fe40000000800 */
[----:B------:R-:W-:Y:S01]  /*1a80*/  FMUL.FTZ R0, R5, UR4 ;  /* 0x0000000405007c20 */ /* 0x000fe20008410000 */
[----:B------:R-:W-:-:S13]  /*1a90*/  ISETP.NE.AND.EX P0, PT, RZ, UR5, PT, P0 ;  /* 0x00000005ff007c0c */ /* 0x000fda000bf05300 */
[----:B------:R-:W-:Y:S05]  /*1aa0*/  @!P0 BRA `(.L_x_1086) ;  /* 0x0000000000208947 */ /* 0x000fea0003800000 */
[----:B------:R-:W0:Y:S01]  /*1ab0*/  LDC.64 R6, c[0x0][0x2c8] ;  /* 0x0000b200ff067b82 */ /* 0x000e220000000a00 */
[----:B-----5:R-:W-:Y:S01]  /*1ac0*/  IMAD.IADD R8, R23, 0x1, -R16 ;  /* 0x0000000117087824 */ /* 0x020fe200078e0a10 */
[----:B------:R-:W-:-:S03]  /*1ad0*/  ULDC UR4, c[0x0][0x2d0] ;  /* 0x0000b40000047ab9 */ /* 0x000fc60000000800 */
[----:B------:R-:W-:-:S04]  /*1ae0*/  IMAD R5, R63, UR4, R8 ;  /* 0x000000043f057c24 */ /* 0x000fc8000f8e0208 */
[----:B------:R-:W-:-:S04]  /*1af0*/  IMAD R5, R5, UR4, R8 ;  /* 0x0000000405057c24 */ /* 0x000fc8000f8e0208 */
[----:B0-----:R-:W-:-:S06]  /*1b00*/  IMAD.WIDE R6, R5, 0x4, R6 ;  /* 0x0000000405067825 */ /* 0x001fcc00078e0206 */
[----:B------:R-:W2:Y:S02]  /*1b10*/  LDG.E R7, desc[UR36][R6.64] ;  /* 0x0000002406077981 */ /* 0x000ea4000c1e1900 */
[----:B--2---:R-:W-:-:S07]  /*1b20*/  FADD.FTZ R0, R0, R7 ;  /* 0x0000000700007221 */ /* 0x004fce0000010000 */
.L_x_1086:
[----:B------:R1:W-:Y:S02]  /*1b30*/  STS [R9], R0 ;  /* 0x0000000009007388 */ /* 0x0003e40000000800 */
.L_x_1085:
[----:B------:R-:W-:Y:S05]  /*1b40*/  WARPSYNC.ALL ;  /* 0x0000000000007948 */ /* 0x000fea0003800000 */
[----:B------:R-:W-:Y:S01]  /*1b50*/  BAR.SYNC.DEFER_BLOCKING 0x0 ;  /* 0x0000000000007b1d */ /* 0x000fe20000010000 */
[----:B------:R-:W-:Y:S01]  /*1b60*/  SHF.R.S32.HI R6, RZ, 0x1f, R19 ;  /* 0x0000001fff067819 */ /* 0x000fe20000011413 */
[----:B------:R-:W-:Y:S01]  /*1b70*/  VIADD R3, R3, 0x7 ;  /* 0x0000000703037836 */ /* 0x000fe20000000000 */
[----:B------:R-:W-:Y:S02]  /*1b80*/  IADD3 R8, R15, 0x10, RZ ;  /* 0x000000100f087810 */ /* 0x000fe40007ffe0ff */
[----:B0-----:R-:W-:Y:S01]  /*1b90*/  LEA.HI R11, R6, R19, RZ, 0x2 ;  /* 0x00000013060b7211 */ /* 0x001fe200078f10ff */
[----:B------:R-:W-:Y:S01]  /*1ba0*/  ULDC UR4, c[0x0][0x29c] ;  /* 0x0000a70000047ab9 */ /* 0x000fe20000000800 */
[----:B---3--:R-:W-:-:S02]  /*1bb0*/  LEA R13, R35, R8, 0x18 ;  /* 0x00000008230d7211 */ /* 0x008fc400078ec0ff */
[----:B------:R-:W-:Y:S02]  /*1bc0*/  LOP3.LUT R6, R11, 0xfffffffc, RZ, 0xc0, !PT ;  /* 0xfffffffc0b067812 */ /* 0x000fe400078ec0ff */
[----:B------:R-:W-:Y:S02]  /*1bd0*/  ISETP.NE.AND P0, PT, RZ, UR4, PT ;  /* 0x00000004ff007c0c */ /* 0x000fe4000bf05270 */
[----:B------:R-:W-:Y:S01]  /*1be0*/  SHF.R.S32.HI R14, RZ, 0x1f, R3 ;  /* 0x0000001fff0e7819 */ /* 0x000fe20000011403 */
[----:B------:R-:W-:Y:S01]  /*1bf0*/  IMAD.IADD R12, R19, 0x1, -R6 ;  /* 0x00000001130c7824 */ /* 0x000fe200078e0a06 */
[----:B------:R-:W-:Y:S02]  /*1c00*/  LEA.HI.SX32 R62, R11, UR7, 0x1e ;  /* 0x000000070b3e7c11 */ /* 0x000fe4000f8ff2ff */
[----:B------:R-:W-:Y:S01]  /*1c10*/  LEA.HI R14, R14, R3, RZ, 0x3 ;  /* 0x000000030e0e7211 */ /* 0x000fe200078f18ff */
[----:B------:R-:W-:-:S03]  /*1c20*/  IMAD R13, R12, 0x4, R13 ;  /* 0x000000040c0d7824 */ /* 0x000fc600078e020d */
[----:B------:R-:W-:Y:S02]  /*1c30*/  LOP3.LUT R14, R14, 0xfffffff8, RZ, 0xc0, !PT ;  /* 0xfffffff80e0e7812 */ /* 0x000fe400078ec0ff */
[----:B------:R0:W3:Y:S03]  /*1c40*/  LDS R5, [R13] ;  /* 0x000000000d057984 */ /* 0x0000e60000000800 */
[----:B----4-:R-:W-:Y:S01]  /*1c50*/  VIADD R33, R14, UR7 ;  /* 0x000000070e217c36 */ /* 0x010fe20008000000 */
[----:B------:R0:W4:Y:S04]  /*1c60*/  LDS R6, [R13+0x10] ;  /* 0x000010000d067984 */ /* 0x0001280000000800 */
[----:B------:R0:W0:Y:S04]  /*1c70*/  LDS R7, [R13+0x20] ;  /* 0x000020000d077984 */ /* 0x0000280000000800 */
[----:B------:R0:W0:Y:S04]  /*1c80*/  LDS R8, [R13+0x30] ;  /* 0x000030000d087984 */ /* 0x0000280000000800 */
[----:B-12---:R1:W2:Y:S04]  /*1c90*/  LDS R9, [R13+0x40] ;  /* 0x000040000d097984 */ /* 0x0062a80000000800 */
[----:B------:R1:W0:Y:S04]  /*1ca0*/  LDS R10, [R13+0x50] ;  /* 0x000050000d0a7984 */ /* 0x0002280000000800 */
        /* <DEDUP_REMOVED lines=9> */
[----:B------:R1:W0:Y:S01]  /*1d40*/  LDS R32, [R13+0xf0] ;  /* 0x0000f0000d207984 */ /* 0x0002220000000800 */
[----:B--234-:R-:W-:Y:S05]  /*1d50*/  @P0 BRA `(.L_x_1087) ;  /* 0x00000000004c0947 */ /* 0x01cfea0003800000 */
[----:B------:R-:W-:-:S05]  /*1d60*/  VIADD R14, R15, 0x110 ;  /* 0x000001100f0e7836 */ /* 0x000fca0000000000 */
[----:B------:R-:W-:-:S04]  /*1d70*/  LEA R3, R35, R14, 0x18 ;  /* 0x0000000e23037211 */ /* 0x000fc800078ec0ff */
[----:B------:R-:W-:-:S05]  /*1d80*/  LEA R3, R12, R3, 0x2 ;  /* 0x000000030c037211 */ /* 0x000fca00078e10ff */
[----:B------:R2:W3:Y:S04]  /*1d90*/  LDS R34, [R3] ;  /* 0x0000000003227984 */ /* 0x0004e80000000800 */
[----:B------:R2:W4:Y:S04]  /*1da0*/  LDS R35, [R3+0x10] ;  /* 0x0000100003237984 */ /* 0x0005280000000800 */
        /* <DEDUP_REMOVED lines=13> */
[----:B---34-:R2:W0:Y:S02]  /*1e80*/  LDS R55, [R3+0xf0] ;  /* 0x0000f00003377984 */ /* 0x0184240000000800 */
.L_x_1087:
        /* <DEDUP_REMOVED lines=15> */
[----:B------:R-:W3:Y:S01]  /*1f80*/  LDC.64 R48, c[0x0][0x2e0] ;  /* 0x0000b800ff307b82 */ /* 0x000ee20000000a00 */
[----:B------:R-:W-:Y:S01]  /*1f90*/  ULDC UR4, c[0x0][0x288] ;  /* 0x0000a20000047ab9 */ /* 0x000fe20000000800 */
[-CC-:B------:R-:W-:Y:S01]  /*1fa0*/  IMAD R58, R18, R59.reuse, R12.reuse ;  /* 0x0000003b123a7224 */ /* 0x180fe200078e020c */
[----:B--2---:R-:W2:Y:S01]  /*1fb0*/  I2F.RP R3, R57 ;  /* 0x0000003900037306 */ /* 0x004ea20000209400 */
[----:B------:R-:W-:Y:S01]  /*1fc0*/  IMAD R47, R22, UR4, R63 ;  /* 0x00000004162f7c24 */ /* 0x000fe2000f8e023f */
[----:B------:R-:W-:Y:S01]  /*1fd0*/  ULDC UR5, c[0x0][0x2d0] ;  /* 0x0000b40000057ab9 */ /* 0x000fe20000000800 */
[--C-:B------:R-:W-:Y:S01]  /*1fe0*/  IMAD R59, R56, R59, R12.reuse ;  /* 0x0000003b383b7224 */ /* 0x100fe200078e020c */
[----:B------:R-:W-:Y:S01]  /*1ff0*/  ULDC UR4, c[0x0][0x298] ;  /* 0x0000a60000047ab9 */ /* 0x000fe20000000800 */
[----:B------:R-:W4:Y:S01]  /*2000*/  LDC.64 R50, c[0x0][0x2d8] ;  /* 0x0000b600ff327b82 */ /* 0x000f220000000a00 */
[----:B------:R-:W-:Y:S01]  /*2010*/  IMAD R47, R47, 0x40, R12 ;  /* 0x000000402f2f7824 */ /* 0x000fe200078e020c */
[----:B------:R-:W-:-:S02]  /*2020*/  SHF.R.S32.HI R64, RZ, 0x1f, R58 ;  /* 0x0000001fff407819 */ /* 0x000fc4000001143a */
[----:B------:R-:W-:-:S04]  /*2030*/  SHF.R.S32.HI R65, RZ, 0x1f, R59 ;  /* 0x0000001fff417819 */ /* 0x000fc8000001143b */
[----:B------:R-:W1:Y:S01]  /*2040*/  LDC R67, c[0x0][0x2c0] ;  /* 0x0000b000ff437b82 */ /* 0x000e620000000800 */
[----:B--2---:R-:W2:Y:S01]  /*2050*/  MUFU.RCP R3, R3 ;  /* 0x0000000300037308 */ /* 0x004ea20000001000 */
[----:B----4-:R-:W-:-:S04]  /*2060*/  IMAD.WIDE R50, R63, 0x4, R50 ;  /* 0x000000043f327825 */ /* 0x010fc800078e0232 */
[----:B--2---:R-:W-:Y:S02]  /*2070*/  VIADD R60, R3, 0xffffffe ;  /* 0x0ffffffe033c7836 */ /* 0x004fe40000000000 */
[C---:B------:R-:W-:Y:S02]  /*2080*/  VIADD R3, R47.reuse, 0x4 ;  /* 0x000000042f037836 */ /* 0x040fe40000000000 */
[----:B------:R2:W4:Y:S01]  /*2090*/  F2I.FTZ.U32.TRUNC.NTZ R61, R60 ;  /* 0x0000003c003d7305 */ /* 0x000522000021f000 */
[----:B---3--:R-:W-:-:S04]  /*20a0*/  IMAD.WIDE R46, R47, 0x4, R48 ;  /* 0x000000042f2e7825 */ /* 0x008fc800078e0230 */
[----:B------:R-:W-:Y:S01]  /*20b0*/  IMAD.WIDE R48, R3, 0x4, R48 ;  /* 0x0000000403307825 */ /* 0x000fe200078e0230 */
[----:B--2---:R-:W-:-:S03]  /*20c0*/  HFMA2.MMA R60, -RZ, RZ, 0, 0 ;  /* 0x00000000ff3c7435 */ /* 0x004fc600000001ff */
[----:B------:R-:W-:Y:S02]  /*20d0*/  IMAD R63, R63, UR5, R23 ;  /* 0x000000053f3f7c24 */ /* 0x000fe4000f8e0217 */
[----:B-1----:R-:W-:Y:S02]  /*20e0*/  VIADD R67, R67, UR4 ;  /* 0x0000000443437c36 */ /* 0x002fe40008000000 */
[----:B----4-:R-:W-:-:S04]  /*20f0*/  IMAD.MOV R14, RZ, RZ, -R61 ;  /* 0x000000ffff0e7224 */ /* 0x010fc800078e0a3d */
[----:B------:R-:W-:-:S04]  /*2100*/  IMAD R11, R14, R57, RZ ;  /* 0x000000390e0b7224 */ /* 0x000fc800078e02ff */
[----:B------:R-:W-:Y:S01]  /*2110*/  IMAD.HI.U32 R60, R61, R11, R60 ;  /* 0x0000000b3d3c7227 */ /* 0x000fe200078e003c */
[----:B------:R-:W-:-:S07]  /*2120*/  IADD3 R61, -R24, 0x1, RZ ;  /* 0x00000001183d7810 */ /* 0x000fce0007ffe1ff */
.L_x_1125:
[----:B------:R-:W-:Y:S01]  /*2130*/  ISETP.NE.U32.AND P0, PT, RZ, UR8, PT ;  /* 0x00000008ff007c0c */ /* 0x000fe2000bf05070 */
[----:B-1----:R-:W1:Y:S01]  /*2140*/  LDC R80, c[0x0][0x284] ;  /* 0x0000a100ff507b82 */ /* 0x002e620000000800 */
[----:B0-----:R-:W-:Y:S02]  /*2150*/  IMAD.U32 R13, RZ, RZ, UR8 ;  /* 0x00000008ff0d7e24 */ /* 0x001fe4000f8e00ff */
[----:B------:R-:W-:Y:S01]  /*2160*/  ISETP.NE.AND.EX P0, PT, RZ, UR9, PT, P0 ;  /* 0x00000009ff007c0c */ /* 0x000fe2000bf05300 */
[----:B------:R-:W-:Y:S01]  /*2170*/  IMAD.U32 R14, RZ, RZ, UR9 ;  /* 0x00000009ff0e7e24 */ /* 0x000fe2000f8e00ff */
[----:B------:R-:W-:-:S11]  /*2180*/  IABS R85, R62 ;  /* 0x0000003e00557213 */ /* 0x000fd60000000000 */
[----:B------:R-:W-:Y:S02]  /*2190*/  @P0 IADD3 R12, P1, P2, R62, UR38, R13 ;  /* 0x000000263e0c0c10 */ /* 0x000fe4000fa3e00d */
[----:B------:R-:W-:-:S04]  /*21a0*/  @P0 SHF.R.S32.HI R11, RZ, 0x1f, R62 ;  /* 0x0000001fff0b0819 */ /* 0x000fc8000001143e */
[----:B------:R-:W-:Y:S01]  /*21b0*/  @P0 IADD3.X R13, R11, UR39, R14, P1, P2 ;  /* 0x000000270b0d0c10 */ /* 0x000fe20008fe440e */
[----:B------:R-:W-:Y:S01]  /*21c0*/  IMAD.HI.U32 R14, R60, R85, RZ ;  /* 0x000000553c0e7227 */ /* 0x000fe200078e00ff */
[----:B-1----:R-:W-:-:S03]  /*21d0*/  IABS R82, R80 ;  /* 0x0000005000527213 */ /* 0x002fc60000000000 */
[----:B------:R-:W-:Y:S01]  /*21e0*/  IMAD.MOV R14, RZ, RZ, -R14 ;  /* 0x000000ffff0e7224 */ /* 0x000fe200078e0a0e */
[----:B------:R-:W-:Y:S01]  /*21f0*/  ISETP.GE.AND P2, PT, R62, RZ, PT ;  /* 0x000000ff3e00720c */ /* 0x000fe20003f46270 */
[----:B-----5:R0:W5:Y:S01]  /*2200*/  @P0 LDG.E.U8 R11, desc[UR36][R12.64] ;  /* 0x000000240c0b0981 */ /* 0x020162000c1e1100 */
[----:B------:R-:W-:Y:S01]  /*2210*/  ISETP.NE.AND P3, PT, R80, RZ, PT ;  /* 0x000000ff5000720c */ /* 0x000fe20003f65270 */
[----:B------:R-:W-:Y:S01]  /*2220*/  IMAD R85, R82, R14, R85 ;  /* 0x0000000e52557224 */ /* 0x000fe200078e0255 */
[----:B------:R-:W-:Y:S04]  /*2230*/  BSSY B1, `(.L_x_1090) ;  /* 0x0000023000017945 */ /* 0x000fe80003800000 */
[----:B------:R-:W-:-:S13]  /*2240*/  ISETP.GT.U32.AND P1, PT, R57, R85, PT ;  /* 0x000000553900720c */ /* 0x000fda0003f24070 */
[----:B------:R-:W-:-:S05]  /*2250*/  @!P1 IMAD.IADD R85, R85, 0x1, -R82 ;  /* 0x0000000155559824 */ /* 0x000fca00078e0a52 */
[----:B------:R-:W-:-:S13]  /*2260*/  ISETP.GT.U32.AND P1, PT, R57, R85, PT ;  /* 0x000000553900720c */ /* 0x000fda0003f24070 */
[----:B------:R-:W-:-:S05]  /*2270*/  @!P1 IADD3 R85, R85, -R82, RZ ;  /* 0x8000005255559210 */ /* 0x000fca0007ffe0ff */
[----:B------:R-:W-:Y:S01]  /*2280*/  @!P2 IMAD.MOV R85, RZ, RZ, -R85 ;  /* 0x000000ffff55a224 */ /* 0x000fe200078e0a55 */
[----:B------:R-:W-:-:S04]  /*2290*/  @!P3 LOP3.LUT R85, RZ, R80, RZ, 0x33, !PT ;  /* 0x00000050ff55b212 */ /* 0x000fc800078e33ff */
[C---:B0-----:R-:W-:Y:S01]  /*22a0*/  IADD3 R13, P1, R85.reuse, UR38, RZ ;  /* 0x00000026550d7c10 */ /* 0x041fe2000ff3e0ff */
[----:B------:R-:W-:-:S03]  /*22b0*/  IMAD.IADD R87, R85, 0x1, R80 ;  /* 0x0000000155577824 */ /* 0x000fc600078e0250 */
[----:B------:R-:W-:Y:S02]  /*22c0*/  LEA.HI.X.SX32 R14, R85, UR39, 0x1, P1 ;  /* 0x00000027550e7c11 */ /* 0x000fe400088f0eff */
[----:B------:R-:W-:Y:S02]  /*22d0*/  ISETP.GE.AND P1, PT, R62, R23, PT ;  /* 0x000000173e00720c */ /* 0x000fe40003f26270 */
[----:B------:R-:W-:-:S04]  /*22e0*/  LEA R12, P2, R13, UR10, 0x2 ;  /* 0x0000000a0d0c7c11 */ /* 0x000fc8000f8410ff */
[----:B------:R-:W-:-:S07]  /*22f0*/  LEA.HI.X R13, R13, UR11, R14, 0x2, P2 ;  /* 0x0000000b0d0d7c11 */ /* 0x000fce00090f140e */
[----:B------:R-:W-:Y:S05]  /*2300*/  @P1 BRA `(.L_x_1091) ;  /* 0x0000000000541947 */ /* 0x000fea0003800000 */
[----:B------:R-:W2:Y:S01]  /*2310*/  LDG.E R14, desc[UR36][R12.64] ;  /* 0x000000240c0e7981 */ /* 0x000ea2000c1e1900 */
[----:B------:R-:W-:Y:S02]  /*2320*/  IMAD.SHL.U32 R89, R85, 0x4, RZ ;  /* 0x0000000455597824 */ /* 0x000fe400078e00ff */
[----:B--2---:R-:W-:-:S04]  /*2330*/  IMAD R14, R14, UR6, RZ ;  /* 0x000000060e0e7c24 */ /* 0x004fc8000f8e02ff */
[----:B------:R-:W-:-:S04]  /*2340*/  IMAD.SHL.U32 R15, R14, 0x40, RZ ;  /* 0x000000400e0f7824 */ /* 0x000fc800078e00ff */
[----:B------:R-:W-:-:S05]  /*2350*/  IMAD R14, R15, R80, R89 ;  /* 0x000000500f0e7224 */ /* 0x000fca00078e0259 */
[----:B------:R-:W-:-:S04]  /*2360*/  IADD3 R15, P2, R59, R14, RZ ;  /* 0x0000000e3b0f7210 */ /* 0x000fc80007f5e0ff */
[----:B------:R-:W-:Y:S02]  /*2370*/  LEA.HI.X.SX32 R66, R14, R65, 0x1, P2 ;  /* 0x000000410e427211 */ /* 0x000fe400010f0eff */
[----:B------:R-:W-:-:S04]  /*2380*/  LEA R14, P2, R15, UR12, 0x2 ;  /* 0x0000000c0f0e7c11 */ /* 0x000fc8000f8410ff */
[----:B------:R-:W-:-:S05]  /*2390*/  LEA.HI.X R15, R15, UR13, R66, 0x2, P2 ;  /* 0x0000000d0f0f7c11 */ /* 0x000fca00090f1442 */
[----:B------:R0:W5:Y:S01]  /*23a0*/  LDG.E R66, desc[UR36][R14.64] ;  /* 0x000000240e427981 */ /* 0x000162000c1e1900 */
[----:B------:R-:W-:-:S13]  /*23b0*/  ISETP.NE.AND P2, PT, RZ, UR16, PT ;  /* 0x00000010ff007c0c */ /* 0x000fda000bf45270 */
[----:B0-----:R-:W-:Y:S05]  /*23c0*/  @P2 BRA `(.L_x_1091) ;  /* 0x0000000000242947 */ /* 0x001fea0003800000 */
[----:B------:R-:W-:-:S13]  /*23d0*/  ISETP.NE.AND P4, PT, R2, RZ, PT ;  /* 0x000000ff0200720c */ /* 0x000fda0003f85270 */
[----:B------:R-:W2:Y:S01]  /*23e0*/  @P4 LDG.E R91, desc[UR36][R46.64] ;  /* 0x000000242e5b4981 */ /* 0x000ea2000c1e1900 */
[----:B------:R-:W-:Y:S01]  /*23f0*/  IADD3 R15, P2, R58, R89, RZ ;  /* 0x000000593a0f7210 */ /* 0x000fe20007f5e0ff */
[----:B-----5:R-:W-:-:S03]  /*2400*/  FADD.FTZ R66, R34, R66 ;  /* 0x0000004222427221 */ /* 0x020fc60000010000 */
[----:B------:R-:W-:Y:S02]  /*2410*/  LEA.HI.X.SX32 R82, R89, R64, 0x1, P2 ;  /* 0x0000004059527211 */ /* 0x000fe400010f0eff */
[----:B------:R-:W-:-:S04]  /*2420*/  LEA R14, P2, R15, UR12, 0x2 ;  /* 0x0000000c0f0e7c11 */ /* 0x000fc8000f8410ff */
[----:B------:R-:W-:Y:S01]  /*2430*/  LEA.HI.X R15, R15, UR13, R82, 0x2, P2 ;  /* 0x0000000d0f0f7c11 */ /* 0x000fe200090f1452 */
[----:B--2---:R-:W-:-:S05]  /*2440*/  @P4 FMUL.FTZ R66, R66, R91 ;  /* 0x0000005b42424220 */ /* 0x004fca0000410000 */
[----:B------:R0:W-:Y:S03]  /*2450*/  STG.E desc[UR36][R14.64], R66 ;  /* 0x000000420e007986 */ /* 0x0001e6000c101924 */
.L_x_1091:
[----:B------:R-:W-:Y:S05]  /*2460*/  BSYNC B1 ;  /* 0x0000000000017941 */ /* 0x000fea0003800000 */
.L_x_1090:
[----:B------:R-:W-:Y:S04]  /*2470*/  BSSY B1, `(.L_x_1092) ;  /* 0x0000018000017945 */ /* 0x000fe80003800000 */
[----:B------:R-:W-:Y:S05]  /*2480*/  @P1 BRA `(.L_x_1093) ;  /* 0x0000000000581947 */ /* 0x000fea0003800000 */
[----:B0-----:R-:W2:Y:S01]  /*2490*/  LDG.E R14, desc[UR36][R12.64] ;  /* 0x000000240c0e7981 */ /* 0x001ea2000c1e1900 */
[----:B------:R-:W-:Y:S01]  /*24a0*/  SHF.L.U32 R68, R87, 0x2, RZ ;  /* 0x0000000257447819 */ /* 0x000fe200000006ff */
        /* <DEDUP_REMOVED lines=9> */
[----:B-1----:R-:W-:Y:S05]  /*2540*/  @P2 BRA `(.L_x_1093) ;  /* 0x0000000000282947 */ /* 0x002fea0003800000 */
[----:B------:R-:W-:-:S13]  /*2550*/  ISETP.NE.AND P3, PT, R2, RZ, PT ;  /* 0x000000ff0200720c */ /* 0x000fda0003f65270 */
[----:B------:R-:W2:Y:S01]  /*2560*/  @P3 LDG.E R89, desc[UR36][R48.64] ;  /* 0x0000002430593981 */ /* 0x000ea2000c1e1900 */
[----:B------:R-:W-:Y:S02]  /*2570*/  IMAD.SHL.U32 R15, R87, 0x4, RZ ;  /* 0x00000004570f7824 */ /* 0x000fe400078e00ff */
[----:B-----5:R-:W-:-:S03]  /*2580*/  FADD.FTZ R68, R35, R68 ;  /* 0x0000004423447221 */ /* 0x020fc60000010000 */
[----:B------:R-:W-:-:S04]  /*2590*/  IADD3 R82, P2, R58, R15, RZ ;  /* 0x0000000f3a527210 */ /* 0x000fc80007f5e0ff */
[----:B------:R-:W-:Y:S02]  /*25a0*/  LEA.HI.X.SX32 R15, R15, R64, 0x1, P2 ;  /* 0x000000400f0f7211 */ /* 0x000fe400010f0eff */
[----:B------:R-:W-:-:S04]  /*25b0*/  LEA R14, P2, R82, UR12, 0x2 ;  /* 0x0000000c520e7c11 */ /* 0x000fc8000f8410ff */
[----:B------:R-:W-:Y:S01]  /*25c0*/  LEA.HI.X R15, R82, UR13, R15, 0x2, P2 ;  /* 0x0000000d520f7c11 */ /* 0x000fe200090f140f */
[----:B--2---:R-:W-:-:S05]  /*25d0*/  @P3 FMUL.FTZ R68, R68, R89 ;  /* 0x0000005944443220 */ /* 0x004fca0000410000 */
[----:B------:R1:W-:Y:S03]  /*25e0*/  STG.E desc[UR36][R14.64], R68 ;  /* 0x000000440e007986 */ /* 0x0003e6000c101924 */
.L_x_1093:
[----:B------:R-:W-:Y:S05]  /*25f0*/  BSYNC B1 ;  /* 0x0000000000017941 */ /* 0x000fea0003800000 */
.L_x_1092:
[----:B------:R-:W-:Y:S04]  /*2600*/  BSSY B1, `(.L_x_1094) ;  /* 0x0000019000017945 */ /* 0x000fe80003800000 */
[----:B------:R-:W-:Y:S05]  /*2610*/  @P1 BRA `(.L_x_1095) ;  /* 0x00000000005c1947 */ /* 0x000fea0003800000 */
[----:B01----:R-:W2:Y:S01]  /*2620*/  LDG.E R14, desc[UR36][R12.64] ;  /* 0x000000240c0e7981 */ /* 0x003ea2000c1e1900 */
[----:B------:R-:W-:-:S04]  /*2630*/  IMAD.IADD R87, R80, 0x1, R87 ;  /* 0x0000000150577824 */ /* 0x000fc800078e0257 */
[----:B------:R-:W-:Y:S02]  /*2640*/  IMAD.SHL.U32 R69, R87, 0x4, RZ ;  /* 0x0000000457457824 */ /* 0x000fe400078e00ff */
[----:B--2---:R-:W-:-:S05]  /*2650*/  IMAD R14, R14, UR6, RZ ;  /* 0x000000060e0e7c24 */ /* 0x004fca000f8e02ff */
[----:B------:R-:W-:-:S05]  /*2660*/  SHF.L.U32 R15, R14, 0x6, RZ ;  /* 0x000000060e0f7819 */ /* 0x000fca00000006ff */
[----:B------:R-:W-:-:S05]  /*2670*/  IMAD R14, R15, R80, R69 ;  /* 0x000000500f0e7224 */ /* 0x000fca00078e0245 */
[----:B------:R-:W-:-:S04]  /*2680*/  IADD3 R15, P2, R59, R14, RZ ;  /* 0x0000000e3b0f7210 */ /* 0x000fc80007f5e0ff */
[----:B------:R-:W-:Y:S02]  /*2690*/  LEA.HI.X.SX32 R82, R14, R65, 0x1, P2 ;  /* 0x000000410e527211 */ /* 0x000fe400010f0eff */
[----:B------:R-:W-:-:S04]  /*26a0*/  LEA R14, P2, R15, UR12, 0x2 ;  /* 0x0000000c0f0e7c11 */ /* 0x000fc8000f8410ff */
[----:B------:R-:W-:-:S05]  /*26b0*/  LEA.HI.X R15, R15, UR13, R82, 0x2, P2 ;  /* 0x0000000d0f0f7c11 */ /* 0x000fca00090f1452 */
[----:B------:R2:W5:Y:S01]  /*26c0*/  LDG.E R69, desc[UR36][R14.64] ;  /* 0x000000240e457981 */ /* 0x000562000c1e1900 */
[----:B------:R-:W-:-:S13]  /*26d0*/  ISETP.NE.AND P2, PT, RZ, UR16, PT ;  /* 0x00000010ff007c0c */ /* 0x000fda000bf45270 */
[----:B--2---:R-:W-:Y:S05]  /*26e0*/  @P2 BRA `(.L_x_1095) ;  /* 0x0000000000282947 */ /* 0x004fea0003800000 */
        /* <DEDUP_REMOVED lines=10> */
.L_x_1095:
[----:B------:R-:W-:Y:S05]  /*2790*/  BSYNC B1 ;  /* 0x0000000000017941 */ /* 0x000fea0003800000 */
.L_x_1094:
[----:B------:R-:W-:Y:S04]  /*27a0*/  BSSY B1, `(.L_x_1096) ;  /* 0x0000018000017945 */ /* 0x000fe80003800000 */
[----:B------:R-:W-:Y:S05]  /*27b0*/  @P1 BRA `(.L_x_1097) ;  /* 0x0000000000581947 */ /* 0x000fea0003800000 */
[----:B012---:R-:W2:Y:S01]  /*27c0*/  LDG.E R14, desc[UR36][R12.64] ;  /* 0x000000240c0e7981 */ /* 0x007ea2000c1e1900 */
        /* <DEDUP_REMOVED lines=11> */
[----:B---3--:R-:W-:Y:S05]  /*2880*/  @P2 BRA `(.L_x_1097) ;  /* 0x0000000000242947 */ /* 0x008fea0003800000 */
        /* <DEDUP_REMOVED lines=9> */
.L_x_1097:
[----:B------:R-:W-:Y:S05]  /*2920*/  BSYNC B1 ;  /* 0x0000000000017941 */ /* 0x000fea0003800000 */
.L_x_1096:
[----:B------:R-:W-:Y:S04]  /*2930*/  BSSY B1, `(.L_x_1098) ;  /* 0x0000018000017945 */ /* 0x000fe80003800000 */
[----:B------:R-:W-:Y:S05]  /*2940*/  @P1 BRA `(.L_x_1099) ;  /* 0x0000000000581947 */ /* 0x000fea0003800000 */
[----:B0123--:R-:W2:Y:S01]  /*2950*/  LDG.E R14, desc[UR36][R12.64] ;  /* 0x000000240c0e7981 */ /* 0x00fea2000c1e1900 */
        /* <DEDUP_REMOVED lines=11> */
[----:B----4-:R-:W-:Y:S05]  /*2a10*/  @P2 BRA `(.L_x_1099) ;  /* 0x0000000000242947 */ /* 0x010fea0003800000 */
        /* <DEDUP_REMOVED lines=9> */
.L_x_1099:
[----:B------:R-:W-:Y:S05]  /*2ab0*/  BSYNC B1 ;  /* 0x0000000000017941 */ /* 0x000fea0003800000 */
.L_x_1098:
[----:B------:R-:W-:Y:S04]  /*2ac0*/  BSSY B1, `(.L_x_1100) ;  /* 0x0000018000017945 */ /* 0x000fe80003800000 */
[----:B------:R-:W-:Y:S05]  /*2ad0*/  @P1 BRA `(.L_x_1101) ;  /* 0x0000000000581947 */ /* 0x000fea0003800000 */
[----:B01234-:R-:W2:Y:S01]  /*2ae0*/  LDG.E R14, desc[UR36][R12.64] ;  /* 0x000000240c0e7981 */ /* 0x01fea2000c1e1900 */
        /* <DEDUP_REMOVED lines=21> */
.L_x_1101:
[----:B------:R-:W-:Y:S05]  /*2c40*/  BSYNC B1 ;  /* 0x0000000000017941 */ /* 0x000fea0003800000 */
.L_x_1100:
[----:B------:R-:W-:Y:S04]  /*2c50*/  BSSY B1, `(.L_x_1102) ;  /* 0x0000018000017945 */ /* 0x000fe80003800000 */
[----:B------:R-:W-:Y:S05]  /*2c60*/  @P1 BRA `(.L_x_1103) ;  /* 0x0000000000581947 */ /* 0x000fea0003800000 */
[----:B01234-:R-:W2:Y:S01]  /*2c70*/  LDG.E R14, desc[UR36][R12.64] ;  /* 0x000000240c0e7981 */ /* 0x01fea2000c1e1900 */
[----:B------:R-:W-:-:S04]  /*2c80*/  IMAD R15, R80, 0x6, R85 ;  /* 0x00000006500f7824 */ /* 0x000fc800078e0255 */
        /* <DEDUP_REMOVED lines=20> */
.L_x_1103:
[----:B------:R-:W-:Y:S05]  /*2dd0*/  BSYNC B1 ;  /* 0x0000000000017941 */ /* 0x000fea0003800000 */
.L_x_1102:
        /* <DEDUP_REMOVED lines=24> */
.L_x_1105:
[----:B------:R-:W-:Y:S05]  /*2f60*/  BSYNC B1 ;  /* 0x0000000000017941 */ /* 0x000fea0003800000 */
.L_x_1104:
        /* <DEDUP_REMOVED lines=24> */
.L_x_1107:
[----:B------:R-:W-:Y:S05]  /*30f0*/  BSYNC B1 ;  /* 0x0000000000017941 */ /* 0x000fea0003800000 */
.L_x_1106:
[----:B------:R-:W-:Y:S04]  /*3100*/  BSSY B1, `(.L_x_1108) ;  /* 0x0000018000017945 */ /* 0x000fe80003800000 */
[----:B------:R-:W-:Y:S05]  /*3110*/  @P1 BRA `(.L_x_1109) ;  /* 0x0000000000581947 */ /* 0x000fea0003800000 */
[----:B------:R-:W2:Y:S02]  /*3120*/  LDG.E R3, desc[UR36][R12.64] ;  /* 0x000000240c037981 */ /* 0x000ea4000c1e1900 */
[----:B01234-:R-:W-:-:S04]  /*3130*/  IMAD R14, R80, 0x9, R85 ;  /* 0x00000009500e7824 */ /* 0x01ffc800078e0255 */
[----:B------:R-:W-:Y:S02]  /*3140*/  IMAD.SHL.U32 R87, R14, 0x4, RZ ;  /* 0x000000040e577824 */ /* 0x000fe400078e00ff */
[----:B------:R-:W-:-:S04]  /*3150*/  IMAD R3, R3, UR6, RZ ;  /* 0x0000000603037c24 */ /* 0x000fc8000f8e02ff */
        /* <DEDUP_REMOVED lines=18> */
.L_x_1109:
[----:B------:R-:W-:Y:S05]  /*3280*/  BSYNC B1 ;  /* 0x0000000000017941 */ /* 0x000fea0003800000 */
.L_x_1108:
        /* <DEDUP_REMOVED lines=24> */
.L_x_1111:
[----:B------:R-:W-:Y:S05]  /*3410*/  BSYNC B1 ;  /* 0x0000000000017941 */ /* 0x000fea0003800000 */
.L_x_1110:
[----:B------:R-:W-:Y:S04]  /*3420*/  BSSY B1, `(.L_x_1112) ;  /* 0x0000018000017945 */ /* 0x000fe80003800000 */
[----:B------:R-:W-:Y:S05]  /*3430*/  @P1 BRA `(.L_x_1113) ;  /* 0x0000000000581947 */ /* 0x000fea0003800000 */
[----:B01234-:R-:W2:Y:S01]  /*3440*/  LDG.E R14, desc[UR36][R12.64] ;  /* 0x000000240c0e7981 */ /* 0x01fea2000c1e1900 */
        /* <DEDUP_REMOVED lines=21> */
.L_x_1113:
[----:B------:R-:W-:Y:S05]  /*35a0*/  BSYNC B1 ;  /* 0x0000000000017941 */ /* 0x000fea0003800000 */
.L_x_1112:
        /* <DEDUP_REMOVED lines=24> */
.L_x_1115:
[----:B------:R-:W-:Y:S05]  /*3730*/  BSYNC B1 ;  /* 0x0000000000017941 */ /* 0x000fea0003800000 */
.L_x_1114:
        /* <DEDUP_REMOVED lines=24> */
.L_x_1117:
[----:B------:R-:W-:Y:S05]  /*38c0*/  BSYNC B1 ;  /* 0x0000000000017941 */ /* 0x000fea0003800000 */
.L_x_1116:
        /* <DEDUP_REMOVED lines=24> */
.L_x_1119:
[----:B------:R-:W-:Y:S05]  /*3a50*/  BSYNC B1 ;  /* 0x0000000000017941 */ /* 0x000fea0003800000 */
.L_x_1118:
[----:B------:R-:W-:Y:S04]  /*3a60*/  BSSY B1, `(.L_x_1120) ;  /* 0x0000018000017945 */ /* 0x000fe80003800000 */
[----:B------:R-:W-:Y:S05]  /*3a70*/  @P1 BRA `(.L_x_1121) ;  /* 0x0000000000581947 */ /* 0x000fea0003800000 */
[----:B------:R-:W0:Y:S01]  /*3a80*/  LDG.E R12, desc[UR36][R12.64] ;  /* 0x000000240c0c7981 */ /* 0x000e22000c1e1900 */
[----:B------:R-:W-:-:S04]  /*3a90*/  IMAD R85, R80, 0xf, R85 ;  /* 0x0000000f50557824 */ /* 0x000fc800078e0255 */
[----:B------:R-:W-:Y:S02]  /*3aa0*/  IMAD.SHL.U32 R85, R85, 0x4, RZ ;  /* 0x0000000455557824 */ /* 0x000fe400078e00ff */
[----:B01234-:R-:W-:-:S04]  /*3ab0*/  IMAD R14, R12, UR6, RZ ;  /* 0x000000060c0e7c24 */ /* 0x01ffc8000f8e02ff */
        /* <DEDUP_REMOVED lines=18> */
.L_x_1121:
[----:B------:R-:W-:Y:S05]  /*3be0*/  BSYNC B1 ;  /* 0x0000000000017941 */ /* 0x000fea0003800000 */
.L_x_1120:
[----:B0----5:R-:W-:Y:S01]  /*3bf0*/  FMUL.FTZ R12, R6, R68 ;  /* 0x00000044060c7220 */ /* 0x021fe20000410000 */
[----:B------:R-:W-:Y:S01]  /*3c00*/  UMOV UR4, 0xffffffff ;  /* 0xffffffff00047882 */ /* 0x000fe20000000000 */
[----:B------:R-:W-:Y:S02]  /*3c10*/  ISETP.NE.AND P0, PT, R11, RZ, P0 ;  /* 0x000000ff0b00720c */ /* 0x000fe40000705270 */
[----:B------:R-:W-:-:S04]  /*3c20*/  FFMA.FTZ R12, R5, R66, R12 ;  /* 0x00000042050c7223 */ /* 0x000fc8000001000c */
        /* <DEDUP_REMOVED lines=13> */
[----:B------:R-:W-:Y:S01]  /*3d00*/  FFMA.FTZ R13, R32, R78, R13 ;  /* 0x0000004e200d7223 */ /* 0x000fe2000001000d */
[----:B------:R-:W-:Y:S06]  /*3d10*/  BRA.DIV UR4, `(.L_x_1122) ;  /* 0x00000036043c7947 */ /* 0x000fec000b800000 */
[----:B-1234-:R-:W0:Y:S02]  /*3d20*/  SHFL.BFLY PT, R14, R13, 0x2, 0x1f ;  /* 0x0c401f000d0e7f89 */ /* 0x01ee2400000e0000 */
[----:B0-----:R-:W-:-:S05]  /*3d30*/  FADD.FTZ R13, R13, R14 ;  /* 0x0000000e0d0d7221 */ /* 0x001fca0000010000 */
[----:B------:R0:W1:Y:S02]  /*3d40*/  SHFL.BFLY PT, R14, R13, 0x1, 0x1f ;  /* 0x0c201f000d0e7f89 */ /* 0x00006400000e0000 */
.L_x_1192:
[----:B------:R-:W-:Y:S01]  /*3d50*/  LOP3.LUT P1, RZ, R19, 0x3, RZ, 0xc0, !PT ;  /* 0x0000000313ff7812 */ /* 0x000fe2000782c0ff */
[----:B-1----:R-:W-:Y:S01]  /*3d60*/  FADD.FTZ R14, R13, R14 ;  /* 0x0000000e0d0e7221 */ /* 0x002fe20000010000 */
[----:B------:R-:W-:Y:S02]  /*3d70*/  BSSY B1, `(.L_x_1123) ;  /* 0x0000018000017945 */ /* 0x000fe40003800000 */
[----:B------:R-:W-:Y:S01]  /*3d80*/  ISETP.GE.OR P1, PT, R62, R23, P1 ;  /* 0x000000173e00720c */ /* 0x000fe20000f26670 */
[----:B------:R-:W-:-:S12]  /*3d90*/  FMUL.FTZ R14, R14, UR17 ;  /* 0x000000110e0e7c20 */ /* 0x000fd80008410000 */
[----:B------:R-:W-:Y:S05]  /*3da0*/  @P1 BRA `(.L_x_1124) ;  /* 0x0000000000501947 */ /* 0x000fea0003800000 */
[----:B------:R-:W-:-:S04]  /*3db0*/  ISETP.NE.U32.AND P1, PT, RZ, UR18, PT ;  /* 0x00000012ff007c0c */ /* 0x000fc8000bf25070 */
[----:B------:R-:W-:Y:S02]  /*3dc0*/  ISETP.NE.AND.EX P2, PT, RZ, UR19, PT, P1 ;  /* 0x00000013ff007c0c */ /* 0x000fe4000bf45310 */
[----:B------:R-:W-:-:S04]  /*3dd0*/  ISETP.NE.U32.AND P1, PT, RZ, UR14, PT ;  /* 0x0000000eff007c0c */ /* 0x000fc8000bf25070 */
[----:B------:R-:W-:-:S07]  /*3de0*/  ISETP.NE.AND.EX P1, PT, RZ, UR15, PT, P1 ;  /* 0x0000000fff007c0c */ /* 0x000fce000bf25310 */
[----:B------:R-:W1:Y:S06]  /*3df0*/  @P2 LDC R11, c[0x0][0x2d0] ;  /* 0x0000b400ff0b2b82 */ /* 0x000e6c0000000800 */
[----:B------:R-:W2:Y:S02]  /*3e00*/  @P1 LDG.E R15, desc[UR36][R50.64] ;  /* 0x00000024320f1981 */ /* 0x000ea4000c1e1900 */
[----:B0-----:R-:W0:Y:S01]  /*3e10*/  @P2 LDC.64 R12, c[0x0][0x2c8] ;  /* 0x0000b200ff0c2b82 */ /* 0x001e220000000a00 */
[----:B-1----:R-:W-:-:S04]  /*3e20*/  @P2 IMAD R11, R63, R11, R62 ;  /* 0x0000000b3f0b2224 */ /* 0x002fc800078e023e */
[----:B0-----:R-:W-:-:S06]  /*3e30*/  @P2 IMAD.WIDE R12, R11, 0x4, R12 ;  /* 0x000000040b0c2825 */ /* 0x001fcc00078e020c */
[----:B------:R-:W3:Y:S01]  /*3e40*/  @P2 LDG.E R13, desc[UR36][R12.64] ;  /* 0x000000240c0d2981 */ /* 0x000ee2000c1e1900 */
[----:B------:R-:W-:-:S04]  /*3e50*/  @P1 ISETP.GE.AND P3, PT, R62, R67, PT ;  /* 0x000000433e00120c */ /* 0x000fc80003f66270 */
[----:B------:R-:W-:-:S04]  /*3e60*/  @P1 SEL R11, R16, RZ, !P3 ;  /* 0x000000ff100b1207 */ /* 0x000fc80005800000 */
[----:B------:R-:W-:Y:S02]  /*3e70*/  @P1 IADD3 R11, R11, R62, R61 ;  /* 0x0000003e0b0b1210 */ /* 0x000fe40007ffe03d */
[----:B------:R-:W-:Y:S02]  /*3e80*/  IADD3 R85, R62, -UR7, RZ ;  /* 0x800000073e557c10 */ /* 0x000fe4000fffe0ff */
[----:B------:R-:W-:-:S03]  /*3e90*/  @P1 I2FP.F32.S32 R11, R11 ;  /* 0x0000000b000b1245 */ /* 0x000fc60000201400 */
[----:B------:R-:W-:Y:S02]  /*3ea0*/  IMAD R85, R85, 0x4, R4 ;  /* 0x0000000455557824 */ /* 0x000fe400078e0204 */
[----:B---3--:R-:W-:-:S04]  /*3eb0*/  @P2 FADD.FTZ R14, R14, R13 ;  /* 0x0000000d0e0e2221 */ /* 0x008fc80000010000 */
[----:B--2---:R-:W-:-:S05]  /*3ec0*/  @P1 FFMA.FTZ R14, R11, R15, R14 ;  /* 0x0000000f0b0e1223 */ /* 0x004fca000001000e */
[----:B------:R1:W-:Y:S01]  /*3ed0*/  STS [R85], R14 ;  /* 0x0000000e55007388 */ /* 0x0003e20000000800 */
[----:B------:R-:W-:-:S07]  /*3ee0*/  @!P0 FMNMX.FTZ R0, R0, R14, !PT ;  /* 0x0000000e00008209 */ /* 0x000fce0007810000 */
.L_x_1124:
[----:B------:R-:W-:Y:S05]  /*3ef0*/  BSYNC B1 ;  /* 0x0000000000017941 */ /* 0x000fea0003800000 */
.L_x_1123:
[----:B------:R-:W-:-:S05]  /*3f00*/  VIADD R62, R62, 0x10 ;  /* 0x000000103e3e7836 */ /* 0x000fca0000000000 */
[----:B------:R-:W-:-:S13]  /*3f10*/  ISETP.GE.AND P0, PT, R62, R33, PT ;  /* 0x000000213e00720c */ /* 0x000fda0003f06270 */
[----:B------:R-:W-:Y:S05]  /*3f20*/  @!P0 BRA `(.L_x_1125) ;  /* 0xffffffe000808947 */ /* 0x000fea000383ffff */
.L_x_1089:
[----:B------:R-:W-:Y:S05]  /*3f30*/  BSYNC B0 ;  /* 0x0000000000007941 */ /* 0x000fea0003800000 */
.L_x_1088:
[----:B------:R-:W-:Y:S01]  /*3f40*/  UMOV UR4, 0xffffffff ;  /* 0xffffffff00047882 */ /* 0x000fe20000000000 */
[----:B------:R-:W-:Y:S02]  /*3f50*/  SHF.R.S32.HI R6, RZ, 0x1f, R19 ;  /* 0x0000001fff067819 */ /* 0x000fe40000011413 */
[----:B------:R-:W-:Y:S05]  /*3f60*/  BRA.DIV UR4, `(.L_x_1126) ;  /* 0x0000003204e87947 */ /* 0x000fea000b800000 */
[----:B-1----:R-:W0:Y:S02]  /*3f70*/  SHFL.BFLY PT, R14, R0, 0x10, 0x1f ;  /* 0x0e001f00000e7f89 */ /* 0x002e2400000e0000 */
[----:B0-----:R-:W-:-:S05]  /*3f80*/  FMNMX.FTZ R13, R14, R0, !PT ;  /* 0x000000000e0d7209 */ /* 0x001fca0007810000 */
[----:B------:R-:W2:Y:S02]  /*3f90*/  SHFL.BFLY PT, R14, R13, 0x8, 0x1f ;  /* 0x0d001f000d0e7f89 */ /* 0x000ea400000e0000 */
[----:B--2---:R-:W-:-:S05]  /*3fa0*/  FMNMX.FTZ R3, R13, R14, !PT ;  /* 0x0000000e0d037209 */ /* 0x004fca0007810000 */
[----:B------:R0:W1:Y:S02]  /*3fb0*/  SHFL.BFLY PT, R14, R3, 0x4, 0x1f ;  /* 0x0c801f00030e7f89 */ /* 0x00006400000e0000 */
.L_x_1197:
[----:B------:R-:W-:Y:S01]  /*3fc0*/  LEA.HI R0, R6, R19, RZ, 0x5 ;  /* 0x0000001306007211 */ /* 0x000fe200078f28ff */
[----:B------:R-:W-:Y:S05]  /*3fd0*/  WARPSYNC.ALL ;  /* 0x0000000000007948 */ /* 0x000fea0003800000 */
[----:B------:R-:W-:Y:S02]  /*3fe0*/  LOP3.LUT R6, R0, 0xffffffe0, RZ, 0xc0, !PT ;  /* 0xffffffe000067812 */ /* 0x000fe400078ec0ff */
[----:B01----:R-:W-:-:S03]  /*3ff0*/  FMNMX.FTZ R3, R3, R14, !PT ;  /* 0x0000000e03037209 */ /* 0x003fc60007810000 */
        /* <DEDUP_REMOVED lines=10> */
[----:B------:R-:W-:-:S04]  /*40a0*/  IMAD.MOV.U32 R8, RZ, RZ, RZ ;  /* 0x000000ffff087224 */ /* 0x000fc800078e00ff */
[----:B------:R-:W-:Y:S08]  /*40b0*/  BSSY B0, `(.L_x_1127) ;  /* 0x000007f000007945 */ /* 0x000ff00003800000 */
[----:B0-----:R-:W0:Y:S01]  /*40c0*/  @!P0 S2R R3, SR_CgaCtaId ;  /* 0x0000000000038919 */ /* 0x001e220000008800 */
[----:B------:R-:W-:-:S04]  /*40d0*/  @!P0 MOV R0, 0x400 ;  /* 0x0000040000008802 */ /* 0x000fc80000000f00 */
[----:B0-----:R-:W-:Y:S02]  /*40e0*/  @!P0 LEA R3, R3, R0, 0x18 ;  /* 0x0000000003038211 */ /* 0x001fe400078ec0ff */
[----:B------:R-:W-:-:S03]  /*40f0*/  MOV R0, 0xff7fffff ;  /* 0xff7fffff00007802 */ /* 0x000fc60000000f00 */
[----:B------:R-:W-:-:S05]  /*4100*/  @!P0 IMAD R6, R6, 0x4, R3 ;  /* 0x0000000406068824 */ /* 0x000fca00078e0203 */
[----:B------:R-:W0:Y:S04]  /*4110*/  @!P0 LDS R0, [R6] ;  /* 0x0000000006008984 */ /* 0x000e280000000800 */
[----:B0-----:R-:W0:Y:S02]  /*4120*/  SHFL.BFLY PT, R3, R0, 0x1, 0x1f ;  /* 0x0c201f0000037f89 */ /* 0x001e2400000e0000 */
[----:B0-----:R-:W-:Y:S01]  /*4130*/  FMNMX.FTZ R5, R3, R0, !PT ;  /* 0x0000000003057209 */ /* 0x001fe20007810000 */
[----:B------:R-:W-:-:S04]  /*4140*/  VIADD R3, R19, UR7 ;  /* 0x0000000713037c36 */ /* 0x000fc80008000000 */
[----:B------:R0:W1:Y:S01]  /*4150*/  SHFL.IDX PT, R13, R5, RZ, 0x1f ;  /* 0x00001fff050d7589 */ /* 0x00006200000e0000 */
[----:B------:R-:W-:-:S13]  /*4160*/  ISETP.GE.AND P1, PT, R3, R24, PT ;  /* 0x000000180300720c */ /* 0x000fda0003f26270 */
[----:B0-----:R-:W-:Y:S05]  /*4170*/  @P1 BRA `(.L_x_1128) ;  /* 0x0000000400c81947 */ /* 0x001fea0003800000 */
[----:B------:R-:W-:Y:S01]  /*4180*/  ULOP3.LUT UR4, URZ, UR7, URZ, 0x33, !UPT ;  /* 0x000000073f047292 */ /* 0x000fe2000f8e333f */
[----:B------:R-:W-:Y:S01]  /*4190*/  BSSY B1, `(.L_x_1129) ;  /* 0x0000027000017945 */ /* 0x000fe20003800000 */
[----:B------:R-:W-:Y:S01]  /*41a0*/  IMAD.MOV.U32 R8, RZ, RZ, RZ ;  /* 0x000000ffff087224 */ /* 0x000fe200078e00ff */
[----:B------:R-:W-:-:S03]  /*41b0*/  MOV R5, R3 ;  /* 0x0000000300057202 */ /* 0x000fc60000000f00 */
[----:B------:R-:W-:-:S04]  /*41c0*/  IADD3 R12, -R19, UR4, R24 ;  /* 0x00000004130c7c10 */ /* 0x000fc8000fffe118 */
[----:B------:R-:W-:-:S04]  /*41d0*/  LEA.HI R0, R12, 0x1, RZ, 0x1a ;  /* 0x000000010c007811 */ /* 0x000fc800078fd0ff */
[----:B------:R-:W-:-:S13]  /*41e0*/  LOP3.LUT P0, R0, R0, 0x3, RZ, 0xc0, !PT ;  /* 0x0000000300007812 */ /* 0x000fda000780c0ff */
[----:B------:R-:W-:Y:S05]  /*41f0*/  @!P0 BRA `(.L_x_1130) ;  /* 0x0000000000808947 */ /* 0x000fea0003800000 */
[----:B------:R-:W-:Y:S01]  /*4200*/  ULDC.64 UR4, c[0x0][0x2b0] ;  /* 0x0000ac0000047ab9 */ /* 0x000fe20000000a00 */
[--C-:B------:R-:W-:Y:S01]  /*4210*/  SHF.R.S32.HI R5, RZ, 0x1f, R3.reuse ;  /* 0x0000001fff057819 */ /* 0x100fe20000011403 */
[----:B------:R-:W-:Y:S01]  /*4220*/  IMAD.U32 R6, RZ, RZ, UR4 ;  /* 0x00000004ff067e24 */ /* 0x000fe2000f8e00ff */
[----:B------:R-:W-:Y:S01]  /*4230*/  ISETP.NE.U32.AND P0, PT, RZ, UR4, PT ;  /* 0x00000004ff007c0c */ /* 0x000fe2000bf05070 */
[----:B------:R-:W-:Y:S02]  /*4240*/  IMAD.U32 R8, RZ, RZ, UR5 ;  /* 0x00000005ff087e24 */ /* 0x000fe4000f8e00ff */
[----:B------:R-:W-:Y:S01]  /*4250*/  IMAD R9, R19, 0x4, R4 ;  /* 0x0000000413097824 */ /* 0x000fe200078e0204 */
[----:B------:R-:W-:Y:S02]  /*4260*/  IADD3 R11, P2, P3, R6, UR38, R3 ;  /* 0x00000026060b7c10 */ /* 0x000fe4000fb5e003 */
[----:B------:R-:W-:Y:S02]  /*4270*/  ISETP.NE.AND.EX P0, PT, RZ, UR5, PT, P0 ;  /* 0x00000005ff007c0c */ /* 0x000fe4000bf05300 */
[----:B------:R-:W-:Y:S01]  /*4280*/  IADD3.X R7, R8, UR39, R5, P2, P3 ;  /* 0x0000002708077c10 */ /* 0x000fe200097e6405 */
[----:B------:R-:W-:Y:S01]  /*4290*/  IMAD.MOV.U32 R8, RZ, RZ, RZ ;  /* 0x000000ffff087224 */ /* 0x000fe200078e00ff */
[----:B------:R-:W-:-:S09]  /*42a0*/  MOV R5, R3 ;  /* 0x0000000300057202 */ /* 0x000fd20000000f00 */
.L_x_1134:
[----:B------:R-:W-:Y:S04]  /*42b0*/  BSSY B2, `(.L_x_1131) ;  /* 0x000000b000027945 */ /* 0x000fe80003800000 */
[----:B0-----:R-:W-:Y:S05]  /*42c0*/  @!P0 BRA `(.L_x_1132) ;  /* 0x0000000000148947 */ /* 0x001fea0003800000 */
[----:B------:R-:W-:-:S06]  /*42d0*/  IMAD.MOV.U32 R6, RZ, RZ, R11 ;  /* 0x000000ffff067224 */ /* 0x000fcc00078e000b */
[----:B------:R-:W2:Y:S01]  /*42e0*/  LDG.E.U8 R6, desc[UR36][R6.64] ;  /* 0x0000002406067981 */ /* 0x000ea2000c1e1100 */
[----:B------:R-:W-:Y:S01]  /*42f0*/  IMAD.MOV.U32 R10, RZ, RZ, RZ ;  /* 0x000000ffff0a7224 */ /* 0x000fe200078e00ff */
[----:B--2---:R-:W-:-:S13]  /*4300*/  ISETP.NE.AND P2, PT, R6, RZ, PT ;  /* 0x000000ff0600720c */ /* 0x004fda0003f45270 */
[----:B------:R-:W-:Y:S05]  /*4310*/  @P2 BRA `(.L_x_1133) ;  /* 0x0000000000102947 */ /* 0x000fea0003800000 */
.L_x_1132:
[----:B------:R-:W1:Y:S02]  /*4320*/  LDS R6, [R9] ;  /* 0x0000000009067984 */ /* 0x000e640000000800 */
[----:B-1----:R-:W-:-:S04]  /*4330*/  FADD.FTZ R6, -R13, R6 ;  /* 0x000000060d067221 */ /* 0x002fc80000010100 */
[----:B------:R-:W-:-:S04]  /*4340*/  FMUL.FTZ R6, R6, 1.4426950216293334961 ;  /* 0x3fb8aa3b06067820 */ /* 0x000fc80000410000 */
[----:B------:R0:W2:Y:S03]  /*4350*/  MUFU.EX2 R10, R6 ;  /* 0x00000006000a7308 */ /* 0x0000a60000000800 */
.L_x_1133:
[----:B------:R-:W-:Y:S05]  /*4360*/  BSYNC B2 ;  /* 0x0000000000027941 */ /* 0x000fea0003800000 */
.L_x_1131:
[----:B------:R-:W-:Y:S01]  /*4370*/  VIADD R0, R0, 0xffffffff ;  /* 0xffffffff00007836 */ /* 0x000fe20000000000 */
[----:B------:R-:W-:Y:S01]  /*4380*/  IADD3 R11, P3, R11, 0x40, RZ ;  /* 0x000000400b0b7810 */ /* 0x000fe20007f7e0ff */
[----:B--2---:R2:W-:Y:S01]  /*4390*/  STS [R9], R10 ;  /* 0x0000000a09007388 */ /* 0x0045e20000000800 */
[----:B------:R-:W-:Y:S01]  /*43a0*/  FADD.FTZ R8, R10, R8 ;  /* 0x000000080a087221 */ /* 0x000fe20000010000 */
[----:B------:R-:W-:Y:S01]  /*43b0*/  VIADD R5, R5, 0x40 ;  /* 0x0000004005057836 */ /* 0x000fe20000000000 */
[----:B------:R-:W-:Y:S01]  /*43c0*/  ISETP.NE.AND P2, PT, R0, RZ, PT ;  /* 0x000000ff0000720c */ /* 0x000fe20003f45270 */
[----:B------:R-:W-:Y:S01]  /*43d0*/  IMAD.X R7, RZ, RZ, R7, P3 ;  /* 0x000000ffff077224 */ /* 0x000fe200018e0607 */
[----:B--2---:R-:W-:-:S11]  /*43e0*/  IADD3 R9, R9, 0x100, RZ ;  /* 0x0000010009097810 */ /* 0x004fd60007ffe0ff */
[----:B------:R-:W-:Y:S05]  /*43f0*/  @P2 BRA `(.L_x_1134) ;  /* 0xfffffffc00ac2947 */ /* 0x000fea000383ffff */
.L_x_1130:
[----:B------:R-:W-:Y:S05]  /*4400*/  BSYNC B1 ;  /* 0x0000000000017941 */ /* 0x000fea0003800000 */
.L_x_1129:
[----:B------:R-:W-:-:S13]  /*4410*/  ISETP.GE.U32.AND P0, PT, R12, 0xc0, PT ;  /* 0x000000c00c00780c */ /* 0x000fda0003f06070 */
[----:B------:R-:W-:Y:S05]  /*4420*/  @!P0 BRA `(.L_x_1128) ;  /* 0x00000004001c8947 */ /* 0x000fea0003800000 */
[----:B------:R-:W-:Y:S01]  /*4430*/  LEA R0, R5, 0x200, 0x2 ;  /* 0x0000020005007811 */ /* 0x000fe200078e10ff */
[----:B------:R-:W-:Y:S01]  /*4440*/  ULDC.64 UR4, c[0x0][0x2b0] ;  /* 0x0000ac0000047ab9 */ /* 0x000fe20000000a00 */
[----:B------:R-:W-:Y:S01]  /*4450*/  IMAD.U32 R7, RZ, RZ, UR7 ;  /* 0x00000007ff077e24 */ /* 0x000fe2000f8e00ff */
[----:B------:R-:W-:Y:S01]  /*4460*/  ISETP.NE.U32.AND P0, PT, RZ, UR4, PT ;  /* 0x00000004ff007c0c */ /* 0x000fe2000bf05070 */
[----:B------:R-:W-:Y:S01]  /*4470*/  IMAD.U32 R10, RZ, RZ, UR4 ;  /* 0x00000004ff0a7e24 */ /* 0x000fe2000f8e00ff */
[----:B0-----:R-:W-:Y:S01]  /*4480*/  SHF.R.S32.HI R6, RZ, 0x1f, R5 ;  /* 0x0000001fff067819 */ /* 0x001fe20000011405 */
[----:B------:R-:W-:Y:S01]  /*4490*/  IMAD R7, R7, -0x4, R0 ;  /* 0xfffffffc07077824 */ /* 0x000fe200078e0200 */
[----:B------:R-:W-:Y:S01]  /*44a0*/  ISETP.NE.AND.EX P0, PT, RZ, UR5, PT, P0 ;  /* 0x00000005ff007c0c */ /* 0x000fe2000bf05300 */
[----:B------:R-:W-:Y:S01]  /*44b0*/  IMAD.U32 R9, RZ, RZ, UR5 ;  /* 0x00000005ff097e24 */ /* 0x000fe2000f8e00ff */
[----:B------:R-:W-:Y:S02]  /*44c0*/  IADD3 R10, P2, P3, R5, UR38, R10 ;  /* 0x00000026050a7c10 */ /* 0x000fe4000fb5e00a */
[----:B------:R-:W-:-:S02]  /*44d0*/  IADD3 R0, R4, R7, RZ ;  /* 0x0000000704007210 */ /* 0x000fc40007ffe0ff */
[----:B------:R-:W-:-:S09]  /*44e0*/  IADD3.X R7, R6, UR39, R9, P2, P3 ;  /* 0x0000002706077c10 */ /* 0x000fd200097e6409 */
.L_x_1147:
[----:B------:R-:W-:Y:S01]  /*44f0*/  BSSY B1, `(.L_x_1135) ;  /* 0x000000b000017945 */ /* 0x000fe20003800000 */
[----:B------:R-:W-:-:S03]  /*4500*/  IMAD.MOV.U32 R6, RZ, RZ, R10 ;  /* 0x000000ffff067224 */ /* 0x000fc600078e000a */
[----:B------:R-:W-:Y:S05]  /*4510*/  @!P0 BRA `(.L_x_1136) ;  /* 0x0000000000108947 */ /* 0x000fea0003800000 */
[----:B------:R-:W2:Y:S02]  /*4520*/  LDG.E.U8 R9, desc[UR36][R6.64] ;  /* 0x0000002406097981 */ /* 0x000ea4000c1e1100 */
[----:B--2---:R-:W-:-:S13]  /*4530*/  ISETP.NE.AND P2, PT, R9, RZ, PT ;  /* 0x000000ff0900720c */ /* 0x004fda0003f45270 */
[----:B------:R-:W-:Y:S01]  /*4540*/  @P2 IMAD.MOV.U32 R9, RZ, RZ, RZ ;  /* 0x000000ffff092224 */ /* 0x000fe200078e00ff */
[----:B------:R-:W-:Y:S06]  /*4550*/  @P2 BRA `(.L_x_1137) ;  /* 0x0000000000102947 */ /* 0x000fec0003800000 */
.L_x_1136:
[----:B------:R-:W1:Y:S02]  /*4560*/  LDS R9, [R0+-0x200] ;  /* 0xfffe000000097984 */ /* 0x000e640000000800 */
[----:B-1----:R-:W-:-:S04]  /*4570*/  FADD.FTZ R9, -R13, R9 ;  /* 0x000000090d097221 */ /* 0x002fc80000010100 */
[----:B------:R-:W-:-:S06]  /*4580*/  FMUL.FTZ R9, R9, 1.4426950216293334961 ;  /* 0x3fb8aa3b09097820 */ /* 0x000fcc0000410000 */
[----:B------:R-:W0:Y:S02]  /*4590*/  MUFU.EX2 R9, R9 ;  /* 0x0000000900097308 */ /* 0x000e240000000800 */
.L_x_1137:
[----:B------:R-:W-:Y:S05]  /*45a0*/  BSYNC B1 ;  /* 0x0000000000017941 */ /* 0x000fea0003800000 */
.L_x_1135:
        /* <DEDUP_REMOVED lines=8> */
.L_x_1139:
[----:B------:R-:W1:Y:S02]  /*4630*/  LDS R8, [R0+-0x100] ;  /* 0xffff000000087984 */ /* 0x000e640000000800 */
[----:B-1----:R-:W-:-:S04]  /*4640*/  FADD.FTZ R8, -R13, R8 ;  /* 0x000000080d087221 */ /* 0x002fc80000010100 */
[----:B------:R-:W-:-:S04]  /*4650*/  FMUL.FTZ R8, R8, 1.4426950216293334961 ;  /* 0x3fb8aa3b08087820 */ /* 0x000fc80000410000 */
[----:B0-----:R0:W2:Y:S03]  /*4660*/  MUFU.EX2 R9, R8 ;  /* 0x0000000800097308 */ /* 0x0010a60000000800 */
.L_x_1140:
[----:B------:R-:W-:Y:S05]  /*4670*/  BSYNC B1 ;  /* 0x0000000000017941 */ /* 0x000fea0003800000 */
.L_x_1138:
[----:B--2---:R2:W-:Y:S01]  /*4680*/  STS [R0+-0x100], R9 ;  /* 0xffff000900007388 */ /* 0x0045e20000000800 */
[----:B------:R-:W-:Y:S01]  /*4690*/  BSSY B1, `(.L_x_1141) ;  /* 0x000000b000017945 */ /* 0x000fe20003800000 */
[----:B------:R-:W-:-:S03]  /*46a0*/  FADD.FTZ R10, R10, R9 ;  /* 0x000000090a0a7221 */ /* 0x000fc60000010000 */
[----:B------:R-:W-:Y:S05]  /*46b0*/  @!P0 BRA `(.L_x_1142) ;  /* 0x0000000000108947 */ /* 0x000fea0003800000 */
[----:B0-----:R-:W3:Y:S01]  /*46c0*/  LDG.E.U8 R8, desc[UR36][R6.64+0x80] ;  /* 0x0000802406087981 */ /* 0x001ee2000c1e1100 */
[----:B--2---:R-:W-:Y:S01]  /*46d0*/  IMAD.MOV.U32 R9, RZ, RZ, RZ ;  /* 0x000000ffff097224 */ /* 0x004fe200078e00ff */
[----:B---3--:R-:W-:-:S13]  /*46e0*/  ISETP.NE.AND P2, PT, R8, RZ, PT ;  /* 0x000000ff0800720c */ /* 0x008fda0003f45270 */
[----:B------:R-:W-:Y:S05]  /*46f0*/  @P2 BRA `(.L_x_1143) ;  /* 0x0000000000102947 */ /* 0x000fea0003800000 */
.L_x_1142:
[----:B0-----:R-:W1:Y:S02]  /*4700*/  LDS R8, [R0] ;  /* 0x0000000000087984 */ /* 0x001e640000000800 */
[----:B-1----:R-:W-:-:S04]  /*4710*/  FADD.FTZ R8, -R13, R8 ;  /* 0x000000080d087221 */ /* 0x002fc80000010100 */
[----:B------:R-:W-:-:S04]  /*4720*/  FMUL.FTZ R8, R8, 1.4426950216293334961 ;  /* 0x3fb8aa3b08087820 */ /* 0x000fc80000410000 */
[----:B--2---:R0:W2:Y:S03]  /*4730*/  MUFU.EX2 R9, R8 ;  /* 0x0000000800097308 */ /* 0x0040a60000000800 */
.L_x_1143:
[----:B------:R-:W-:Y:S05]  /*4740*/  BSYNC B1 ;  /* 0x0000000000017941 */ /* 0x000fea0003800000 */
.L_x_1141:
[----:B--2---:R2:W-:Y:S01]  /*4750*/  STS [R0], R9 ;  /* 0x0000000900007388 */ /* 0x0045e20000000800 */
[----:B------:R-:W-:Y:S01]  /*4760*/  BSSY B1, `(.L_x_1144) ;  /* 0x000000b000017945 */ /* 0x000fe20003800000 */
[----:B------:R-:W-:-:S03]  /*4770*/  FADD.FTZ R12, R10, R9 ;  /* 0x000000090a0c7221 */ /* 0x000fc60000010000 */
[----:B------:R-:W-:Y:S05]  /*4780*/  @!P0 BRA `(.L_x_1145) ;  /* 0x0000000000108947 */ /* 0x000fea0003800000 */
[----:B0-----:R-:W3:Y:S02]  /*4790*/  LDG.E.U8 R8, desc[UR36][R6.64+0xc0] ;  /* 0x0000c02406087981 */ /* 0x001ee4000c1e1100 */
[----:B---3--:R-:W-:-:S13]  /*47a0*/  ISETP.NE.AND P2, PT, R8, RZ, PT ;  /* 0x000000ff0800720c */ /* 0x008fda0003f45270 */
[----:B--2---:R-:W-:Y:S01]  /*47b0*/  @P2 MOV R9, RZ ;  /* 0x000000ff00092202 */ /* 0x004fe20000000f00 */
[----:B------:R-:W-:Y:S06]  /*47c0*/  @P2 BRA `(.L_x_1146) ;  /* 0x0000000000102947 */ /* 0x000fec0003800000 */
.L_x_1145:
[----:B0-----:R-:W1:Y:S02]  /*47d0*/  LDS R8, [R0+0x100] ;  /* 0x0001000000087984 */ /* 0x001e640000000800 */
[----:B-1----:R-:W-:-:S04]  /*47e0*/  FADD.FTZ R8, -R13, R8 ;  /* 0x000000080d087221 */ /* 0x002fc80000010100 */
[----:B------:R-:W-:-:S04]  /*47f0*/  FMUL.FTZ R8, R8, 1.4426950216293334961 ;  /* 0x3fb8aa3b08087820 */ /* 0x000fc80000410000 */
[----:B--2---:R0:W2:Y:S03]  /*4800*/  MUFU.EX2 R9, R8 ;  /* 0x0000000800097308 */ /* 0x0040a60000000800 */
.L_x_1146:
[----:B------:R-:W-:Y:S05]  /*4810*/  BSYNC B1 ;  /* 0x0000000000017941 */ /* 0x000fea0003800000 */
.L_x_1144:
[----:B------:R-:W-:Y:S01]  /*4820*/  VIADD R5, R5, 0x100 ;  /* 0x0000010005057836 */ /* 0x000fe20000000000 */
[----:B------:R-:W-:Y:S01]  /*4830*/  IADD3 R10, P3, R6, 0x100, RZ ;  /* 0x00000100060a7810 */ /* 0x000fe20007f7e0ff */
[----:B--2---:R2:W-:Y:S01]  /*4840*/  STS [R0+0x100], R9 ;  /* 0x0001000900007388 */ /* 0x0045e20000000800 */
[----:B0-----:R-:W-:Y:S02]  /*4850*/  FADD.FTZ R8, R12, R9 ;  /* 0x000000090c087221 */ /* 0x001fe40000010000 */
[----:B------:R-:W-:Y:S01]  /*4860*/  ISETP.GE.AND P2, PT, R5, R24, PT ;  /* 0x000000180500720c */ /* 0x000fe20003f46270 */
[----:B------:R-:W-:Y:S02]  /*4870*/  IMAD.X R7, RZ, RZ, R7, P3 ;  /* 0x000000ffff077224 */ /* 0x000fe400018e0607 */
[----:B--2---:R-:W-:-:S10]  /*4880*/  VIADD R0, R0, 0x400 ;  /* 0x0000040000007836 */ /* 0x004fd40000000000 */
[----:B------:R-:W-:Y:S05]  /*4890*/  @!P2 BRA `(.L_x_1147) ;  /* 0xfffffffc0014a947 */ /* 0x000fea000383ffff */
.L_x_1128:
[----:B------:R-:W-:Y:S05]  /*48a0*/  BSYNC B0 ;  /* 0x0000000000007941 */ /* 0x000fea0003800000 */
.L_x_1127:
[----:B------:R-:W2:Y:S01]  /*48b0*/  SHFL.BFLY PT, R5, R8, 0x10, 0x1f ;  /* 0x0e001f0008057f89 */ /* 0x000ea200000e0000 */
[----:B------:R-:W-:Y:S01]  /*48c0*/  LOP3.LUT P0, R10, R19, 0x1f, RZ, 0xc0, !PT ;  /* 0x0000001f130a7812 */ /* 0x000fe2000780c0ff */
[----:B------:R-:W-:Y:S01]  /*48d0*/  ULDC.U8 UR8, c[0x0][0x31c] ;  /* 0x0000c70000087ab9 */ /* 0x000fe20000000000 */
[----:B------:R-:W-:Y:S01]  /*48e0*/  UMOV UR4, URZ ;  /* 0x0000003f00047c82 */ /* 0x000fe20008000000 */
[----:B------:R-:W-:Y:S01]  /*48f0*/  UMOV UR5, URZ ;  /* 0x0000003f00057c82 */ /* 0x000fe20008000000 */
[----:B------:R-:W-:-:S09]  /*4900*/  ISETP.GT.U32.AND P2, PT, R10, 0x1, PT ;  /* 0x000000010a00780c */ /* 0x000fd20003f44070 */
[----:B------:R-:W3:Y:S04]  /*4910*/  @!P0 S2R R11, SR_CgaCtaId ;  /* 0x00000000000b8919 */ /* 0x000ee80000008800 */
        /* <DEDUP_REMOVED lines=9> */
[----:B---3--:R-:W-:Y:S02]  /*49b0*/  @!P0 LEA R0, R11, R8, 0x18 ;  /* 0x000000080b008211 */ /* 0x008fe400078ec0ff */
[----:B------:R-:W-:Y:S02]  /*49c0*/  @!P2 MOV R8, 0x400 ;  /* 0x000004000008a802 */ /* 0x000fe40000000f00 */
[----:B0-----:R-:W0:Y:S01]  /*49d0*/  SHFL.BFLY PT, R6, R7, 0x2, 0x1f ;  /* 0x0c401f0007067f89 */ /* 0x001e2200000e0000 */
        /* <DEDUP_REMOVED lines=13> */
[----:B0-----:R-:W-:-:S04]  /*4ab0*/  FADD.FTZ R5, R6, 9.9999999747524270788e-07 ;  /* 0x358637bd06057421 */ /* 0x001fc80000010000 */
[----:B------:R0:W1:Y:S01]  /*4ac0*/  MUFU.RCP R13, R5 ;  /* 0x00000005000d7308 */ /* 0x0000620000001000 */
[----:B------:R-:W-:Y:S05]  /*4ad0*/  @!P0 BRA `(.L_x_1148) ;  /* 0x0000000000288947 */ /* 0x000fea0003800000 */
[----:B------:R-:W-:Y:S01]  /*4ae0*/  S2UR UR4, SR_CTAID.X ;  /* 0x00000000000479c3 */ /* 0x000fe20000002500 */
[----:B------:R-:W-:-:S07]  /*4af0*/  ULDC UR6, c[0x0][0x288] ;  /* 0x0000a20000067ab9 */ /* 0x000fce0000000800 */
[----:B------:R-:W2:Y:S02]  /*4b00*/  S2UR UR5, SR_CTAID.Y ;  /* 0x00000000000579c3 */ /* 0x000ea40000002600 */
[----:B--2---:R-:W-:-:S03]  /*4b10*/  UIMAD UR5, UR5, UR6, UR4 ;  /* 0x00000006050572a4 */ /* 0x004fc6000f8e0204 */
[----:B------:R-:W-:Y:S01]  /*4b20*/  ULDC UR4, c[0x0][0x318] ;  /* 0x0000c60000047ab9 */ /* 0x000fe20000000800 */
[----:B------:R-:W-:Y:S02]  /*4b30*/  ULDC UR6, c[0x0][0x29c] ;  /* 0x0000a70000067ab9 */ /* 0x000fe40000000800 */
[----:B------:R-:W-:-:S03]  /*4b40*/  UIMAD UR4, UR5, UR4, UR6 ;  /* 0x00000004050472a4 */ /* 0x000fc6000f8e0206 */
[----:B------:R-:W-:Y:S02]  /*4b50*/  ULDC UR5, c[0x0][0x284] ;  /* 0x0000a10000057ab9 */ /* 0x000fe40000000800 */
[----:B------:R-:W-:-:S04]  /*4b60*/  UIMAD UR4, UR4, UR5, URZ ;  /* 0x00000005040472a4 */ /* 0x000fc8000f8e023f */
[----:B------:R-:W-:-:S12]  /*4b70*/  USHF.R.S32.HI UR5, URZ, 0x1f, UR4 ;  /* 0x0000001f3f057899 */ /* 0x000fd80008011404 */
.L_x_1148:
[----:B------:R-:W-:Y:S04]  /*4b80*/  BSSY B0, `(.L_x_1149) ;  /* 0x0000040000007945 */ /* 0x000fe80003800000 */
[----:B------:R-:W-:Y:S05]  /*4b90*/  @P1 BRA `(.L_x_1150) ;  /* 0x0000000000f81947 */ /* 0x000fea0003800000 */
[----:B------:R-:W-:Y:S01]  /*4ba0*/  ULOP3.LUT UR6, URZ, UR7, URZ, 0x33, !UPT ;  /* 0x000000073f067292 */ /* 0x000fe2000f8e333f */
[----:B------:R-:W-:Y:S05]  /*4bb0*/  BSSY B1, `(.L_x_1151) ;  /* 0x0000019000017945 */ /* 0x000fea0003800000 */
[----:B0-----:R-:W-:-:S04]  /*4bc0*/  IADD3 R5, -R19, UR6, R24 ;  /* 0x0000000613057c10 */ /* 0x001fc8000fffe118 */
[C---:B------:R-:W-:Y:S02]  /*4bd0*/  LEA.HI R0, R5.reuse, 0x1, RZ, 0x1a ;  /* 0x0000000105007811 */ /* 0x040fe400078fd0ff */
[----:B------:R-:W-:Y:S02]  /*4be0*/  ISETP.GE.U32.AND P1, PT, R5, 0xc0, PT ;  /* 0x000000c00500780c */ /* 0x000fe40003f26070 */
[----:B------:R-:W-:-:S13]  /*4bf0*/  LOP3.LUT P2, R0, R0, 0x3, RZ, 0xc0, !PT ;  /* 0x0000000300007812 */ /* 0x000fda000784c0ff */
[----:B------:R-:W-:Y:S05]  /*4c00*/  @!P2 BRA `(.L_x_1152) ;  /* 0x00000000004ca947 */ /* 0x000fea0003800000 */
[----:B------:R-:W-:Y:S01]  /*4c10*/  IADD3 R9, P2, R3, UR4, RZ ;  /* 0x0000000403097c10 */ /* 0x000fe2000ff5e0ff */
[----:B------:R-:W-:Y:S01]  /*4c20*/  ULDC.64 UR10, c[0x0][0x310] ;  /* 0x0000c400000a7ab9 */ /* 0x000fe20000000a00 */
[----:B------:R-:W-:Y:S02]  /*4c30*/  IMAD R5, R19, 0x4, R4 ;  /* 0x0000000413057824 */ /* 0x000fe400078e0204 */
[----:B------:R-:W-:Y:S02]  /*4c40*/  LEA R8, P3, R9, UR10, 0x2 ;  /* 0x0000000a09087c11 */ /* 0x000fe4000f8610ff */
[----:B------:R-:W-:-:S04]  /*4c50*/  LEA.HI.X.SX32 R6, R3, UR5, 0x1, P2 ;  /* 0x0000000503067c11 */ /* 0x000fc800090f0eff */
[----:B------:R-:W-:-:S07]  /*4c60*/  LEA.HI.X R9, R9, UR11, R6, 0x2, P3 ;  /* 0x0000000b09097c11 */ /* 0x000fce00098f1406 */
.L_x_1153:
[----:B--2---:R-:W1:Y:S01]  /*4c70*/  LDS R6, [R5] ;  /* 0x0000000005067984 */ /* 0x004e620000000800 */
[----:B------:R-:W-:Y:S01]  /*4c80*/  @P0 IMAD.MOV.U32 R7, RZ, RZ, R9 ;  /* 0x000000ffff070224 */ /* 0x000fe200078e0009 */
[----:B------:R-:W-:Y:S01]  /*4c90*/  IADD3 R3, R3, 0x40, RZ ;  /* 0x0000004003037810 */ /* 0x000fe20007ffe0ff */
[----:B------:R-:W-:-:S05]  /*4ca0*/  VIADD R0, R0, 0xffffffff ;  /* 0xffffffff00007836 */ /* 0x000fca0000000000 */
[----:B------:R-:W-:Y:S01]  /*4cb0*/  ISETP.NE.AND P3, PT, R0, RZ, PT ;  /* 0x000000ff0000720c */ /* 0x000fe20003f65270 */
[----:B-1----:R-:W-:Y:S01]  /*4cc0*/  FMUL.FTZ R10, R6, R13 ;  /* 0x0000000d060a7220 */ /* 0x002fe20000410000 */
[----:B------:R-:W-:Y:S01]  /*4cd0*/  @P0 IMAD.MOV.U32 R6, RZ, RZ, R8 ;  /* 0x000000ffff060224 */ /* 0x000fe200078e0008 */
[----:B------:R-:W-:-:S03]  /*4ce0*/  IADD3 R8, P2, R8, 0x100, RZ ;  /* 0x0000010008087810 */ /* 0x000fc60007f5e0ff */
[----:B------:R0:W-:Y:S02]  /*4cf0*/  STS [R5], R10 ;  /* 0x0000000a05007388 */ /* 0x0001e40000000800 */
[----:B------:R-:W-:Y:S02]  /*4d00*/  IMAD.X R9, RZ, RZ, R9, P2 ;  /* 0x000000ffff097224 */ /* 0x000fe400010e0609 */
[----:B------:R2:W-:Y:S01]  /*4d10*/  @P0 STG.E desc[UR36][R6.64], R10 ;  /* 0x0000000a06000986 */ /* 0x0005e2000c101924 */
[----:B0-----:R-:W-:Y:S02]  /*4d20*/  VIADD R5, R5, 0x100 ;  /* 0x0000010005057836 */ /* 0x001fe40000000000 */
[----:B------:R-:W-:Y:S05]  /*4d30*/  @P3 BRA `(.L_x_1153) ;  /* 0xfffffffc00cc3947 */ /* 0x000fea000383ffff */
.L_x_1152:
[----:B------:R-:W-:Y:S05]  /*4d40*/  BSYNC B1 ;  /* 0x0000000000017941 */ /* 0x000fea0003800000 */
.L_x_1151:
[----:B------:R-:W-:Y:S05]  /*4d50*/  @!P1 BRA `(.L_x_1150) ;  /* 0x0000000000889947 */ /* 0x000fea0003800000 */
[----:B------:R-:W-:Y:S01]  /*4d60*/  USHF.L.U32 UR6, UR7, 0x2, URZ ;  /* 0x0000000207067899 */ /* 0x000fe2000800063f */
[----:B------:R-:W-:Y:S01]  /*4d70*/  IADD3 R11, P0, R3, UR4, RZ ;  /* 0x00000004030b7c10 */ /* 0x000fe2000ff1e0ff */
[----:B------:R-:W-:Y:S01]  /*4d80*/  ULDC.64 UR10, c[0x0][0x310] ;  /* 0x0000c400000a7ab9 */ /* 0x000fe20000000a00 */
[----:B------:R-:W-:Y:S02]  /*4d90*/  ISETP.NE.AND P2, PT, RZ, UR8, PT ;  /* 0x00000008ff007c0c */ /* 0x000fe4000bf45270 */
[----:B--2---:R-:W-:Y:S02]  /*4da0*/  LEA R10, P1, R11, UR10, 0x2 ;  /* 0x0000000a0b0a7c11 */ /* 0x004fe4000f8210ff */
[C---:B------:R-:W-:Y:S02]  /*4db0*/  LEA R5, R3.reuse, -UR6, 0x2 ;  /* 0x8000000603057c11 */ /* 0x040fe4000f8e10ff */
[----:B------:R-:W-:-:S03]  /*4dc0*/  LEA.HI.X.SX32 R0, R3, UR5, 0x1, P0 ;  /* 0x0000000503007c11 */ /* 0x000fc600080f0eff */
[----:B------:R-:W-:Y:S01]  /*4dd0*/  IMAD.IADD R5, R4, 0x1, R5 ;  /* 0x0000000104057824 */ /* 0x000fe200078e0205 */
[----:B------:R-:W-:-:S07]  /*4de0*/  LEA.HI.X R11, R11, UR11, R0, 0x2, P1 ;  /* 0x0000000b0b0b7c11 */ /* 0x000fce00088f1400 */
.L_x_1154:
[----:B------:R-:W1:Y:S01]  /*4df0*/  LDS R6, [R5+0x300] ;  /* 0x0003000005067984 */ /* 0x000e620000000800 */
[----:B------:R-:W-:Y:S01]  /*4e00*/  MOV R7, R11 ;  /* 0x0000000b00077202 */ /* 0x000fe20000000f00 */
[----:B------:R-:W-:Y:S02]  /*4e10*/  VIADD R3, R3, 0x100 ;  /* 0x0000010003037836 */ /* 0x000fe40000000000 */
[----:B------:R-:W0:Y:S03]  /*4e20*/  LDS R0, [R5] ;  /* 0x0000000005007984 */ /* 0x000e260000000800 */
[----:B------:R-:W-:Y:S01]  /*4e30*/  ISETP.GE.AND P0, PT, R3, R24, PT ;  /* 0x000000180300720c */ /* 0x000fe20003f06270 */
[----:B------:R-:W2:Y:S04]  /*4e40*/  LDS R8, [R5+0x100] ;  /* 0x0001000005087984 */ /* 0x000ea80000000800 */
[----:B------:R-:W3:Y:S01]  /*4e50*/  LDS R9, [R5+0x200] ;  /* 0x0002000005097984 */ /* 0x000ee20000000800 */
[----:B-1----:R-:W-:Y:S01]  /*4e60*/  FMUL.FTZ R14, R6, R13 ;  /* 0x0000000d060e7220 */ /* 0x002fe20000410000 */
[----:B------:R-:W-:-:S02]  /*4e70*/  IMAD.MOV.U32 R6, RZ, RZ, R10 ;  /* 0x000000ffff067224 */ /* 0x000fc400078e000a */
[-C--:B0-----:R-:W-:Y:S01]  /*4e80*/  FMUL.FTZ R12, R0, R13.reuse ;  /* 0x0000000d000c7220 */ /* 0x081fe20000410000 */
[----:B------:R-:W-:Y:S02]  /*4e90*/  VIADD R0, R5, 0x400 ;  /* 0x0000040005007836 */ /* 0x000fe40000000000 */
[----:B------:R-:W-:Y:S01]  /*4ea0*/  @P2 STG.E desc[UR36][R6.64+0x300], R14 ;  /* 0x0003000e06002986 */ /* 0x000fe2000c101924 */
[----:B------:R-:W-:Y:S01]  /*4eb0*/  IADD3 R10, P1, R6, 0x400, RZ ;  /* 0x00000400060a7810 */ /* 0x000fe20007f3e0ff */
[-C--:B--2---:R-:W-:Y:S02]  /*4ec0*/  FMUL.FTZ R8, R8, R13.reuse ;  /* 0x0000000d08087220 */ /* 0x084fe40000410000 */
[----:B------:R-:W-:Y:S01]  /*4ed0*/  @P2 STG.E desc[UR36][R6.64], R12 ;  /* 0x0000000c06002986 */ /* 0x000fe2000c101924 */
[----:B---3--:R-:W-:Y:S01]  /*4ee0*/  FMUL.FTZ R9, R9, R13 ;  /* 0x0000000d09097220 */ /* 0x008fe20000410000 */
[----:B------:R-:W-:Y:S02]  /*4ef0*/  IMAD.X R11, RZ, RZ, R7, P1 ;  /* 0x000000ffff0b7224 */ /* 0x000fe400008e0607 */
        /* <DEDUP_REMOVED lines=8> */
.L_x_1150:
[----:B------:R-:W-:Y:S05]  /*4f80*/  BSYNC B0 ;  /* 0x0000000000007941 */ /* 0x000fea0003800000 */
.L_x_1149:
[----:B------:R-:W-:Y:S01]  /*4f90*/  SHF.R.S32.HI R0, RZ, 0x1f, R23 ;  /* 0x0000001fff007819 */ /* 0x000fe20000011417 */
[----:B------:R-:W3:Y:S01]  /*4fa0*/  S2UR UR5, SR_CgaCtaId ;  /* 0x00000000000579c3 */ /* 0x000ee20000008800 */
[----:B--2---:R-:W-:Y:S01]  /*4fb0*/  SHF.R.S32.HI R6, RZ, 0x1f, R19 ;  /* 0x0000001fff067819 */ /* 0x004fe20000011413 */
[----:B------:R-:W-:Y:S01]  /*4fc0*/  ULDC UR6, c[0x0][0x29c] ;  /* 0x0000a70000067ab9 */ /* 0x000fe20000000800 */
[----:B------:R-:W-:Y:S01]  /*4fd0*/  LEA.HI R3, R0, R23, RZ, 0x2 ;  /* 0x0000001700037211 */ /* 0x000fe200078f10ff */
[----:B------:R-:W-:Y:S01]  /*4fe0*/  UMOV UR4, 0x400 ;  /* 0x0000040000047882 */ /* 0x000fe20000000000 */
[----:B------:R-:W-:Y:S01]  /*4ff0*/  LEA.HI R0, R6, R19, RZ, 0x4 ;  /* 0x0000001306007211 */ /* 0x000fe200078f20ff */
[----:B------:R-:W-:Y:S01]  /*5000*/  UIADD3 UR4, UR4, 0x110, URZ ;  /* 0x0000011004047890 */ /* 0x000fe2000fffe03f */
[----:B------:R-:W-:Y:S01]  /*5010*/  LOP3.LUT R6, R3, 0xfffffffc, RZ, 0xc0, !PT ;  /* 0xfffffffc03067812 */ /* 0x000fe200078ec0ff */
[----:B------:R-:W-:Y:S01]  /*5020*/  ULDC UR8, c[0x0][0x284] ;  /* 0x0000a10000087ab9 */ /* 0x000fe20000000800 */
[----:B------:R-:W-:Y:S01]  /*5030*/  SHF.R.S32.HI R3, RZ, 0x4, R0 ;  /* 0x00000004ff037819 */ /* 0x000fe20000011400 */
[----:B------:R-:W-:Y:S01]  /*5040*/  IMAD.U32 R25, RZ, RZ, UR8 ;  /* 0x00000008ff197e24 */ /* 0x000fe2000f8e00ff */
[----:B------:R-:W-:Y:S01]  /*5050*/  IADD3 R6, R23, -R6, RZ ;  /* 0x8000000617067210 */ /* 0x000fe20007ffe0ff */
[----:B------:R-:W-:Y:S01]  /*5060*/  BSSY B0, `(.L_x_1155) ;  /* 0x000001c000007945 */ /* 0x000fe20003800000 */
[----:B------:R-:W-:Y:S01]  /*5070*/  LOP3.LUT R0, R0, 0xfffffff0, RZ, 0xc0, !PT ;  /* 0xfffffff000007812 */ /* 0x000fe200078ec0ff */
[----:B------:R-:W-:Y:S01]  /*5080*/  IMAD.MOV.U32 R15, RZ, RZ, RZ ;  /* 0x000000ffff0f7224 */ /* 0x000fe200078e00ff */
[----:B------:R-:W-:-:S02]  /*5090*/  ISETP.NE.AND P1, PT, R3, R6, PT ;  /* 0x000000060300720c */ /* 0x000fc40003f25270 */
[----:B------:R-:W-:Y:S02]  /*50a0*/  CS2R R10, SRZ ;  /* 0x00000000000a7805 */ /* 0x000fe4000001ff00 */
[----:B------:R-:W-:Y:S01]  /*50b0*/  CS2R R8, SRZ ;  /* 0x0000000000087805 */ /* 0x000fe2000001ff00 */
[----:B------:R-:W-:Y:S01]  /*50c0*/  IMAD.IADD R0, R19, 0x1, -R0 ;  /* 0x0000000113007824 */ /* 0x000fe200078e0a00 */
[----:B------:R-:W-:-:S03]  /*50d0*/  ISETP.NE.OR P0, PT, RZ, UR6, P1 ;  /* 0x00000006ff007c0c */ /* 0x000fc60008f05670 */
[----:B0-----:R-:W-:Y:S01]  /*50e0*/  IMAD.SHL.U32 R5, R0, 0x4, RZ ;  /* 0x0000000400057824 */ /* 0x001fe200078e00ff */
[----:B---3--:R-:W-:-:S03]  /*50f0*/  ULEA UR4, UR5, UR4, 0x18 ;  /* 0x0000000405047291 */ /* 0x008fc6000f8ec03f */
[-CC-:B-----5:R-:W-:Y:S02]  /*5100*/  IMAD R16, R18, R25.reuse, R5.reuse ;  /* 0x0000001912107224 */ /* 0x1a0fe400078e0205 */
[----:B------:R-:W-:Y:S01]  /*5110*/  IMAD R56, R56, R25, R5 ;  /* 0x0000001938387224 */ /* 0x000fe200078e0205 */
[----:B------:R-:W-:Y:S02]  /*5120*/  LEA R20, R0, UR4, 0x4 ;  /* 0x0000000400147c11 */ /* 0x000fe4000f8e20ff */
[----:B------:R-:W-:Y:S02]  /*5130*/  SHF.R.S32.HI R21, RZ, 0x1f, R16 ;  /* 0x0000001fff157819 */ /* 0x000fe40000011410 */
        /* <DEDUP_REMOVED lines=8> */
[----:B------:R-:W0:Y:S01]  /*51c0*/  S2R R0, SR_CTAID.X ;  /* 0x0000000000007919 */ /* 0x000e220000002500 */
[----:B------:R-:W2:Y:S01]  /*51d0*/  LDC.64 R8, c[0x0][0x240] ;  /* 0x00009000ff087b82 */ /* 0x000ea20000000a00 */
[----:B0-----:R-:W-:-:S05]  /*51e0*/  LEA R7, R0, R5, 0x6 ;  /* 0x0000000500077211 */ /* 0x001fca00078e30ff */
[----:B--2---:R-:W-:-:S06]  /*51f0*/  IMAD.WIDE R8, R7, 0x4, R8 ;  /* 0x0000000407087825 */ /* 0x004fcc00078e0208 */
[----:B------:R-:W5:Y:S02]  /*5200*/  LDG.E.128 R8, desc[UR36][R8.64] ;  /* 0x0000002408087981 */ /* 0x000f64000c1e1d00 */
.L_x_1157:
[----:B-----5:R0:W-:Y:S02]  /*5210*/  STS.128 [R20], R8 ;  /* 0x0000000814007388 */ /* 0x0201e40000000c00 */
.L_x_1156:
[----:B------:R-:W-:Y:S05]  /*5220*/  BSYNC B0 ;  /* 0x0000000000007941 */ /* 0x000fea0003800000 */
.L_x_1155:
[----:B------:R-:W-:Y:S01]  /*5230*/  VIADD R42, R3, UR7 ;  /* 0x00000007032a7c36 */ /* 0x000fe20008000000 */
[----:B------:R-:W-:Y:S01]  /*5240*/  ULDC.64 UR4, c[0x0][0x250] ;  /* 0x0000940000047ab9 */ /* 0x000fe20000000a00 */
[----:B------:R-:W-:Y:S01]  /*5250*/  VIMNMX R45, R23, R25, PT ;  /* 0x00000019172d7248 */ /* 0x000fe20003fe0100 */
[----:B------:R-:W-:Y:S01]  /*5260*/  IMAD.U32 R41, RZ, RZ, UR4 ;  /* 0x00000004ff297e24 */ /* 0x000fe2000f8e00ff */
        /* <DEDUP_REMOVED lines=10> */
[----:B------:R-:W-:Y:S01]  /*5310*/  LEA.HI.X.SX32 R0, R0, R21, 0x1, P0 ;  /* 0x0000001500007211 */ /* 0x000fe200000f0eff */
[----:B------:R-:W-:Y:S01]  /*5320*/  BSSY B0, `(.L_x_1158) ;  /* 0x0000084000007945 */ /* 0x000fe20003800000 */
[----:B------:R-:W-:-:S04]  /*5330*/  LEA R6, P0, R12, R41, 0x2 ;  /* 0x000000290c067211 */ /* 0x000fc800078010ff */
[----:B------:R-:W-:Y:S02]  /*5340*/  LEA.HI.X R7, R12, R43, R0, 0x2, P0 ;  /* 0x0000002b0c077211 */ /* 0x000fe400000f1400 */
[----:B-1----:R-:W-:Y:S02]  /*5350*/  CS2R R12, SRZ ;  /* 0x00000000000c7805 */ /* 0x002fe4000001ff00 */
[----:B------:R-:W-:-:S13]  /*5360*/  ISETP.GE.AND P0, PT, R42, R45, PT ;  /* 0x0000002d2a00720c */ /* 0x000fda0003f06270 */
[----:B------:R-:W-:Y:S05]  /*5370*/  @P0 BRA `(.L_x_1159) ;  /* 0x0000000400f80947 */ /* 0x000fea0003800000 */
[----:B------:R-:W1:Y:S01]  /*5380*/  S2UR UR4, SR_CTAID.X ;  /* 0x00000000000479c3 */ /* 0x000e620000002500 */
[----:B------:R-:W-:Y:S01]  /*5390*/  IMAD.MOV R13, RZ, RZ, -R24 ;  /* 0x000000ffff0d7224 */ /* 0x000fe200078e0a18 */
[----:B------:R-:W-:Y:S01]  /*53a0*/  LOP3.LUT R0, RZ, R25, RZ, 0x33, !PT ;  /* 0x00000019ff007212 */ /* 0x000fe200078e33ff */
[----:B------:R-:W-:Y:S01]  /*53b0*/  IMAD.U32 R12, RZ, RZ, UR7 ;  /* 0x00000007ff0c7e24 */ /* 0x000fe2000f8e00ff */
[----:B------:R-:W-:Y:S01]  /*53c0*/  BSSY B1, `(.L_x_1160) ;  /* 0x0000030000017945 */ /* 0x000fe20003800000 */
[----:B------:R-:W-:Y:S02]  /*53d0*/  CS2R R14, SRZ ;  /* 0x00000000000e7805 */ /* 0x000fe4000001ff00 */
[----:B------:R-:W-:Y:S01]  /*53e0*/  VIMNMX R13, R0, R13, !PT ;  /* 0x0000000d000d7248 */ /* 0x000fe20007fe0100 */
[----:B------:R-:W1:Y:S01]  /*53f0*/  LDC R31, c[0x0][0x288] ;  /* 0x0000a200ff1f7b82 */ /* 0x000e620000000800 */
[----:B------:R-:W-:-:S05]  /*5400*/  IADD3 R0, -R12, -0x2, -R3 ;  /* 0xfffffffe0c007810 */ /* 0x000fca0007ffe903 */
[----:B------:R-:W-:Y:S02]  /*5410*/  IMAD.IADD R36, R0, 0x1, -R13 ;  /* 0x0000000100247824 */ /* 0x000fe400078e0a0d */
[----:B------:R-:W2:Y:S01]  /*5420*/  LDC.64 R26, c[0x0][0x2e8] ;  /* 0x0000ba00ff1a7b82 */ /* 0x000ea20000000a00 */
[----:B------:R-:W-:Y:S02]  /*5430*/  IMAD.MOV.U32 R0, RZ, RZ, R42 ;  /* 0x000000ffff007224 */ /* 0x000fe400078e002a */
[----:B------:R-:W-:Y:S01]  /*5440*/  LOP3.LUT P0, RZ, R36, 0x4, RZ, 0xc0, !PT ;  /* 0x0000000424ff7812 */ /* 0x000fe2000780c0ff */
[----:B-1----:R-:W-:-:S05]  /*5450*/  IMAD R12, R22, R31, UR4 ;  /* 0x00000004160c7e24 */ /* 0x002fca000f8e021f */
[----:B------:R-:W-:-:S05]  /*5460*/  LEA R13, R12, R5, 0x6 ;  /* 0x000000050c0d7211 */ /* 0x000fca00078e30ff */
[----:B--2---:R-:W-:Y:S01]  /*5470*/  IMAD.WIDE R26, R13, 0x4, R26 ;  /* 0x000000040d1a7825 */ /* 0x004fe200078e021a */
[----:B------:R-:W-:Y:S01]  /*5480*/  CS2R R12, SRZ ;  /* 0x00000000000c7805 */ /* 0x000fe2000001ff00 */
[----:B------:R-:W-:Y:S06]  /*5490*/  @P0 BRA `(.L_x_1161) ;  /* 0x0000000000880947 */ /* 0x000fec0003800000 */
[----:B------:R-:W-:Y:S01]  /*54a0*/  IADD3 R0, P0, R42, UR38, RZ ;  /* 0x000000262a007c10 */ /* 0x000fe2000ff1e0ff */
[----:B------:R-:W-:-:S03]  /*54b0*/  ULDC.64 UR4, c[0x0][0x258] ;  /* 0x0000960000047ab9 */ /* 0x000fc60000000a00 */
[----:B------:R-:W-:Y:S02]  /*54c0*/  LEA.HI.X.SX32 R13, R42, UR39, 0x1, P0 ;  /* 0x000000272a0d7c11 */ /* 0x000fe400080f0eff */
        /* <DEDUP_REMOVED lines=11> */
[----:B------:R-:W5:Y:S01]  /*5580*/  LDG.E.128 R12, desc[UR36][R12.64] ;  /* 0x000000240c0c7981 */ /* 0x000f62000c1e1d00 */
[----:B------:R-:W-:-:S13]  /*5590*/  ISETP.NE.AND P0, PT, RZ, UR6, PT ;  /* 0x00000006ff007c0c */ /* 0x000fda000bf05270 */
        /* <DEDUP_REMOVED lines=13> */
.L_x_1162:
[C---:B-12--5:R-:W-:Y:S01]  /*5670*/  FFMA.FTZ R12, R0.reuse, R12, RZ ;  /* 0x0000000c000c7223 */ /* 0x066fe200000100ff */
[C---:B------:R-:W-:Y:S01]  /*5680*/  FFMA.FTZ R13, R0.reuse, R13, RZ ;  /* 0x0000000d000d7223 */ /* 0x040fe200000100ff */
[C---:B------:R-:W-:Y:S01]  /*5690*/  FFMA.FTZ R14, R0.reuse, R14, RZ ;  /* 0x0000000e000e7223 */ /* 0x040fe200000100ff */
[----:B------:R-:W-:Y:S01]  /*56a0*/  FFMA.FTZ R15, R0, R15, RZ ;  /* 0x0000000f000f7223 */ /* 0x000fe200000100ff */
[----:B------:R-:W-:-:S07]  /*56b0*/  VIADD R0, R42, 0x4 ;  /* 0x000000042a007836 */ /* 0x000fce0000000000 */
.L_x_1161:
[----:B------:R-:W-:Y:S05]  /*56c0*/  BSYNC B1 ;  /* 0x0000000000017941 */ /* 0x000fea0003800000 */
.L_x_1160:
[----:B------:R-:W-:-:S13]  /*56d0*/  LOP3.LUT P0, RZ, R36, 0xfffffffc, RZ, 0xc0, !PT ;  /* 0xfffffffc24ff7812 */ /* 0x000fda000780c0ff */
[----:B------:R-:W-:Y:S05]  /*56e0*/  @!P0 BRA `(.L_x_1159) ;  /* 0x00000004001c8947 */ /* 0x000fea0003800000 */
[----:B------:R-:W-:-:S13]  /*56f0*/  ISETP.NE.AND P0, PT, RZ, UR6, PT ;  /* 0x00000006ff007c0c */ /* 0x000fda000bf05270 */
.L_x_1165:
[----:B------:R-:W-:Y:S02]  /*5700*/  IADD3 R25, P2, R0, UR38, RZ ;  /* 0x0000002600197c10 */ /* 0x000fe4000ff5e0ff */
[----:B------:R-:W-:Y:S02]  /*5710*/  ISETP.NE.AND P4, PT, R2, RZ, PT ;  /* 0x000000ff0200720c */ /* 0x000fe40003f85270 */
[----:B-1----:R-:W-:Y:S02]  /*5720*/  LEA.HI.X.SX32 R28, R0, UR39, 0x1, P2 ;  /* 0x00000027001c7c11 */ /* 0x002fe400090f0eff */
[----:B------:R-:W-:-:S04]  /*5730*/  LEA R48, P2, R25, UR8, 0x2 ;  /* 0x0000000819307c11 */ /* 0x000fc8000f8410ff */
[----:B------:R-:W-:-:S05]  /*5740*/  LEA.HI.X R49, R25, UR9, R28, 0x2, P2 ;  /* 0x0000000919317c11 */ /* 0x000fca00090f141c */
[----:B--2---:R-:W2:Y:S01]  /*5750*/  LDG.E R28, desc[UR36][R48.64] ;  /* 0x00000024301c7981 */ /* 0x004ea2000c1e1900 */
[----:B------:R-:W-:Y:S01]  /*5760*/  IMAD.U32 R25, RZ, RZ, UR11 ;  /* 0x0000000bff197e24 */ /* 0x000fe2000f8e00ff */
[----:B------:R-:W-:Y:S01]  /*5770*/  SHF.L.U32 R30, R0, 0x6, RZ ;  /* 0x00000006001e7819 */ /* 0x000fe200000006ff */
[----:B------:R-:W-:Y:S02]  /*5780*/  IMAD.U32 R41, RZ, RZ, UR12 ;  /* 0x0000000cff297e24 */ /* 0x000fe4000f8e00ff */
[----:B------:R-:W-:Y:S01]  /*5790*/  IMAD.U32 R43, RZ, RZ, UR13 ;  /* 0x0000000dff2b7e24 */ /* 0x000fe2000f8e00ff */
[----:B------:R-:W-:-:S04]  /*57a0*/  IADD3 R32, P3, R16, R30, RZ ;  /* 0x0000001e10207210 */ /* 0x000fc80007f7e0ff */
[----:B------:R-:W-:Y:S02]  /*57b0*/  LEA.HI.X.SX32 R30, R30, R21, 0x1, P3 ;  /* 0x000000151e1e7211 */ /* 0x000fe400018f0eff */
[----:B------:R-:W-:-:S04]  /*57c0*/  LEA R46, P3, R32, R41, 0x2 ;  /* 0x00000029202e7211 */ /* 0x000fc800078610ff */
        /* <DEDUP_REMOVED lines=21> */
.L_x_1163:
[----:B------:R-:W2:Y:S01]  /*5920*/  LDG.E R48, desc[UR36][R48.64+0x10] ;  /* 0x0000102430307981 */ /* 0x000ea2000c1e1900 */
[----:B------:R-:W-:-:S05]  /*5930*/  VIADD R37, R0, -UR7 ;  /* 0x8000000700257c36 */ /* 0x000fca0008000000 */
[----:B------:R-:W-:-:S05]  /*5940*/  LEA R36, R37, R4, 0x2 ;  /* 0x0000000425247211 */ /* 0x000fca00078e10ff */
[----:B------:R-:W3:Y:S01]  /*5950*/  LDS R37, [R36] ;  /* 0x0000000024257984 */ /* 0x000ee20000000800 */
        /* <DEDUP_REMOVED lines=8> */
[C---:B---3-5:R-:W-:Y:S01]  /*59e0*/  FFMA.FTZ R38, R37.reuse, R28, R12 ;  /* 0x0000001c25267223 */ /* 0x068fe2000001000c */
[C---:B------:R-:W-:Y:S01]  /*59f0*/  FFMA.FTZ R48, R37.reuse, R29, R13 ;  /* 0x0000001d25307223 */ /* 0x040fe2000001000d */
[C---:B------:R-:W-:Y:S01]  /*5a00*/  FFMA.FTZ R39, R37.reuse, R30, R14 ;  /* 0x0000001e25277223 */ /* 0x040fe2000001000e */
[----:B------:R-:W-:Y:S01]  /*5a10*/  FFMA.FTZ R50, R37, R31, R15 ;  /* 0x0000001f25327223 */ /* 0x000fe2000001000f */
[----:B------:R-:W-:Y:S06]  /*5a20*/  @P0 BRA `(.L_x_1164) ;  /* 0x00000000002c0947 */ /* 0x000fec0003800000 */
[----:B------:R-:W2:Y:S04]  /*5a30*/  @P4 LDG.E.128 R12, desc[UR36][R26.64] ;  /* 0x000000241a0c4981 */ /* 0x000ea8000c1e1d00 */
[----:B-1----:R-:W1:Y:S02]  /*5a40*/  LDS.128 R28, [R20] ;  /* 0x00000000141c7984 */ /* 0x002e640000000c00 */
        /* <DEDUP_REMOVED lines=9> */
.L_x_1164:
[----:B------:R-:W3:Y:S01]  /*5ae0*/  LDS R15, [R36+0x10] ;  /* 0x00001000240f7984 */ /* 0x000ee20000000800 */
[----:B------:R-:W-:-:S05]  /*5af0*/  VIADD R0, R0, 0x8 ;  /* 0x0000000800007836 */ /* 0x000fca0000000000 */
[----:B------:R-:W-:Y:S01]  /*5b00*/  ISETP.GE.AND P2, PT, R0, R45, PT ;  /* 0x0000002d0000720c */ /* 0x000fe20003f46270 */
[C---:B---3--:R-:W-:Y:S01]  /*5b10*/  FFMA.FTZ R12, R15.reuse, R32, R38 ;  /* 0x000000200f0c7223 */ /* 0x048fe20000010026 */
[C---:B------:R-:W-:Y:S01]  /*5b20*/  FFMA.FTZ R13, R15.reuse, R33, R48 ;  /* 0x000000210f0d7223 */ /* 0x040fe20000010030 */
[C---:B------:R-:W-:Y:S01]  /*5b30*/  FFMA.FTZ R14, R15.reuse, R34, R39 ;  /* 0x000000220f0e7223 */ /* 0x040fe20000010027 */
[----:B------:R-:W-:-:S09]  /*5b40*/  FFMA.FTZ R15, R15, R35, R50 ;  /* 0x000000230f0f7223 */ /* 0x000fd20000010032 */
[----:B------:R-:W-:Y:S05]  /*5b50*/  @!P2 BRA `(.L_x_1165) ;  /* 0xfffffff800e8a947 */ /* 0x000fea000383ffff */
.L_x_1159:
[----:B------:R-:W-:Y:S05]  /*5b60*/  BSYNC B0 ;  /* 0x0000000000007941 */ /* 0x000fea0003800000 */
.L_x_1158:
[----:B------:R-:W-:Y:S01]  /*5b70*/  ISETP.GE.AND P0, PT, R42, R23, PT ;  /* 0x000000172a00720c */ /* 0x000fe20003f06270 */
[----:B------:R-:W-:Y:S01]  /*5b80*/  ULDC UR6, c[0x0][0x29c] ;  /* 0x0000a70000067ab9 */ /* 0x000fe20000000800 */
[----:B------:R-:W-:Y:S01]  /*5b90*/  ULDC UR10, c[0x0][0x288] ;  /* 0x0000a200000a7ab9 */ /* 0x000fe20000000800 */
[----:B------:R-:W-:Y:S01]  /*5ba0*/  ULDC.64 UR8, c[0x0][0x258] ;  /* 0x0000960000087ab9 */ /* 0x000fe20000000a00 */
[----:B------:R-:W-:Y:S01]  /*5bb0*/  ULDC.64 UR12, c[0x0][0x250] ;  /* 0x00009400000c7ab9 */ /* 0x000fe20000000a00 */
[----:B------:R-:W-:Y:S08]  /*5bc0*/  BSSY B0, `(.L_x_1166) ;  /* 0x00000d8000007945 */ /* 0x000ff00003800000 */
[----:B------:R-:W-:Y:S05]  /*5bd0*/  @P0 BRA `(.L_x_1167) ;  /* 0x0000000c00580947 */ /* 0x000fea0003800000 */
[----:B------:R-:W3:Y:S01]  /*5be0*/  S2UR UR4, SR_CTAID.X ;  /* 0x00000000000479c3 */ /* 0x000ee20000002500 */
[----:B------:R-:W-:Y:S01]  /*5bf0*/  IADD3 R24, -R3, -0x2, R24 ;  /* 0xfffffffe03187810 */ /* 0x000fe20007ffe118 */
[----:B------:R-:W-:Y:S04]  /*5c00*/  BSSY B1, `(.L_x_1168) ;  /* 0x0000047000017945 */ /* 0x000fe80003800000 */
[----:B------:R-:W-:Y:S02]  /*5c10*/  VIADD R0, R24, -UR7 ;  /* 0x8000000718007c36 */ /* 0x000fe40008000000 */
[----:B-1----:R-:W3:Y:S03]  /*5c20*/  LDC R31, c[0x0][0x288] ;  /* 0x0000a200ff1f7b82 */ /* 0x002ee60000000800 */
[----:B------:R-:W-:-:S05]  /*5c30*/  LOP3.LUT P0, RZ, R0, 0x4, RZ, 0xc0, !PT ;  /* 0x0000000400ff7812 */ /* 0x000fca000780c0ff */
[----:B------:R-:W1:Y:S01]  /*5c40*/  LDC.64 R36, c[0x0][0x2e8] ;  /* 0x0000ba00ff247b82 */ /* 0x000e620000000a00 */
[----:B---3--:R-:W-:-:S04]  /*5c50*/  IMAD R24, R22, R31, UR4 ;  /* 0x0000000416187e24 */ /* 0x008fc8000f8e021f */
[----:B------:R-:W-:-:S04]  /*5c60*/  IMAD R27, R24, 0x40, R5 ;  /* 0x00000040181b7824 */ /* 0x000fc800078e0205 */
[----:B-1----:R-:W-:Y:S01]  /*5c70*/  IMAD.WIDE R36, R27, 0x4, R36 ;  /* 0x000000041b247825 */ /* 0x002fe200078e0224 */
[----:B------:R-:W-:Y:S06]  /*5c80*/  @P0 BRA `(.L_x_1169) ;  /* 0x0000000000f80947 */ /* 0x000fec0003800000 */
[----:B------:R-:W-:Y:S01]  /*5c90*/  ISETP.GE.AND P0, PT, R42, R25, PT ;  /* 0x000000192a00720c */ /* 0x000fe20003f06270 */
[----:B------:R-:W-:-:S12]  /*5ca0*/  BSSY B2, `(.L_x_1170) ;  /* 0x000003b000027945 */ /* 0x000fd80003800000 */
[----:B------:R-:W-:Y:S05]  /*5cb0*/  @!P0 BRA `(.L_x_1171) ;  /* 0x0000000000e48947 */ /* 0x000fea0003800000 */
[----:B------:R-:W-:Y:S01]  /*5cc0*/  IABS R29, R25 ;  /* 0x00000019001d7213 */ /* 0x000fe20000000000 */
[----:B------:R-:W-:Y:S01]  /*5cd0*/  IMAD.MOV.U32 R26, RZ, RZ, RZ ;  /* 0x000000ffff1a7224 */ /* 0x000fe200078e00ff */
[----:B------:R-:W-:Y:S01]  /*5ce0*/  ISETP.GE.AND P2, PT, R42, RZ, PT ;  /* 0x000000ff2a00720c */ /* 0x000fe20003f46270 */
[----:B------:R-:W-:Y:S01]  /*5cf0*/  ULDC.64 UR4, c[0x0][0x258] ;  /* 0x0000960000047ab9 */ /* 0x000fe20000000a00 */
[----:B------:R-:W1:Y:S01]  /*5d00*/  I2F.RP R28, R29 ;  /* 0x0000001d001c7306 */ /* 0x000e620000209400 */
[----:B------:R-:W-:Y:S01]  /*5d10*/  ISETP.NE.AND P3, PT, R25, RZ, PT ;  /* 0x000000ff1900720c */ /* 0x000fe20003f65270 */
[----:B------:R3:W4:Y:S06]  /*5d20*/  LDS R39, [R44] ;  /* 0x000000002c277984 */ /* 0x00072c0000000800 */
[----:B-1----:R-:W1:Y:S02]  /*5d30*/  MUFU.RCP R28, R28 ;  /* 0x0000001c001c7308 */ /* 0x002e640000001000 */
[----:B-1----:R-:W-:-:S06]  /*5d40*/  VIADD R30, R28, 0xffffffe ;  /* 0x0ffffffe1c1e7836 */ /* 0x002fcc0000000000 */
[----:B------:R-:W1:Y:S02]  /*5d50*/  F2I.FTZ.U32.TRUNC.NTZ R27, R30 ;  /* 0x0000001e001b7305 */ /* 0x000e64000021f000 */
[----:B-1----:R-:W-:-:S05]  /*5d60*/  IADD3 R24, RZ, -R27, RZ ;  /* 0x8000001bff187210 */ /* 0x002fca0007ffe0ff */
[----:B--2---:R-:W-:Y:S01]  /*5d70*/  IMAD R33, R24, R29, RZ ;  /* 0x0000001d18217224 */ /* 0x004fe200078e02ff */
[----:B------:R-:W-:-:S03]  /*5d80*/  IABS R24, R42 ;  /* 0x0000002a00187213 */ /* 0x000fc60000000000 */
[----:B------:R-:W-:-:S04]  /*5d90*/  IMAD.HI.U32 R33, R27, R33, R26 ;  /* 0x000000211b217227 */ /* 0x000fc800078e001a */
[----:B------:R-:W-:-:S04]  /*5da0*/  IMAD.MOV.U32 R26, RZ, RZ, R24 ;  /* 0x000000ffff1a7224 */ /* 0x000fc800078e0018 */
[----:B------:R-:W-:-:S04]  /*5db0*/  IMAD.HI.U32 R24, R33, R26, RZ ;  /* 0x0000001a21187227 */ /* 0x000fc800078e00ff */
[----:B------:R-:W-:-:S04]  /*5dc0*/  IMAD.MOV R27, RZ, RZ, -R24 ;  /* 0x000000ffff1b7224 */ /* 0x000fc800078e0a18 */
        /* <DEDUP_REMOVED lines=9> */
[----:B------:R-:W-:Y:S02]  /*5e60*/  IADD3.X R26, R26, UR39, RZ, P0, !PT ;  /* 0x000000271a1a7c10 */ /* 0x000fe400087fe4ff */
        /* <DEDUP_REMOVED lines=12> */
[----:B------:R-:W-:-:S13]  /*5f30*/  ISETP.NE.AND P0, PT, RZ, UR4, PT ;  /* 0x00000004ff007c0c */ /* 0x000fda000bf05270 */
[----:B---34-:R-:W-:Y:S05]  /*5f40*/  @P0 BRA `(.L_x_1172) ;  /* 0x0000000000300947 */ /* 0x018fea0003800000 */
        /* <DEDUP_REMOVED lines=12> */
.L_x_1172:
[C---:B-----5:R-:W-:Y:S01]  /*6010*/  FFMA.FTZ R12, R39.reuse, R24, R12 ;  /* 0x00000018270c7223 */ /* 0x060fe2000001000c */
[C---:B------:R-:W-:Y:S01]  /*6020*/  FFMA.FTZ R13, R39.reuse, R25, R13 ;  /* 0x00000019270d7223 */ /* 0x040fe2000001000d */
[C---:B------:R-:W-:Y:S01]  /*6030*/  FFMA.FTZ R14, R39.reuse, R26, R14 ;  /* 0x0000001a270e7223 */ /* 0x040fe2000001000e */
[----:B------:R-:W-:-:S07]  /*6040*/  FFMA.FTZ R15, R39, R27, R15 ;  /* 0x0000001b270f7223 */ /* 0x000fce000001000f */
.L_x_1171:
[----:B------:R-:W-:Y:S05]  /*6050*/  BSYNC B2 ;  /* 0x0000000000027941 */ /* 0x000fea0003800000 */
.L_x_1170:
[----:B------:R-:W-:-:S07]  /*6060*/  VIADD R42, R42, 0x4 ;  /* 0x000000042a2a7836 */ /* 0x000fce0000000000 */
.L_x_1169:
[----:B------:R-:W-:Y:S05]  /*6070*/  BSYNC B1 ;  /* 0x0000000000017941 */ /* 0x000fea0003800000 */
.L_x_1168:
[----:B------:R-:W-:-:S13]  /*6080*/  LOP3.LUT P0, RZ, R0, 0xfffffffc, RZ, 0xc0, !PT ;  /* 0xfffffffc00ff7812 */ /* 0x000fda000780c0ff */
[----:B------:R-:W-:Y:S05]  /*6090*/  @!P0 BRA `(.L_x_1167) ;  /* 0x0000000800288947 */ /* 0x000fea0003800000 */
[----:B------:R-:W-:Y:S01]  /*60a0*/  USHF.L.U32 UR4, UR7, 0x2, URZ ;  /* 0x0000000207047899 */ /* 0x000fe2000800063f */
[----:B------:R-:W-:Y:S01]  /*60b0*/  LEA R44, R42, 0x100, 0x6 ;  /* 0x000001002a2c7811 */ /* 0x000fe200078e30ff */
[----:B------:R-:W-:-:S04]  /*60c0*/  IMAD.MOV.U32 R0, RZ, RZ, RZ ;  /* 0x000000ffff007224 */ /* 0x000fc800078e00ff */
[----:B------:R-:W-:-:S04]  /*60d0*/  LEA R39, R42, -UR4, 0x2 ;  /* 0x800000042a277c11 */ /* 0x000fc8000f8e10ff */
[----:B------:R-:W-:-:S07]  /*60e0*/  IADD3 R39, R4, R39, RZ ;  /* 0x0000002704277210 */ /* 0x000fce0007ffe0ff */
.L_x_1179:
[----:B------:R-:W3:Y:S01]  /*60f0*/  LDC R45, c[0x0][0x284] ;  /* 0x0000a100ff2d7b82 */ /* 0x000ee20000000800 */
[----:B-1----:R-:W-:Y:S01]  /*6100*/  VIADD R6, R44, 0xffffff00 ;  /* 0xffffff002c067836 */ /* 0x002fe20000000000 */
[----:B------:R-:W-:Y:S01]  /*6110*/  BSSY B1, `(.L_x_1173) ;  /* 0x0000041000017945 */ /* 0x000fe20003800000 */
[----:B------:R-:W-:Y:S02]  /*6120*/  IMAD.U32 R41, RZ, RZ, UR12 ;  /* 0x0000000cff297e24 */ /* 0x000fe4000f8e00ff */
[----:B------:R-:W-:Y:S01]  /*6130*/  IMAD.U32 R43, RZ, RZ, UR13 ;  /* 0x0000000dff2b7e24 */ /* 0x000fe2000f8e00ff */
[----:B------:R-:W-:Y:S01]  /*6140*/  IADD3 R24, P0, R16, R6, RZ ;  /* 0x0000000610187210 */ /* 0x000fe20007f1e0ff */
[----:B------:R-:W-:-:S03]  /*6150*/  IMAD.IADD R38, R39, 0x1, R0 ;  /* 0x0000000127267824 */ /* 0x000fc600078e0200 */
[----:B------:R-:W-:Y:S02]  /*6160*/  LEA.HI.X.SX32 R7, R6, R21, 0x1, P0 ;  /* 0x0000001506077211 */ /* 0x000fe400000f0eff */
[----:B------:R-:W-:-:S04]  /*6170*/  LEA R6, P2, R24, R41, 0x2 ;  /* 0x0000002918067211 */ /* 0x000fc800078410ff */
[----:B------:R-:W-:Y:S02]  /*6180*/  LEA.HI.X R7, R24, R43, R7, 0x2, P2 ;  /* 0x0000002b18077211 */ /* 0x000fe400010f1407 */
[----:B---3--:R-:W-:-:S13]  /*6190*/  ISETP.GE.AND P0, PT, R42, R45, PT ;  /* 0x0000002d2a00720c */ /* 0x008fda0003f06270 */
[----:B------:R-:W-:Y:S05]  /*61a0*/  @!P0 BRA `(.L_x_1174) ;  /* 0x0000000000dc8947 */ /* 0x000fea0003800000 */
[----:B------:R-:W-:Y:S01]  /*61b0*/  IABS R27, R45 ;  /* 0x0000002d001b7213 */ /* 0x000fe20000000000 */
[----:B--2---:R1:W2:Y:S01]  /*61c0*/  LDS R47, [R38] ;  /* 0x00000000262f7984 */ /* 0x0042a20000000800 */
        /* <DEDUP_REMOVED lines=8> */
[----:B------:R-:W-:Y:S02]  /*6250*/  IMAD R29, R24, R27, RZ ;  /* 0x0000001b181d7224 */ /* 0x000fe400078e02ff */
[----:B------:R-:W-:-:S04]  /*6260*/  IMAD.MOV.U32 R24, RZ, RZ, RZ ;  /* 0x000000ffff187224 */ /* 0x000fc800078e00ff */
        /* <DEDUP_REMOVED lines=8> */
[----:B------:R-:W-:-:S04]  /*62f0*/  @!P0 IMAD.IADD R24, R24, 0x1, -R27 ;  /* 0x0000000118188824 */ /* 0x000fc800078e0a1b */
[----:B------:R-:W-:Y:S01]  /*6300*/  @!P2 IMAD.MOV R24, RZ, RZ, -R24 ;  /* 0x000000ffff18a224 */ /* 0x000fe200078e0a18 */
[----:B------:R-:W-:-:S04]  /*6310*/  @!P3 LOP3.LUT R24, RZ, R45, RZ, 0x33, !PT ;  /* 0x0000002dff18b212 */ /* 0x000fc800078e33ff */
[----:B------:R-:W-:Y:S02]  /*6320*/  SHF.R.S32.HI R25, RZ, 0x1f, R24 ;  /* 0x0000001fff197819 */ /* 0x000fe40000011418 */
[----:B------:R-:W-:-:S04]  /*6330*/  IADD3 R26, P0, R24, UR38, RZ ;  /* 0x00000026181a7c10 */ /* 0x000fc8000ff1e0ff */
[----:B------:R-:W-:Y:S02]  /*6340*/  IADD3.X R25, R25, UR39, RZ, P0, !PT ;  /* 0x0000002719197c10 */ /* 0x000fe400087fe4ff */
        /* <DEDUP_REMOVED lines=12> */
[----:B-12---:R-:W-:Y:S05]  /*6410*/  @P0 BRA `(.L_x_1175) ;  /* 0x0000000000300947 */ /* 0x006fea0003800000 */
        /* <DEDUP_REMOVED lines=12> */
.L_x_1175:
[C---:B-----5:R-:W-:Y:S01]  /*64e0*/  FFMA.FTZ R12, R47.reuse, R24, R12 ;  /* 0x000000182f0c7223 */ /* 0x060fe2000001000c */
[C---:B------:R-:W-:Y:S01]  /*64f0*/  FFMA.FTZ R13, R47.reuse, R25, R13 ;  /* 0x000000192f0d7223 */ /* 0x040fe2000001000d */
[C---:B------:R-:W-:Y:S01]  /*6500*/  FFMA.FTZ R14, R47.reuse, R26, R14 ;  /* 0x0000001a2f0e7223 */ /* 0x040fe2000001000e */
[----:B------:R-:W-:-:S07]  /*6510*/  FFMA.FTZ R15, R47, R27, R15 ;  /* 0x0000001b2f0f7223 */ /* 0x000fce000001000f */
.L_x_1174:
[----:B------:R-:W-:Y:S05]  /*6520*/  BSYNC B1 ;  /* 0x0000000000017941 */ /* 0x000fea0003800000 */
.L_x_1173:
[----:B-1----:R-:W-:Y:S01]  /*6530*/  VIADD R26, R42, 0x4 ;  /* 0x000000042a1a7836 */ /* 0x002fe20000000000 */
[----:B------:R-:W-:Y:S04]  /*6540*/  BSSY B1, `(.L_x_1176) ;  /* 0x000003a000017945 */ /* 0x000fe80003800000 */
[----:B------:R-:W-:-:S13]  /*6550*/  ISETP.GE.AND P0, PT, R26, R45, PT ;  /* 0x0000002d1a00720c */ /* 0x000fda0003f06270 */
[----:B------:R-:W-:Y:S05]  /*6560*/  @!P0 BRA `(.L_x_1177) ;  /* 0x0000000000dc8947 */ /* 0x000fea0003800000 */
[----:B------:R-:W-:Y:S02]  /*6570*/  IABS R27, R45 ;  /* 0x0000002d001b7213 */ /* 0x000fe40000000000 */
[----:B------:R-:W-:Y:S02]  /*6580*/  IABS R30, R26 ;  /* 0x0000001a001e7213 */ /* 0x000fe40000000000 */
[----:B------:R-:W1:Y:S01]  /*6590*/  I2F.RP R28, R27 ;  /* 0x0000001b001c7306 */ /* 0x000e620000209400 */
[----:B------:R-:W-:Y:S02]  /*65a0*/  ISETP.GE.AND P2, PT, R26, RZ, PT ;  /* 0x000000ff1a00720c */ /* 0x000fe40003f46270 */
[----:B------:R-:W-:-:S05]  /*65b0*/  ISETP.NE.AND P3, PT, R45, RZ, PT ;  /* 0x000000ff2d00720c */ /* 0x000fca0003f65270 */
[----:B-1----:R-:W1:Y:S02]  /*65c0*/  MUFU.RCP R28, R28 ;  /* 0x0000001c001c7308 */ /* 0x002e640000001000 */
[----:B-1----:R-:W-:-:S06]  /*65d0*/  IADD3 R29, R28, 0xffffffe, RZ ;  /* 0x0ffffffe1c1d7810 */ /* 0x002fcc0007ffe0ff */
[----:B------:R-:W1:Y:S02]  /*65e0*/  F2I.FTZ.U32.TRUNC.NTZ R25, R29 ;  /* 0x0000001d00197305 */ /* 0x000e64000021f000 */
[----:B-1----:R-:W-:-:S04]  /*65f0*/  IMAD.MOV R24, RZ, RZ, -R25 ;  /* 0x000000ffff187224 */ /* 0x002fc800078e0a19 */
        /* <DEDUP_REMOVED lines=20> */
[----:B------:R-:W-:Y:S02]  /*6740*/  IMAD R25, R25, R45, R24 ;  /* 0x0000002d19197224 */ /* 0x000fe400078e0218 */
[----:B------:R1:W3:Y:S02]  /*6750*/  LDS R45, [R38+0x10] ;  /* 0x00001000262d7984 */ /* 0x0002e40000000800 */
[----:B------:R-:W-:-:S05]  /*6760*/  IMAD.SHL.U32 R25, R25, 0x40, RZ ;  /* 0x0000004019197824 */ /* 0x000fca00078e00ff */
[----:B------:R-:W-:-:S04]  /*6770*/  IADD3 R26, P0, R56, R25, RZ ;  /* 0x00000019381a7210 */ /* 0x000fc80007f1e0ff */
[----:B------:R-:W-:Y:S02]  /*6780*/  LEA.HI.X.SX32 R25, R25, R40, 0x1, P0 ;  /* 0x0000002819197211 */ /* 0x000fe400000f0eff */
[----:B------:R-:W-:-:S04]  /*6790*/  LEA R24, P0, R26, R41, 0x2 ;  /* 0x000000291a187211 */ /* 0x000fc800078010ff */
[----:B------:R-:W-:-:S06]  /*67a0*/  LEA.HI.X R25, R26, R43, R25, 0x2, P0 ;  /* 0x0000002b1a197211 */ /* 0x000fcc00000f1419 */
[----:B------:R-:W5:Y:S01]  /*67b0*/  LDG.E.128 R24, desc[UR36][R24.64] ;  /* 0x0000002418187981 */ /* 0x000f62000c1e1d00 */
[----:B------:R-:W-:-:S13]  /*67c0*/  ISETP.NE.AND P0, PT, RZ, UR6, PT ;  /* 0x00000006ff007c0c */ /* 0x000fda000bf05270 */
[----:B-1----:R-:W-:Y:S05]  /*67d0*/  @P0 BRA `(.L_x_1178) ;  /* 0x0000000000300947 */ /* 0x002fea0003800000 */
[----:B------:R-:W-:Y:S01]  /*67e0*/  ISETP.NE.AND P4, PT, R2, RZ, PT ;  /* 0x000000ff0200720c */ /* 0x000fe20003f85270 */
[----:B--2---:R-:W1:-:S12]  /*67f0*/  LDS.128 R32, [R20] ;  /* 0x0000000014207984 */ /* 0x004e580000000c00 */
        /* <DEDUP_REMOVED lines=10> */
.L_x_1178:
[C---:B---3-5:R-:W-:Y:S01]  /*68a0*/  FFMA.FTZ R12, R45.reuse, R24, R12 ;  /* 0x000000182d0c7223 */ /* 0x068fe2000001000c */
[C---:B------:R-:W-:Y:S01]  /*68b0*/  FFMA.FTZ R13, R45.reuse, R25, R13 ;  /* 0x000000192d0d7223 */ /* 0x040fe2000001000d */
[C---:B------:R-:W-:Y:S01]  /*68c0*/  FFMA.FTZ R14, R45.reuse, R26, R14 ;  /* 0x0000001a2d0e7223 */ /* 0x040fe2000001000e */
[----:B------:R-:W-:-:S07]  /*68d0*/  FFMA.FTZ R15, R45, R27, R15 ;  /* 0x0000001b2d0f7223 */ /* 0x000fce000001000f */
.L_x_1177:
[----:B------:R-:W-:Y:S05]  /*68e0*/  BSYNC B1 ;  /* 0x0000000000017941 */ /* 0x000fea0003800000 */
.L_x_1176:
[----:B------:R-:W-:Y:S01]  /*68f0*/  VIADD R42, R42, 0x8 ;  /* 0x000000082a2a7836 */ /* 0x000fe20000000000 */
[----:B------:R-:W-:Y:S01]  /*6900*/  IADD3 R0, R0, 0x20, RZ ;  /* 0x0000002000007810 */ /* 0x000fe20007ffe0ff */
[----:B------:R-:W-:-:S03]  /*6910*/  VIADD R44, R44, 0x200 ;  /* 0x000002002c2c7836 */ /* 0x000fc60000000000 */
[----:B------:R-:W-:-:S13]  /*6920*/  ISETP.GE.AND P0, PT, R42, R23, PT ;  /* 0x000000172a00720c */ /* 0x000fda0003f06270 */
[----:B------:R-:W-:Y:S05]  /*6930*/  @!P0 BRA `(.L_x_1179) ;  /* 0xfffffff400ec8947 */ /* 0x000fea000383ffff */
.L_x_1167:
[----:B------:R-:W-:Y:S05]  /*6940*/  BSYNC B0 ;  /* 0x0000000000007941 */ /* 0x000fea0003800000 */
.L_x_1166:
[----:B------:R-:W-:Y:S04]  /*6950*/  BSSY B0, `(.L_x_1180) ;  /* 0x000002d000007945 */ /* 0x000fe80003800000 */
[----:B------:R-:W-:Y:S05]  /*6960*/  @P1 BRA `(.L_x_1181) ;  /* 0x0000000000ac1947 */ /* 0x000fea0003800000 */
[----:B------:R-:W-:-:S05]  /*6970*/  IMAD.SHL.U32 R0, R23, 0x40, RZ ;  /* 0x0000004017007824 */ /* 0x000fca00078e00ff */
[----:B------:R-:W-:-:S04]  /*6980*/  IADD3 R4, P0, R16, R0, RZ ;  /* 0x0000000010047210 */ /* 0x000fc80007f1e0ff */
[----:B------:R-:W-:Y:S02]  /*6990*/  LEA.HI.X.SX32 R0, R0, R21, 0x1, P0 ;  /* 0x0000001500007211 */ /* 0x000fe400000f0eff */
[----:B-1----:R-:W-:-:S04]  /*69a0*/  LEA R24, P0, R4, R41, 0x2 ;  /* 0x0000002904187211 */ /* 0x002fc800078010ff */
[----:B------:R-:W-:-:S06]  /*69b0*/  LEA.HI.X R25, R4, R43, R0, 0x2, P0 ;  /* 0x0000002b04197211 */ /* 0x000fcc00000f1400 */
[----:B------:R-:W5:Y:S01]  /*69c0*/  LDG.E.128 R24, desc[UR36][R24.64] ;  /* 0x0000002418187981 */ /* 0x000f62000c1e1d00 */
[----:B------:R-:W1:Y:S01]  /*69d0*/  S2UR UR5, SR_CgaCtaId ;  /* 0x00000000000579c3 */ /* 0x000e620000008800 */
[----:B------:R-:W-:Y:S01]  /*69e0*/  UMOV UR4, 0x400 ;  /* 0x0000040000047882 */ /* 0x000fe20000000000 */
[----:B------:R-:W-:Y:S01]  /*69f0*/  VIADD R23, R23, -UR7 ;  /* 0x8000000717177c36 */ /* 0x000fe20008000000 */
[----:B------:R-:W-:-:S04]  /*6a00*/  UIADD3 UR4, UR4, 0x210, URZ ;  /* 0x0000021004047890 */ /* 0x000fc8000fffe03f */
[----:B-1----:R-:W-:-:S06]  /*6a10*/  ULEA UR4, UR5, UR4, 0x18 ;  /* 0x0000000405047291 */ /* 0x002fcc000f8ec03f */
[----:B------:R-:W-:Y:S01]  /*6a20*/  IMAD.U32 R4, RZ, RZ, UR4 ;  /* 0x00000004ff047e24 */ /* 0x000fe2000f8e00ff */
[----:B------:R-:W-:Y:S02]  /*6a30*/  ULDC UR4, c[0x0][0x29c] ;  /* 0x0000a70000047ab9 */ /* 0x000fe40000000800 */
[----:B------:R-:W-:Y:S02]  /*6a40*/  ISETP.NE.AND P0, PT, RZ, UR4, PT ;  /* 0x00000004ff007c0c */ /* 0x000fe4000bf05270 */
[----:B------:R-:W-:-:S05]  /*6a50*/  LEA R23, R23, R4, 0x2 ;  /* 0x0000000417177211 */ /* 0x000fca00078e10ff */
[----:B--2---:R1:W2:Y:S06]  /*6a60*/  LDS R33, [R23] ;  /* 0x0000000017217984 */ /* 0x0042ac0000000800 */
[----:B------:R-:W-:Y:S05]  /*6a70*/  @P0 BRA `(.L_x_1182) ;  /* 0x0000000000580947 */ /* 0x000fea0003800000 */
[----:B------:R-:W-:-:S13]  /*6a80*/  ISETP.NE.AND P2, PT, R2, RZ, PT ;  /* 0x000000ff0200720c */ /* 0x000fda0003f45270 */
[----:B-1----:R-:W1:Y:S01]  /*6a90*/  @P2 S2R R23, SR_CTAID.X ;  /* 0x0000000000172919 */ /* 0x002e620000002500 */
[----:B------:R-:W1:Y:S08]  /*6aa0*/  @P2 LDC R0, c[0x0][0x288] ;  /* 0x0000a200ff002b82 */ /* 0x000e700000000800 */
[----:B------:R-:W3:Y:S01]  /*6ab0*/  @P2 LDC.64 R6, c[0x0][0x2e8] ;  /* 0x0000ba00ff062b82 */ /* 0x000ee20000000a00 */
[----:B-1----:R-:W-:-:S04]  /*6ac0*/  @P2 IMAD R0, R22, R0, R23 ;  /* 0x0000000016002224 */ /* 0x002fc800078e0217 */
[----:B------:R-:W-:-:S04]  /*6ad0*/  @P2 IMAD R23, R0, 0x40, R5 ;  /* 0x0000004000172824 */ /* 0x000fc800078e0205 */
[----:B---3--:R-:W-:-:S05]  /*6ae0*/  @P2 IMAD.WIDE R22, R23, 0x4, R6 ;  /* 0x0000000417162825 */ /* 0x008fca00078e0206 */
[----:B------:R-:W3:Y:S01]  /*6af0*/  @P2 LDG.E.128 R28, desc[UR36][R22.64] ;  /* 0x00000024161c2981 */ /* 0x000ee2000c1e1d00 */
        /* <DEDUP_REMOVED lines=9> */
[----:B---3--:R-:W-:Y:S01]  /*6b90*/  @P2 FMUL.FTZ R24, R24, R28 ;  /* 0x0000001c18182220 */ /* 0x008fe20000410000 */
[----:B------:R-:W-:Y:S01]  /*6ba0*/  @P2 FMUL.FTZ R25, R25, R29 ;  /* 0x0000001d19192220 */ /* 0x000fe20000410000 */
[----:B------:R-:W-:Y:S01]  /*6bb0*/  @P2 FMUL.FTZ R26, R26, R30 ;  /* 0x0000001e1a1a2220 */ /* 0x000fe20000410000 */
[----:B------:R-:W-:-:S05]  /*6bc0*/  @P2 FMUL.FTZ R27, R27, R31 ;  /* 0x0000001f1b1b2220 */ /* 0x000fca0000410000 */
[----:B------:R3:W-:Y:S02]  /*6bd0*/  STG.E.128 desc[UR36][R6.64], R24 ;  /* 0x0000001806007986 */ /* 0x0007e4000c101d24 */
.L_x_1182:
[C---:B--2--5:R-:W-:Y:S01]  /*6be0*/  FFMA.FTZ R12, R33.reuse, R24, R12 ;  /* 0x00000018210c7223 */ /* 0x064fe2000001000c */
[C---:B------:R-:W-:Y:S01]  /*6bf0*/  FFMA.FTZ R13, R33.reuse, R25, R13 ;  /* 0x00000019210d7223 */ /* 0x040fe2000001000d */
[C---:B------:R-:W-:Y:S01]  /*6c00*/  FFMA.FTZ R14, R33.reuse, R26, R14 ;  /* 0x0000001a210e7223 */ /* 0x040fe2000001000e */
[----:B------:R-:W-:-:S07]  /*6c10*/  FFMA.FTZ R15, R33, R27, R15 ;  /* 0x0000001b210f7223 */ /* 0x000fce000001000f */
.L_x_1181:
[----:B------:R-:W-:Y:S05]  /*6c20*/  BSYNC B0 ;  /* 0x0000000000007941 */ /* 0x000fea0003800000 */
.L_x_1180:
[----:B------:R-:W-:Y:S01]  /*6c30*/  BAR.SYNC.DEFER_BLOCKING 0x0 ;  /* 0x0000000000007b1d */ /* 0x000fe20000010000 */
[----:B------:R-:W-:Y:S01]  /*6c40*/  LOP3.LUT R0, R19, 0xffffffe0, RZ, 0xc0, !PT ;  /* 0xffffffe013007812 */ /* 0x000fe200078ec0ff */
[----:B------:R-:W-:Y:S01]  /*6c50*/  IMAD R3, R3, 0x40, R5 ;  /* 0x0000004003037824 */ /* 0x000fe200078e0205 */
[----:B------:R-:W-:Y:S02]  /*6c60*/  ISETP.GT.AND P2, PT, R19, 0x1f, PT ;  /* 0x0000001f1300780c */ /* 0x000fe40003f44270 */
[----:B------:R-:W-:Y:S01]  /*6c70*/  ISETP.NE.AND P0, PT, R0, 0x20, PT ;  /* 0x000000200000780c */ /* 0x000fe20003f05270 */
[----:B------:R-:W-:Y:S01]  /*6c80*/  IMAD R3, R3, 0x4, R4 ;  /* 0x0000000403037824 */ /* 0x000fe200078e0204 */
[C---:B------:R-:W-:Y:S02]  /*6c90*/  LOP3.LUT R0, R19.reuse, 0xfffffff0, RZ, 0xc0, !PT ;  /* 0xfffffff013007812 */ /* 0x040fe400078ec0ff */
[C---:B------:R-:W-:Y:S02]  /*6ca0*/  ISETP.GT.AND P1, PT, R19.reuse, 0xf, PT ;  /* 0x0000000f1300780c */ /* 0x040fe40003f24270 */
[----:B------:R-:W-:-:S07]  /*6cb0*/  IADD3 R19, R19, 0xf, RZ ;  /* 0x0000000f13137810 */ /* 0x000fce0007ffe0ff */
[----:B------:R-:W-:Y:S01]  /*6cc0*/  @!P0 STS.128 [R3+-0x200], R12 ;  /* 0xfffe000c03008388 */ /* 0x000fe20000000c00 */
[----:B------:R-:W-:Y:S01]  /*6cd0*/  BAR.SYNC.DEFER_BLOCKING 0x0 ;  /* 0x0000000000007b1d */ /* 0x000fe20000010000 */
[----:B------:R-:W-:-:S05]  /*6ce0*/  ISETP.NE.AND P0, PT, R0, 0x10, PT ;  /* 0x000000100000780c */ /* 0x000fca0003f05270 */
[----:B0-----:R-:W0:Y:S02]  /*6cf0*/  @!P2 LDS.128 R8, [R3] ;  /* 0x000000000308a984 */ /* 0x001e240000000c00 */
        /* <DEDUP_REMOVED lines=8> */
[----:B------:R0:W4:Y:S02]  /*6d80*/  @!P1 LDS.128 R8, [R3] ;  /* 0x0000000003089984 */ /* 0x0001240000000c00 */
[----:B------:R-:W-:Y:S06]  /*6d90*/  BAR.SYNC.DEFER_BLOCKING 0x0 ;  /* 0x0000000000007b1d */ /* 0x000fec0000010000 */
[----:B------:R-:W-:Y:S05]  /*6da0*/  @P2 EXIT ;  /* 0x000000000000294d */ /* 0x000fea0003800000 */
[----:B------:R-:W5:Y:S01]  /*6db0*/  LDC R0, c[0x0][0x308] ;  /* 0x0000c200ff007b82 */ /* 0x000f620000000800 */
[----:B0---4-:R-:W-:Y:S01]  /*6dc0*/  @!P1 FADD.FTZ R12, R12, R8 ;  /* 0x000000080c0c9221 */ /* 0x011fe20000010000 */
[----:B------:R-:W-:Y:S01]  /*6dd0*/  @!P1 FADD.FTZ R13, R13, R9 ;  /* 0x000000090d0d9221 */ /* 0x000fe20000010000 */
[----:B------:R-:W-:Y:S01]  /*6de0*/  @!P1 FADD.FTZ R14, R14, R10 ;  /* 0x0000000a0e0e9221 */ /* 0x000fe20000010000 */
[----:B------:R-:W-:Y:S01]  /*6df0*/  @!P1 FADD.FTZ R15, R15, R11 ;  /* 0x0000000b0f0f9221 */ /* 0x000fe20000010000 */
[----:B-----5:R-:W-:-:S13]  /*6e00*/  ISETP.NE.AND P0, PT, R0, 0x2, PT ;  /* 0x000000020000780c */ /* 0x020fda0003f05270 */
[----:B------:R-:W0:Y:S01]  /*6e10*/  @P0 LDC.64 R2, c[0x0][0x210] ;  /* 0x00008400ff020b82 */ /* 0x000e220000000a00 */
[----:B-1-3--:R-:W-:-:S04]  /*6e20*/  @P0 IMAD.IADD R7, R18, 0x1, R5 ;  /* 0x0000000112070824 */ /* 0x00afc800078e0205 */
[----:B0-----:R-:W-:-:S05]  /*6e30*/  @P0 IMAD.WIDE R2, R7, 0x4, R2 ;  /* 0x0000000407020825 */ /* 0x001fca00078e0202 */
[----:B------:R0:W-:Y:S01]  /*6e40*/  @P0 STG.E.128 desc[UR36][R2.64], R12 ;  /* 0x0000000c02000986 */ /* 0x0001e2000c101d24 */
[----:B------:R-:W-:Y:S05]  /*6e50*/  @P0 EXIT ;  /* 0x000000000000094d */ /* 0x000fea0003800000 */
[----:B0-----:R-:W0:Y:S01]  /*6e60*/  LDC.64 R2, c[0x0][0x300] ;  /* 0x0000c000ff027b82 */ /* 0x001e220000000a00 */
[----:B------:R-:W-:Y:S01]  /*6e70*/  IMAD.IADD R18, R18, 0x1, R5 ;  /* 0x0000000112127824 */ /* 0x000fe200078e0205 */
        /* <DEDUP_REMOVED lines=26> */
.L_x_1084:
[----:B------:R-:W-:Y:S01]  /*7020*/  IMAD.MOV.U32 R12, RZ, RZ, 0x10 ;  /* 0x00000010ff0c7424 */ /* 0x000fe200078e00ff */
[----:B------:R-:W-:Y:S01]  /*7030*/  MOV R15, 0xffffffff ;  /* 0xffffffff000f7802 */ /* 0x000fe20000000f00 */
[----:B------:R-:W-:-:S07]  /*7040*/  IMAD.MOV.U32 R11, RZ, RZ, 0x1f ;  /* 0x0000001fff0b7424 */ /* 0x000fce00078e00ff */
[----:B-1---5:R-:W-:Y:S05]  /*7050*/  WARPSYNC.COLLECTIVE R15, `(.L_x_1183) ;  /* 0x000000000f087348 */ /* 0x022fea0003c00000 */
[----:B------:R0:W2:Y:S02]  /*7060*/  SHFL.BFLY P6, R14, R13, R12, R11 ;  /* 0x0c00000c0d0e7389 */ /* 0x0000a400000c000b */
[----:B012--5:R-:W-:Y:S01]  /*7070*/  ENDCOLLECTIVE ;  /* 0x000000000000791b */ /* 0x027fe20003800000 */
.L_x_1183:
[----:B------:R-:W-:Y:S02]  /*7080*/  IMAD.MOV.U32 R12, RZ, RZ, 0x8 ;  /* 0x00000008ff0c7424 */ /* 0x000fe400078e00ff */
[----:B------:R-:W-:-:S04]  /*7090*/  FADD.FTZ R0, R13, R14 ;  /* 0x0000000e0d007221 */ /* 0x000fc80000010000 */
[----:B------:R-:W-:-:S07]  /*70a0*/  IMAD.MOV.U32 R13, RZ, RZ, R0 ;  /* 0x000000ffff0d7224 */ /* 0x000fce00078e0000 */
[----:B------:R-:W-:Y:S05]  /*70b0*/  WARPSYNC.COLLECTIVE R15, `(.L_x_1184) ;  /* 0x000000000f087348 */ /* 0x000fea0003c00000 */
[----:B------:R0:W1:Y:S02]  /*70c0*/  SHFL.BFLY P6, R14, R13, R12, R11 ;  /* 0x0c00000c0d0e7389 */ /* 0x00006400000c000b */
[----:B01----:R-:W-:Y:S01]  /*70d0*/  ENDCOLLECTIVE ;  /* 0x000000000000791b */ /* 0x003fe20003800000 */
.L_x_1184:
[----:B------:R-:W-:Y:S02]  /*70e0*/  IMAD.MOV.U32 R12, RZ, RZ, 0x4 ;  /* 0x00000004ff0c7424 */ /* 0x000fe400078e00ff */
[----:B------:R-:W-:-:S04]  /*70f0*/  FADD.FTZ R3, R0, R14 ;  /* 0x0000000e00037221 */ /* 0x000fc80000010000 */
[----:B------:R-:W-:-:S07]  /*7100*/  IMAD.MOV.U32 R13, RZ, RZ, R3 ;  /* 0x000000ffff0d7224 */ /* 0x000fce00078e0003 */
[----:B------:R-:W-:Y:S05]  /*7110*/  WARPSYNC.COLLECTIVE R15, `(.L_x_1185) ;  /* 0x000000000f087348 */ /* 0x000fea0003c00000 */
[----:B------:R0:W1:Y:S02]  /*7120*/  SHFL.BFLY P6, R14, R13, R12, R11 ;  /* 0x0c00000c0d0e7389 */ /* 0x00006400000c000b */
[----:B01----:R-:W-:Y:S01]  /*7130*/  ENDCOLLECTIVE ;  /* 0x000000000000791b */ /* 0x003fe20003800000 */
.L_x_1185:
[----:B------:R-:W-:Y:S02]  /*7140*/  IMAD.MOV.U32 R12, RZ, RZ, 0x2 ;  /* 0x00000002ff0c7424 */ /* 0x000fe400078e00ff */
[----:B------:R-:W-:-:S05]  /*7150*/  FADD.FTZ R4, R3, R14 ;  /* 0x0000000e03047221 */ /* 0x000fca0000010000 */
[----:B------:R-:W-:-:S07]  /*7160*/  MOV R13, R4 ;  /* 0x00000004000d7202 */ /* 0x000fce0000000f00 */
[----:B------:R-:W-:Y:S05]  /*7170*/  WARPSYNC.COLLECTIVE R15, `(.L_x_1186) ;  /* 0x000000000f087348 */ /* 0x000fea0003c00000 */
[----:B------:R0:W1:Y:S02]  /*7180*/  SHFL.BFLY P6, R14, R13, R12, R11 ;  /* 0x0c00000c0d0e7389 */ /* 0x00006400000c000b */
[----:B01----:R-:W-:Y:S01]  /*7190*/  ENDCOLLECTIVE ;  /* 0x000000000000791b */ /* 0x003fe20003800000 */
.L_x_1186:
[----:B------:R-:W-:Y:S02]  /*71a0*/  IMAD.MOV.U32 R12, RZ, RZ, 0x1 ;  /* 0x00000001ff0c7424 */ /* 0x000fe400078e00ff */
[----:B------:R-:W-:-:S04]  /*71b0*/  FADD.FTZ R5, R4, R14 ;  /* 0x0000000e04057221 */ /* 0x000fc80000010000 */
[----:B------:R-:W-:-:S07]  /*71c0*/  IMAD.MOV.U32 R13, RZ, RZ, R5 ;  /* 0x000000ffff0d7224 */ /* 0x000fce00078e0005 */
[----:B------:R-:W-:Y:S05]  /*71d0*/  WARPSYNC.COLLECTIVE R15, `(.L_x_1187) ;  /* 0x000000000f087348 */ /* 0x000fea0003c00000 */
[----:B------:R0:W1:Y:S02]  /*71e0*/  SHFL.BFLY P6, R14, R13, R12, R11 ;  /* 0x0c00000c0d0e7389 */ /* 0x00006400000c000b */
[----:B01----:R-:W-:Y:S01]  /*71f0*/  ENDCOLLECTIVE ;  /* 0x000000000000791b */ /* 0x003fe20003800000 */
.L_x_1187:
[----:B------:R-:W-:Y:S05]  /*7200*/  BRA `(.L_x_1188) ;  /* 0xffffffa400e47947 */ /* 0x000fea000383ffff */
.L_x_1122:
[----:B------:R-:W-:Y:S01]  /*7210*/  HFMA2.MMA R11, -RZ, RZ, 0, 1.847743988037109375e-06 ;  /* 0x0000001fff0b7435 */ /* 0x000fe200000001ff */
[----:B------:R-:W-:Y:S01]  /*7220*/  BSSY B1, `(.L_x_1189) ;  /* 0x0000006000017945 */ /* 0x000fe20003800000 */
[----:B------:R-:W-:Y:S02]  /*7230*/  IMAD.MOV.U32 R12, RZ, RZ, 0x2 ;  /* 0x00000002ff0c7424 */ /* 0x000fe400078e00ff */
[----:B-1234-:R-:W-:-:S07]  /*7240*/  IMAD.MOV.U32 R15, RZ, RZ, -0x1 ;  /* 0xffffffffff0f7424 */ /* 0x01efce00078e00ff */
[----:B------:R-:W-:Y:S05]  /*7250*/  WARPSYNC.COLLECTIVE R15, `(.L_x_1190) ;  /* 0x000000000f087348 */ /* 0x000fea0003c00000 */
[----:B------:R0:W1:Y:S02]  /*7260*/  SHFL.BFLY P6, R14, R13, R12, R11 ;  /* 0x0c00000c0d0e7389 */ /* 0x00006400000c000b */
[----:B01----:R-:W-:Y:S01]  /*7270*/  ENDCOLLECTIVE ;  /* 0x000000000000791b */ /* 0x003fe20003800000 */
.L_x_1190:
[----:B------:R-:W-:Y:S05]  /*7280*/  BSYNC B1 ;  /* 0x0000000000017941 */ /* 0x000fea0003800000 */
.L_x_1189:
[----:B------:R-:W-:Y:S01]  /*7290*/  FADD.FTZ R13, R13, R14 ;  /* 0x0000000e0d0d7221 */ /* 0x000fe20000010000 */
[----:B------:R-:W-:Y:S02]  /*72a0*/  IMAD.MOV.U32 R12, RZ, RZ, 0x1 ;  /* 0x00000001ff0c7424 */ /* 0x000fe400078e00ff */
[----:B------:R-:W-:Y:S02]  /*72b0*/  IMAD.MOV.U32 R11, RZ, RZ, 0x1f ;  /* 0x0000001fff0b7424 */ /* 0x000fe400078e00ff */
[----:B------:R-:W-:-:S07]  /*72c0*/  IMAD.MOV.U32 R15, RZ, RZ, -0x1 ;  /* 0xffffffffff0f7424 */ /* 0x000fce00078e00ff */
[----:B------:R-:W-:Y:S05]  /*72d0*/  WARPSYNC.COLLECTIVE R15, `(.L_x_1191) ;  /* 0x000000000f087348 */ /* 0x000fea0003c00000 */
[----:B------:R0:W1:Y:S02]  /*72e0*/  SHFL.BFLY P6, R14, R13, R12, R11 ;  /* 0x0c00000c0d0e7389 */ /* 0x00006400000c000b */
[----:B01----:R-:W-:Y:S01]  /*72f0*/  ENDCOLLECTIVE ;  /* 0x000000000000791b */ /* 0x003fe20003800000 */
.L_x_1191:
[----:B------:R-:W-:Y:S05]  /*7300*/  BRA `(.L_x_1192) ;  /* 0xffffffc800907947 */ /* 0x000fea000383ffff */
.L_x_1126:
[----:B------:R-:W-:Y:S01]  /*7310*/  BSSY B0, `(.L_x_1193) ;  /* 0x0000008000007945 */ /* 0x000fe20003800000 */
[----:B01----:R-:W-:Y:S01]  /*7320*/  MOV R13, R0 ;  /* 0x00000000000d7202 */ /* 0x003fe20000000f00 */
[----:B------:R-:W-:Y:S02]  /*7330*/  IMAD.MOV.U32 R12, RZ, RZ, 0x10 ;  /* 0x00000010ff0c7424 */ /* 0x000fe400078e00ff */
[----:B------:R-:W-:Y:S02]  /*7340*/  IMAD.MOV.U32 R11, RZ, RZ, 0x1f ;  /* 0x0000001fff0b7424 */ /* 0x000fe400078e00ff */
[----:B------:R-:W-:-:S07]  /*7350*/  IMAD.MOV.U32 R15, RZ, RZ, -0x1 ;  /* 0xffffffffff0f7424 */ /* 0x000fce00078e00ff */
[----:B--2--5:R-:W-:Y:S05]  /*7360*/  WARPSYNC.COLLECTIVE R15, `(.L_x_1194) ;  /* 0x000000000f087348 */ /* 0x024fea0003c00000 */
[----:B------:R0:W1:Y:S02]  /*7370*/  SHFL.BFLY P6, R14, R13, R12, R11 ;  /* 0x0c00000c0d0e7389 */ /* 0x00006400000c000b */
[----:B012--5:R-:W-:Y:S01]  /*7380*/  ENDCOLLECTIVE ;  /* 0x000000000000791b */ /* 0x027fe20003800000 */
.L_x_1194:
[----:B------:R-:W-:Y:S05]  /*7390*/  BSYNC B0 ;  /* 0x0000000000007941 */ /* 0x000fea0003800000 */
.L_x_1193:
[----:B------:R-:W-:Y:S01]  /*73a0*/  HFMA2.MMA R11, -RZ, RZ, 0, 1.847743988037109375e-06 ;  /* 0x0000001fff0b7435 */ /* 0x000fe200000001ff */
[----:B------:R-:W-:Y:S01]  /*73b0*/  FMNMX.FTZ R13, R14, R0, !PT ;  /* 0x000000000e0d7209 */ /* 0x000fe20007810000 */
[----:B------:R-:W-:Y:S02]  /*73c0*/  IMAD.MOV.U32 R12, RZ, RZ, 0x8 ;  /* 0x00000008ff0c7424 */ /* 0x000fe400078e00ff */
[----:B------:R-:W-:-:S07]  /*73d0*/  IMAD.MOV.U32 R15, RZ, RZ, -0x1 ;  /* 0xffffffffff0f7424 */ /* 0x000fce00078e00ff */
[----:B------:R-:W-:Y:S05]  /*73e0*/  WARPSYNC.COLLECTIVE R15, `(.L_x_1195) ;  /* 0x000000000f087348 */ /* 0x000fea0003c00000 */
[----:B------:R0:W1:Y:S02]  /*73f0*/  SHFL.BFLY P6, R14, R13, R12, R11 ;  /* 0x0c00000c0d0e7389 */ /* 0x00006400000c000b */
[----:B01----:R-:W-:Y:S01]  /*7400*/  ENDCOLLECTIVE ;  /* 0x000000000000791b */ /* 0x003fe20003800000 */
.L_x_1195:
[----:B------:R-:W-:Y:S01]  /*7410*/  IMAD.MOV.U32 R12, RZ, RZ, 0x4 ;  /* 0x00000004ff0c7424 */ /* 0x000fe200078e00ff */
[----:B------:R-:W-:-:S05]  /*7420*/  FMNMX.FTZ R3, R13, R14, !PT ;  /* 0x0000000e0d037209 */ /* 0x000fca0007810000 */
[----:B------:R-:W-:-:S07]  /*7430*/  IMAD.MOV.U32 R13, RZ, RZ, R3 ;  /* 0x000000ffff0d7224 */ /* 0x000fce00078e0003 */
[----:B------:R-:W-:Y:S05]  /*7440*/  WARPSYNC.COLLECTIVE R15, `(.L_x_1196) ;  /* 0x000000000f087348 */ /* 0x000fea0003c00000 */
[----:B------:R0:W1:Y:S02]  /*7450*/  SHFL.BFLY P6, R14, R13, R12, R11 ;  /* 0x0c00000c0d0e7389 */ /* 0x00006400000c000b */
[----:B01----:R-:W-:Y:S01]  /*7460*/  ENDCOLLECTIVE ;  /* 0x000000000000791b */ /* 0x003fe20003800000 */
.L_x_1196:
[----:B------:R-:W-:Y:S05]  /*7470*/  BRA `(.L_x_1197) ;  /* 0xffffffc800d07947 */ /* 0x000fea000383ffff */
.L_x_1198:
        /* <DEDUP_REMOVED lines=16> */
.L_x_2583:


//--------------------- .text._ZN4mmha33masked_multihead_attention_kernelIfLi64ELi64ELi1ELi16ELi256ELb1ELb0EEEv26Multihead_attention_paramsIT_XT5_EE --------------------------
	.section	.text._ZN4mmha33masked_multihead_attention_kernelIfLi64ELi64ELi1ELi16ELi256ELb1ELb0EEEv26Multihead_attention_paramsIT_XT5_EE,"ax",@progbits
	.align	128
        .global         _ZN4mmha33masked_multihead_attention_kernelIfLi64ELi64ELi1ELi16ELi256ELb1ELb0EEEv26Multihead_attention_paramsIT_XT5_EE
        .type           _ZN4mmha33masked_multihead_attention_kernelIfLi64ELi64ELi1ELi16ELi256ELb1ELb0EEEv26Multihead_attention_paramsIT_XT5_EE,@function
        .size           _ZN4mmha33masked_multihead_attention_kernelIfLi64ELi64ELi1ELi16ELi256ELb1ELb0EEEv26Multihead_attention_paramsIT_XT5_EE,(.L_x_2584 - _ZN4mmha33masked_multihead_attention_kernelIfLi64ELi64ELi1ELi16ELi256ELb1ELb0EEEv26Multihead_attention_paramsIT_XT5_EE)
        .other          _ZN4mmha33masked_multihead_attention_kernelIfLi64ELi64ELi1ELi16ELi256ELb1ELb0EEEv26Multihead_attention_paramsIT_XT5_EE,@"STO_CUDA_ENTRY STV_DEFAULT"
_ZN4mmha33masked_multihead_attention_kernelIfLi64ELi64ELi1ELi16ELi256ELb1ELb0EEEv26Multihead_attention_paramsIT_XT5_EE:
.text._ZN4mmha33masked_multihead_attention_kernelIfLi64ELi64ELi1ELi16ELi256ELb1ELb0EEEv26Multihead_attention_paramsIT_XT5_EE:
        /* <DEDUP_REMOVED lines=12> */
.L_x_1199:
        /* <DEDUP_REMOVED lines=74> */
.L_x_1201:
[----:B------:R-:W-:Y:S05]  /*0560*/  BSYNC B0 ;  /* 0x0000000000007941 */ /* 0x000fea0003800000 */
.L_x_1200:
        /* <DEDUP_REMOVED lines=73> */
.L_x_1203:
[----:B------:R-:W-:Y:S05]  /*0a00*/  BSYNC B0 ;  /* 0x0000000000007941 */ /* 0x000fea0003800000 */
.L_x_1202:
[----:B------:R-:W-:Y:S01]  /*0a10*/  ISETP.NE.AND P2, PT, R36, RZ, PT ;  /* 0x000000ff2400720c */ /* 0x000fe20003f45270 */
[----:B------:R-:W-:Y:S01]  /*0a20*/  ULDC.U8 UR5, c[0x0][0x294] ;  /* 0x0000a50000057ab9 */ /* 0x000fe20000000000 */
[----:B------:R-:W-:Y:S02]  /*0a30*/  IMAD R26, R35, UR4, RZ ;  /* 0x00000004231a7c24 */ /* 0x000fe4000f8e02ff */
[----:B-----5:R-:W-:Y:S01]  /*0a40*/  FADD.FTZ R32, R14, R32 ;  /* 0x000000200e207221 */ /* 0x020fe20000010000 */
[----:B------:R-:W-:Y:S01]  /*0a50*/  FADD.FTZ R33, R15, R33 ;  /* 0x000000210f217221 */ /* 0x000fe20000010000 */
[----:B------:R-:W-:-:S07]  /*0a60*/  IMAD R26, R26, R21, R19 ;  /* 0x000000151a1a7224 */ /* 0x000fce00078e0213 */
        /* <DEDUP_REMOVED lines=60> */
.L_x_1206:
        /* <DEDUP_REMOVED lines=13> */
.L_x_1207:
        /* <DEDUP_REMOVED lines=38> */
.L_x_1211:
        /* <DEDUP_REMOVED lines=29> */
.L_x_1214:
[----:B------:R-:W-:Y:S05]  /*1330*/  BSYNC B2 ;  /* 0x0000000000027941 */ /* 0x000fea0003800000 */
.L_x_1213:
[----:B----4-:R3:W-:Y:S04]  /*1340*/  STS [R13], R30 ;  /* 0x0000001e0d007388 */ /* 0x0107e80000000800 */
[----:B0-----:R3:W-:Y:S02]  /*1350*/  STS [R14], R31 ;  /* 0x0000001f0e007388 */ /* 0x0017e40000000800 */
.L_x_1212:
[----:B------:R-:W-:Y:S05]  /*1360*/  BSYNC B1 ;  /* 0x0000000000017941 */ /* 0x000fea0003800000 */
.L_x_1210:
[----:B-1----:R1:W-:Y:S04]  /*1370*/  STS [R11], R32 ;  /* 0x000000200b007388 */ /* 0x0023e80000000800 */
[----:B--2---:R1:W-:Y:S02]  /*1380*/  STS [R12], R33 ;  /* 0x000000210c007388 */ /* 0x0043e40000000800 */
.L_x_1209:
[----:B------:R-:W-:Y:S05]  /*1390*/  BSYNC B0 ;  /* 0x0000000000007941 */ /* 0x000fea0003800000 */
.L_x_1208:
[----:B------:R-:W-:Y:S06]  /*13a0*/  BAR.SYNC.DEFER_BLOCKING 0x0 ;  /* 0x0000000000007b1d */ /* 0x000fec0000010000 */
[----:B------:R-:W-:Y:S04]  /*13b0*/  BSSY B0, `(.L_x_1215) ;  /* 0x0000005000007945 */ /* 0x000fe80003800000 */
[----:B------:R-:W-:Y:S05]  /*13c0*/  @!P6 BRA `(.L_x_1216) ;  /* 0x00000000000ce947 */ /* 0x000fea0003800000 */
[----:B------:R-:W-:Y:S01]  /*13d0*/  ISETP.NE.AND P0, PT, R36, RZ, PT ;  /* 0x000000ff2400720c */ /* 0x000fe20003f05270 */
[----:B01----:R2:W4:-:S12]  /*13e0*/  LDS.64 R32, [R9] ;  /* 0x0000000009207984 */ /* 0x0035180000000a00 */
[----:B---3--:R2:W0:Y:S02]  /*13f0*/  @!P0 LDS.64 R30, [R10] ;  /* 0x000000000a1e8984 */ /* 0x0084240000000a00 */
.L_x_1216:
[----:B------:R-:W-:Y:S05]  /*1400*/  BSYNC B0 ;  /* 0x0000000000007941 */ /* 0x000fea0003800000 */
.L_x_1215:
[----:B------:R-:W-:Y:S06]  /*1410*/  BAR.SYNC.DEFER_BLOCKING 0x0 ;  /* 0x0000000000007b1d */ /* 0x000fec0000010000 */
[----:B------:R-:W-:Y:S05]  /*1420*/  BRA `(.L_x_1205) ;  /* 0x0000000000b07947 */ /* 0x000fea0003800000 */
.L_x_1204:
        /* <DEDUP_REMOVED lines=22> */
.L_x_1217:
        /* <DEDUP_REMOVED lines=21> */
.L_x_1218:
[----:B------:R-:W-:Y:S05]  /*16e0*/  BSYNC B0 ;  /* 0x0000000000007941 */ /* 0x000fea0003800000 */
.L_x_1205:
        /* <DEDUP_REMOVED lines=37> */
.L_x_1324:
[----:B01----:R-:W-:-:S07]  /*1940*/  FADD.FTZ R7, R7, R14 ;  /* 0x0000000e07077221 */ /* 0x003fce0000010000 */
.L_x_1220:
[----:B------:R-:W-:Y:S05]  /*1950*/  BSYNC B0 ;  /* 0x0000000000007941 */ /* 0x000fea0003800000 */
.L_x_1219:
        /* <DEDUP_REMOVED lines=23> */
.L_x_1223:
[----:B------:R0:W-:Y:S02]  /*1ad0*/  STS [R0], R219 ;  /* 0x000000db00007388 */ /* 0x0001e40000000800 */
.L_x_1222:
        /* <DEDUP_REMOVED lines=45> */
.L_x_1224:
[----:B------:R-:W-:Y:S01]  /*1db0*/  ISETP.GE.AND P0, PT, R216, R217, PT ;  /* 0x000000d9d800720c */ /* 0x000fe20003f06270 */
[----:B------:R-:W-:Y:S01]  /*1dc0*/  ULDC UR5, c[0x0][0x29c] ;  /* 0x0000a70000057ab9 */ /* 0x000fe20000000800 */
[----:B------:R-:W-:Y:S01]  /*1dd0*/  ULDC UR14, c[0x0][0x284] ;  /* 0x0000a100000e7ab9 */ /* 0x000fe20000000800 */
[----:B------:R-:W-:Y:S01]  /*1de0*/  ULDC UR10, c[0x0][0x288] ;  /* 0x0000a200000a7ab9 */ /* 0x000fe20000000800 */
[----:B------:R-:W-:Y:S01]  /*1df0*/  ULDC UR11, c[0x0][0x2a0] ;  /* 0x0000a800000b7ab9 */ /* 0x000fe20000000800 */
[----:B------:R-:W-:Y:S01]  /*1e00*/  ULDC.64 UR8, c[0x0][0x248] ;  /* 0x0000920000087ab9 */ /* 0x000fe20000000a00 */
[----:B------:R-:W-:Y:S01]  /*1e10*/  ULDC.64 UR6, c[0x0][0x2b0] ;  /* 0x0000ac0000067ab9 */ /* 0x000fe20000000a00 */
[----:B------:R-:W-:Y:S01]  /*1e20*/  ULDC.64 UR12, c[0x0][0x2c8] ;  /* 0x0000b200000c7ab9 */ /* 0x000fe20000000a00 */
[----:B------:R-:W-:Y:S01]  /*1e30*/  BSSY B0, `(.L_x_1225) ;  /* 0x0000267000007945 */ /* 0x000fe20003800000 */
[----:B------:R-:W-:-:S04]  /*1e40*/  IMAD.SHL.U32 R26, R26, 0x40, RZ ;  /* 0x000000401a1a7824 */ /* 0x000fc800078e00ff */
        /* <DEDUP_REMOVED lines=9> */
[----:B--2---:R-:W-:Y:S02]  /*1ee0*/  IADD3 R27, R27, UR4, RZ ;  /* 0x000000041b1b7c10 */ /* 0x004fe4000fffe0ff */
[----:B---3--:R-:W-:Y:S02]  /*1ef0*/  IADD3 R8, R7, 0xffffffe, RZ ;  /* 0x0ffffffe07087810 */ /* 0x008fe40007ffe0ff */
[----:B------:R-:W-:-:S03]  /*1f00*/  SHF.R.S32.HI R7, RZ, 0x1f, R20 ;  /* 0x0000001fff077819 */ /* 0x000fc60000011414 */
[----:B------:R2:W3:Y:S02]  /*1f10*/  F2I.FTZ.U32.TRUNC.NTZ R9, R8 ;  /* 0x0000000800097305 */ /* 0x0004e4000021f000 */
[----:B--2---:R-:W-:Y:S02]  /*1f20*/  IMAD.MOV.U32 R8, RZ, RZ, RZ ;  /* 0x000000ffff087224 */ /* 0x004fe400078e00ff */
[----:B---3--:R-:W-:-:S04]  /*1f30*/  IMAD.MOV R11, RZ, RZ, -R9 ;  /* 0x000000ffff0b7224 */ /* 0x008fc800078e0a09 */
[----:B------:R-:W-:-:S04]  /*1f40*/  IMAD R11, R11, R0, RZ ;  /* 0x000000000b0b7224 */ /* 0x000fc800078e02ff */
[----:B01----:R-:W-:-:S07]  /*1f50*/  IMAD.HI.U32 R4, R9, R11, R8 ;  /* 0x0000000b09047227 */ /* 0x003fce00078e0008 */
.L_x_1261:
[----:B------:R-:W-:Y:S01]  /*1f60*/  ISETP.NE.U32.AND P0, PT, RZ, UR6, PT ;  /* 0x00000006ff007c0c */ /* 0x000fe2000bf05070 */
[----:B------:R-:W-:Y:S01]  /*1f70*/  IMAD.U32 R3, RZ, RZ, UR14 ;  /* 0x0000000eff037e24 */ /* 0x000fe2000f8e00ff */
[----:B0-----:R-:W0:Y:S02]  /*1f80*/  LDC.64 R222, c[0x0][0x2e0] ;  /* 0x0000b800ffde7b82 */ /* 0x001e240000000a00 */
[----:B------:R-:W-:-:S13]  /*1f90*/  ISETP.NE.AND.EX P0, PT, RZ, UR7, PT, P0 ;  /* 0x00000007ff007c0c */ /* 0x000fda000bf05300 */
[----:B------:R-:W-:Y:S01]  /*1fa0*/  @P0 IMAD R213, R2, R3, RZ ;  /* 0x0000000302d50224 */ /* 0x000fe200078e02ff */
[----:B------:R-:W-:-:S04]  /*1fb0*/  @P0 SHF.R.S32.HI R214, RZ, 0x1f, R216 ;  /* 0x0000001fffd60819 */ /* 0x000fc800000114d8 */
[--C-:B------:R-:W-:Y:S02]  /*1fc0*/  @P0 SHF.R.S32.HI R215, RZ, 0x1f, R213.reuse ;  /* 0x0000001fffd70819 */ /* 0x100fe400000114d5 */
[----:B------:R-:W-:-:S04]  /*1fd0*/  @P0 IADD3 R212, P1, P3, R216, UR6, R213 ;  /* 0x00000006d8d40c10 */ /* 0x000fc8000fb3e0d5 */
[----:B------:R-:W-:-:S05]  /*1fe0*/  @P0 IADD3.X R213, R214, UR7, R215, P1, P3 ;  /* 0x00000007d6d50c10 */ /* 0x000fca0008fe64d7 */
[----:B-12---:R1:W2:Y:S01]  /*1ff0*/  @P0 LDG.E.U8 R212, desc[UR36][R212.64] ;  /* 0x00000024d4d40981 */ /* 0x0062a2000c1e1100 */
[----:B------:R-:W-:Y:S01]  /*2000*/  IABS R215, R216 ;  /* 0x000000d800d77213 */ /* 0x000fe20000000000 */
[----:B------:R-:W-:Y:S01]  /*2010*/  BSSY B1, `(.L_x_1227) ;  /* 0x0000031000017945 */ /* 0x000fe20003800000 */
[----:B------:R-:W-:Y:S02]  /*2020*/  IABS R221, R3 ;  /* 0x0000000300dd7213 */ /* 0x000fe40000000000 */
[----:B------:R-:W-:Y:S01]  /*2030*/  ISETP.NE.AND P3, PT, R3, RZ, PT ;  /* 0x000000ff0300720c */ /* 0x000fe20003f65270 */
[----:B------:R-:W-:-:S04]  /*2040*/  IMAD.HI.U32 R214, R4, R215, RZ ;  /* 0x000000d704d67227 */ /* 0x000fc800078e00ff */
[----:B------:R-:W-:Y:S02]  /*2050*/  IMAD.MOV R214, RZ, RZ, -R214 ;  /* 0x000000ffffd67224 */ /* 0x000fe400078e0ad6 */
[----:B-1----:R-:W-:Y:S02]  /*2060*/  IMAD R213, R16, UR10, R19 ;  /* 0x0000000a10d57c24 */ /* 0x002fe4000f8e0213 */
[----:B------:R-:W-:-:S03]  /*2070*/  IMAD R220, R221, R214, R215 ;  /* 0x000000d6dddc7224 */ /* 0x000fc600078e02d7 */
[----:B------:R-:W-:Y:S02]  /*2080*/  LEA R213, R213, 0x4, 0x6 ;  /* 0x00000004d5d57811 */ /* 0x000fe400078e30ff */
[----:B------:R-:W-:-:S03]  /*2090*/  ISETP.GT.U32.AND P1, PT, R0, R220, PT ;  /* 0x000000dc0000720c */ /* 0x000fc60003f24070 */
[----:B0-----:R-:W-:-:S10]  /*20a0*/  IMAD.WIDE R222, R213, 0x4, R222 ;  /* 0x00000004d5de7825 */ /* 0x001fd400078e02de */
[----:B------:R-:W-:Y:S02]  /*20b0*/  @!P1 IADD3 R220, R220, -R221, RZ ;  /* 0x800000dddcdc9210 */ /* 0x000fe40007ffe0ff */
[----:B------:R-:W-:Y:S02]  /*20c0*/  ISETP.GE.AND P1, PT, R216, RZ, PT ;  /* 0x000000ffd800720c */ /* 0x000fe40003f26270 */
[----:B------:R-:W-:-:S13]  /*20d0*/  ISETP.GT.U32.AND P4, PT, R0, R220, PT ;  /* 0x000000dc0000720c */ /* 0x000fda0003f84070 */
[----:B------:R-:W-:Y:S01]  /*20e0*/  @!P4 IMAD.IADD R220, R220, 0x1, -R221 ;  /* 0x00000001dcdcc824 */ /* 0x000fe200078e0add */
[----:B------:R-:W-:-:S03]  /*20f0*/  ISETP.GE.AND P4, PT, R216, R22, PT ;  /* 0x00000016d800720c */ /* 0x000fc60003f86270 */
[----:B------:R-:W-:Y:S01]  /*2100*/  @!P1 IMAD.MOV R220, RZ, RZ, -R220 ;  /* 0x000000ffffdc9224 */ /* 0x000fe200078e0adc */
[----:B------:R-:W-:Y:S02]  /*2110*/  @!P3 LOP3.LUT R220, RZ, R3, RZ, 0x33, !PT ;  /* 0x00000003ffdcb212 */ /* 0x000fe400078e33ff */
[----:B--2---:R-:W-:-:S07]  /*2120*/  ISETP.NE.AND P0, PT, R212, RZ, P0 ;  /* 0x000000ffd400720c */ /* 0x004fce0000705270 */
[----:B---345:R-:W-:Y:S06]  /*2130*/  @P4 BRA `(.L_x_1228) ;  /* 0x0000000000784947 */ /* 0x038fec0003800000 */
[----:B------:R-:W-:-:S04]  /*2140*/  SHF.L.U32 R221, R220, 0x2, RZ ;  /* 0x00000002dcdd7819 */ /* 0x000fc800000006ff */
[----:B------:R-:W-:Y:S02]  /*2150*/  SHF.R.S32.HI R224, RZ, 0x1f, R221 ;  /* 0x0000001fffe07819 */ /* 0x000fe400000114dd */
[----:B------:R-:W-:-:S05]  /*2160*/  IADD3 R153, P1, R20, R221, RZ ;  /* 0x000000dd14997210 */ /* 0x000fca0007f3e0ff */
[----:B------:R-:W-:Y:S01]  /*2170*/  IMAD.X R154, R7, 0x1, R224, P1 ;  /* 0x00000001079a7824 */ /* 0x000fe200008e06e0 */
[----:B------:R-:W-:-:S04]  /*2180*/  LEA R152, P1, R153, UR8, 0x2 ;  /* 0x0000000899987c11 */ /* 0x000fc8000f8210ff */
[----:B------:R-:W-:-:S06]  /*2190*/  LEA.HI.X R153, R153, UR9, R154, 0x2, P1 ;  /* 0x0000000999997c11 */ /* 0x000fcc00088f149a */
[----:B------:R-:W5:Y:S01]  /*21a0*/  LDG.E.128 R152, desc[UR36][R152.64] ;  /* 0x0000002498987981 */ /* 0x000f62000c1e1d00 */
[----:B------:R-:W-:-:S06]  /*21b0*/  UISETP.NE.AND UP0, UPT, UR5, URZ, UPT ;  /* 0x0000003f0500728c */ /* 0x000fcc000bf05270 */
[----:B------:R-:W-:-:S13]  /*21c0*/  PLOP3.LUT P2, PT, PT, PT, UP0, 0x80, 0x0 ;  /* 0x000000000000781c */ /* 0x000fda0003f4f008 */
[----:B------:R-:W-:Y:S05]  /*21d0*/  @P2 BRA `(.L_x_1228) ;  /* 0x0000000000502947 */ /* 0x000fea0003800000 */
[----:B------:R-:W-:-:S13]  /*21e0*/  LOP3.LUT P5, RZ, R25, 0x10, RZ, 0xc0, !PT ;  /* 0x0000001019ff7812 */ /* 0x000fda00078ac0ff */
[----:B------:R-:W0:Y:S08]  /*21f0*/  @P5 LDC R214, c[0x0][0x288] ;  /* 0x0000a200ffd65b82 */ /* 0x000e300000000800 */
[----:B------:R-:W1:Y:S01]  /*2200*/  @P5 LDC.64 R212, c[0x0][0x2e0] ;  /* 0x0000b800ffd45b82 */ /* 0x000e620000000a00 */
[----:B0-----:R-:W-:-:S04]  /*2210*/  @P5 IMAD R214, R16, R214, R19 ;  /* 0x000000d610d65224 */ /* 0x001fc800078e0213 */
[----:B------:R-:W-:-:S04]  /*2220*/  @P5 IMAD.SHL.U32 R215, R214, 0x40, RZ ;  /* 0x00000040d6d75824 */ /* 0x000fc800078e00ff */
[----:B-1----:R-:W-:-:S06]  /*2230*/  @P5 IMAD.WIDE R212, R215, 0x4, R212 ;  /* 0x00000004d7d45825 */ /* 0x002fcc00078e02d4 */
[----:B------:R-:W2:Y:S01]  /*2240*/  @P5 LDG.E.128 R212, desc[UR36][R212.64] ;  /* 0x00000024d4d45981 */ /* 0x000ea2000c1e1d00 */
[----:B------:R-:W-:Y:S01]  /*2250*/  IADD3 R221, P1, R218, R221, RZ ;  /* 0x000000dddadd7210 */ /* 0x000fe20007f3e0ff */
[----:B-----5:R-:W-:Y:S01]  /*2260*/  FADD.FTZ R152, R88, R152 ;  /* 0x0000009858987221 */ /* 0x020fe20000010000 */
[----:B------:R-:W-:Y:S01]  /*2270*/  FADD.FTZ R153, R89, R153 ;  /* 0x0000009959997221 */ /* 0x000fe20000010000 */
[----:B------:R-:W-:Y:S01]  /*2280*/  FADD.FTZ R154, R90, R154 ;  /* 0x0000009a5a9a7221 */ /* 0x000fe20000010000 */
[----:B------:R-:W-:Y:S01]  /*2290*/  IADD3.X R226, R21, R224, RZ, P1, !PT ;  /* 0x000000e015e27210 */ /* 0x000fe20000ffe4ff */
        /* <DEDUP_REMOVED lines=8> */
.L_x_1228:
[----:B------:R-:W-:Y:S05]  /*2320*/  BSYNC B1 ;  /* 0x0000000000017941 */ /* 0x000fea0003800000 */
.L_x_1227:
[----:B------:R-:W-:Y:S04]  /*2330*/  BSSY B1, `(.L_x_1229) ;  /* 0x000001c000017945 */ /* 0x000fe80003800000 */
[----:B------:R-:W-:Y:S05]  /*2340*/  @P4 BRA `(.L_x_1230) ;  /* 0x0000000000684947 */ /* 0x000fea0003800000 */
[----:B------:R-:W-:-:S04]  /*2350*/  IMAD.IADD R8, R220, 0x1, R3 ;  /* 0x00000001dc087824 */ /* 0x000fc800078e0203 */
[----:B------:R-:W-:-:S05]  /*2360*/  IMAD.SHL.U32 R221, R8, 0x4, RZ ;  /* 0x0000000408dd7824 */ /* 0x000fca00078e00ff */
[----:B0-----:R-:W-:Y:S02]  /*2370*/  SHF.R.S32.HI R224, RZ, 0x1f, R221 ;  /* 0x0000001fffe07819 */ /* 0x001fe400000114dd */
[----:B------:R-:W-:-:S04]  /*2380*/  IADD3 R9, P1, R20, R221, RZ ;  /* 0x000000dd14097210 */ /* 0x000fc80007f3e0ff */
[----:B------:R-:W-:Y:S02]  /*2390*/  IADD3.X R10, R7, R224, RZ, P1, !PT ;  /* 0x000000e0070a7210 */ /* 0x000fe40000ffe4ff */
        /* <DEDUP_REMOVED lines=12> */
[----:B------:R-:W-:Y:S01]  /*2460*/  FADD.FTZ R11, R95, R11 ;  /* 0x0000000b5f0b7221 */ /* 0x000fe20000010000 */
[----:B------:R-:W-:Y:S01]  /*2470*/  IMAD.X R226, R21, 0x1, R224, P1 ;  /* 0x0000000115e27824 */ /* 0x000fe200008e06e0 */
[----:B------:R-:W-:-:S04]  /*2480*/  LEA R224, P1, R221, UR8, 0x2 ;  /* 0x00000008dde07c11 */ /* 0x000fc8000f8210ff */
[----:B------:R-:W-:Y:S01]  /*2490*/  LEA.HI.X R225, R221, UR9, R226, 0x2, P1 ;  /* 0x00000009dde17c11 */ /* 0x000fe200088f14e2 */
[----:B--2---:R-:W-:Y:S01]  /*24a0*/  @P3 FMUL.FTZ R8, R8, R212 ;  /* 0x000000d408083220 */ /* 0x004fe20000410000 */
[----:B------:R-:W-:Y:S01]  /*24b0*/  @P3 FMUL.FTZ R9, R9, R213 ;  /* 0x000000d509093220 */ /* 0x000fe20000410000 */
[----:B------:R-:W-:Y:S01]  /*24c0*/  @P3 FMUL.FTZ R10, R10, R214 ;  /* 0x000000d60a0a3220 */ /* 0x000fe20000410000 */
[----:B------:R-:W-:-:S05]  /*24d0*/  @P3 FMUL.FTZ R11, R11, R215 ;  /* 0x000000d70b0b3220 */ /* 0x000fca0000410000 */
[----:B------:R1:W-:Y:S02]  /*24e0*/  STG.E.128 desc[UR36][R224.64], R8 ;  /* 0x00000008e0007986 */ /* 0x0003e4000c101d24 */
.L_x_1230:
[----:B------:R-:W-:Y:S05]  /*24f0*/  BSYNC B1 ;  /* 0x0000000000017941 */ /* 0x000fea0003800000 */
.L_x_1229:
[----:B------:R-:W-:Y:S04]  /*2500*/  BSSY B1, `(.L_x_1231) ;  /* 0x000001c000017945 */ /* 0x000fe80003800000 */
[----:B------:R-:W-:Y:S05]  /*2510*/  @P4 BRA `(.L_x_1232) ;  /* 0x0000000000684947 */ /* 0x000fea0003800000 */
[----:B------:R-:W-:-:S05]  /*2520*/  IMAD R156, R3, 0x2, R220 ;  /* 0x00000002039c7824 */ /* 0x000fca00078e02dc */
[----:B------:R-:W-:-:S04]  /*2530*/  SHF.L.U32 R221, R156, 0x2, RZ ;  /* 0x000000029cdd7819 */ /* 0x000fc800000006ff */
[----:B01----:R-:W-:Y:S02]  /*2540*/  SHF.R.S32.HI R224, RZ, 0x1f, R221 ;  /* 0x0000001fffe07819 */ /* 0x003fe400000114dd */
        /* <DEDUP_REMOVED lines=23> */
.L_x_1232:
[----:B------:R-:W-:Y:S05]  /*26c0*/  BSYNC B1 ;  /* 0x0000000000017941 */ /* 0x000fea0003800000 */
.L_x_1231:
[----:B------:R-:W-:Y:S04]  /*26d0*/  BSSY B1, `(.L_x_1233) ;  /* 0x000001c000017945 */ /* 0x000fe80003800000 */
[----:B------:R-:W-:Y:S05]  /*26e0*/  @P4 BRA `(.L_x_1234) ;  /* 0x0000000000684947 */ /* 0x000fea0003800000 */
[----:B------:R-:W-:-:S04]  /*26f0*/  IMAD R160, R3, 0x3, R220 ;  /* 0x0000000303a07824 */ /* 0x000fc800078e02dc */
[----:B------:R-:W-:-:S05]  /*2700*/  IMAD.SHL.U32 R221, R160, 0x4, RZ ;  /* 0x00000004a0dd7824 */ /* 0x000fca00078e00ff */
[----:B012---:R-:W-:Y:S02]  /*2710*/  SHF.R.S32.HI R224, RZ, 0x1f, R221 ;  /* 0x0000001fffe07819 */ /* 0x007fe400000114dd */
        /* <DEDUP_REMOVED lines=23> */
.L_x_1234:
[----:B------:R-:W-:Y:S05]  /*2890*/  BSYNC B1 ;  /* 0x0000000000017941 */ /* 0x000fea0003800000 */
.L_x_1233:
[----:B------:R-:W-:Y:S04]  /*28a0*/  BSSY B1, `(.L_x_1235) ;  /* 0x000001c000017945 */ /* 0x000fe80003800000 */
[----:B------:R-:W-:Y:S05]  /*28b0*/  @P4 BRA `(.L_x_1236) ;  /* 0x0000000000684947 */ /* 0x000fea0003800000 */
[----:B------:R-:W-:-:S05]  /*28c0*/  LEA R164, R3, R220, 0x2 ;  /* 0x000000dc03a47211 */ /* 0x000fca00078e10ff */
[----:B------:R-:W-:-:S05]  /*28d0*/  IMAD.SHL.U32 R221, R164, 0x4, RZ ;  /* 0x00000004a4dd7824 */ /* 0x000fca00078e00ff */
[----:B0123--:R-:W-:Y:S02]  /*28e0*/  SHF.R.S32.HI R224, RZ, 0x1f, R221 ;  /* 0x0000001fffe07819 */ /* 0x00ffe400000114dd */
        /* <DEDUP_REMOVED lines=23> */
.L_x_1236:
[----:B------:R-:W-:Y:S05]  /*2a60*/  BSYNC B1 ;  /* 0x0000000000017941 */ /* 0x000fea0003800000 */
.L_x_1235:
[----:B------:R-:W-:Y:S04]  /*2a70*/  BSSY B1, `(.L_x_1237) ;  /* 0x000001c000017945 */ /* 0x000fe80003800000 */
[----:B------:R-:W-:Y:S05]  /*2a80*/  @P4 BRA `(.L_x_1238) ;  /* 0x0000000000684947 */ /* 0x000fea0003800000 */
[----:B------:R-:W-:-:S05]  /*2a90*/  IMAD R168, R3, 0x5, R220 ;  /* 0x0000000503a87824 */ /* 0x000fca00078e02dc */
[----:B------:R-:W-:-:S04]  /*2aa0*/  SHF.L.U32 R221, R168, 0x2, RZ ;  /* 0x00000002a8dd7819 */ /* 0x000fc800000006ff */
[----:B01234-:R-:W-:Y:S02]  /*2ab0*/  SHF.R.S32.HI R224, RZ, 0x1f, R221 ;  /* 0x0000001fffe07819 */ /* 0x01ffe400000114dd */
        /* <DEDUP_REMOVED lines=23> */
.L_x_1238:
[----:B------:R-:W-:Y:S05]  /*2c30*/  BSYNC B1 ;  /* 0x0000000000017941 */ /* 0x000fea0003800000 */
.L_x_1237:
[----:B------:R-:W-:Y:S04]  /*2c40*/  BSSY B1, `(.L_x_1239) ;  /* 0x000001c000017945 */ /* 0x000fe80003800000 */
[----:B------:R-:W-:Y:S05]  /*2c50*/  @P4 BRA `(.L_x_1240) ;  /* 0x0000000000684947 */ /* 0x000fea0003800000 */
[----:B------:R-:W-:-:S04]  /*2c60*/  IMAD R172, R3, 0x6, R220 ;  /* 0x0000000603ac7824 */ /* 0x000fc800078e02dc */
[----:B------:R-:W-:-:S05]  /*2c70*/  IMAD.SHL.U32 R221, R172, 0x4, RZ ;  /* 0x00000004acdd7824 */ /* 0x000fca00078e00ff */
[----:B01234-:R-:W-:Y:S02]  /*2c80*/  SHF.R.S32.HI R224, RZ, 0x1f, R221 ;  /* 0x0000001fffe07819 */ /* 0x01ffe400000114dd */
        /* <DEDUP_REMOVED lines=23> */
.L_x_1240:
[----:B------:R-:W-:Y:S05]  /*2e00*/  BSYNC B1 ;  /* 0x0000000000017941 */ /* 0x000fea0003800000 */
.L_x_1239:
        /* <DEDUP_REMOVED lines=28> */
.L_x_1242:
[----:B------:R-:W-:Y:S05]  /*2fd0*/  BSYNC B1 ;  /* 0x0000000000017941 */ /* 0x000fea0003800000 */
.L_x_1241:
        /* <DEDUP_REMOVED lines=28> */
.L_x_1244:
[----:B------:R-:W-:Y:S05]  /*31a0*/  BSYNC B1 ;  /* 0x0000000000017941 */ /* 0x000fea0003800000 */
.L_x_1243:
        /* <DEDUP_REMOVED lines=28> */
.L_x_1246:
[----:B------:R-:W-:Y:S05]  /*3370*/  BSYNC B1 ;  /* 0x0000000000017941 */ /* 0x000fea0003800000 */
.L_x_1245:
        /* <DEDUP_REMOVED lines=28> */
.L_x_1248:
[----:B------:R-:W-:Y:S05]  /*3540*/  BSYNC B1 ;  /* 0x0000000000017941 */ /* 0x000fea0003800000 */
.L_x_1247:
        /* <DEDUP_REMOVED lines=28> */
.L_x_1250:
[----:B------:R-:W-:Y:S05]  /*3710*/  BSYNC B1 ;  /* 0x0000000000017941 */ /* 0x000fea0003800000 */
.L_x_1249:
        /* <DEDUP_REMOVED lines=28> */
.L_x_1252:
[----:B------:R-:W-:Y:S05]  /*38e0*/  BSYNC B1 ;  /* 0x0000000000017941 */ /* 0x000fea0003800000 */
.L_x_1251:
        /* <DEDUP_REMOVED lines=28> */
.L_x_1254:
[----:B------:R-:W-:Y:S05]  /*3ab0*/  BSYNC B1 ;  /* 0x0000000000017941 */ /* 0x000fea0003800000 */
.L_x_1253:
        /* <DEDUP_REMOVED lines=28> */
.L_x_1256:
[----:B------:R-:W-:Y:S05]  /*3c80*/  BSYNC B1 ;  /* 0x0000000000017941 */ /* 0x000fea0003800000 */
.L_x_1255:
        /* <DEDUP_REMOVED lines=28> */
.L_x_1258:
[----:B------:R-:W-:Y:S05]  /*3e50*/  BSYNC B1 ;  /* 0x0000000000017941 */ /* 0x000fea0003800000 */
.L_x_1257:
[----:B------:R-:W-:Y:S04]  /*3e60*/  BSSY B1, `(.L_x_1259) ;  /* 0x0000060000017945 */ /* 0x000fe80003800000 */
[----:B------:R-:W-:Y:S05]  /*3e70*/  @P4 BRA `(.L_x_1260) ;  /* 0x0000000400784947 */ /* 0x000fea0003800000 */
[----:B------:R-:W1:Y:S01]  /*3e80*/  LDC.64 R212, c[0x0][0x2d8] ;  /* 0x0000b600ffd47b82 */ /* 0x000e620000000a00 */
[----:B------:R-:W-:-:S04]  /*3e90*/  ISETP.NE.U32.AND P1, PT, RZ, UR12, PT ;  /* 0x0000000cff007c0c */ /* 0x000fc8000bf25070 */
[----:B------:R-:W-:-:S13]  /*3ea0*/  ISETP.NE.AND.EX P3, PT, RZ, UR13, PT, P1 ;  /* 0x0000000dff007c0c */ /* 0x000fda000bf65310 */
[----:B------:R-:W0:Y:S01]  /*3eb0*/  @P3 LDC R222, c[0x0][0x2d0] ;  /* 0x0000b400ffde3b82 */ /* 0x000e220000000800 */
[----:B-1----:R-:W-:-:S07]  /*3ec0*/  ISETP.NE.U32.AND P1, PT, R212, RZ, PT ;  /* 0x000000ffd400720c */ /* 0x002fce0003f25070 */
[----:B------:R-:W1:Y:S01]  /*3ed0*/  @P3 LDC.64 R214, c[0x0][0x2c8] ;  /* 0x0000b200ffd63b82 */ /* 0x000e620000000a00 */
[----:B------:R-:W-:-:S13]  /*3ee0*/  ISETP.NE.AND.EX P1, PT, R213, RZ, PT, P1 ;  /* 0x000000ffd500720c */ /* 0x000fda0003f25310 */
[----:B------:R-:W2:Y:S01]  /*3ef0*/  @P1 LDC.64 R212, c[0x0][0x2d8] ;  /* 0x0000b600ffd41b82 */ /* 0x000ea20000000a00 */
[----:B0-----:R-:W-:-:S05]  /*3f00*/  @P3 IMAD R220, R19, R222, R17 ;  /* 0x000000de13dc3224 */ /* 0x001fca00078e0211 */
[----:B------:R-:W-:-:S05]  /*3f10*/  @P3 IADD3 R221, R220, -0x1, RZ ;  /* 0xffffffffdcdd3810 */ /* 0x000fca0007ffe0ff */
[----:B------:R-:W-:-:S04]  /*3f20*/  @P3 IMAD R221, R221, R222, R216 ;  /* 0x000000dedddd3224 */ /* 0x000fc800078e02d8 */
[----:B-1----:R-:W-:-:S04]  /*3f30*/  @P3 IMAD.WIDE R214, R221, 0x4, R214 ;  /* 0x00000004ddd63825 */ /* 0x002fc800078e02d6 */
[----:B--2---:R-:W-:Y:S02]  /*3f40*/  @P1 IMAD.WIDE R220, R19, 0x4, R212 ;  /* 0x0000000413dc1825 */ /* 0x004fe400078e02d4 */
[----:B------:R0:W2:Y:S04]  /*3f50*/  @P3 LDG.E R212, desc[UR36][R214.64] ;  /* 0x00000024d6d43981 */ /* 0x0000a8000c1e1900 */
[----:B------:R1:W2:Y:S01]  /*3f60*/  @P1 LDG.E R213, desc[UR36][R220.64] ;  /* 0x00000024dcd51981 */ /* 0x0002a2000c1e1900 */
[----:B-----5:R-:W-:Y:S01]  /*3f70*/  FMUL.FTZ R222, R29, R9 ;  /* 0x000000091dde7220 */ /* 0x020fe20000410000 */
[----:B------:R-:W-:Y:S01]  /*3f80*/  FMUL.FTZ R223, R28, R8 ;  /* 0x000000081cdf7220 */ /* 0x000fe20000410000 */
[----:B---34-:R-:W-:Y:S01]  /*3f90*/  FMUL.FTZ R225, R30, R10 ;  /* 0x0000000a1ee17220 */ /* 0x018fe20000410000 */
        /* <DEDUP_REMOVED lines=73> */
[----:B------:R-:W-:-:S05]  /*4430*/  @P1 FFMA.FTZ R222, R215, R213, R222 ;  /* 0x000000d5d7de1223 */ /* 0x000fca00000100de */
[----:B------:R0:W-:Y:S01]  /*4440*/  STS [R221], R222 ;  /* 0x000000dedd007388 */ /* 0x0001e20000000800 */
[----:B------:R-:W-:-:S07]  /*4450*/  @!P0 FMNMX.FTZ R219, R219, R222, !PT ;  /* 0x000000dedbdb8209 */ /* 0x000fce0007810000 */
.L_x_1260:
[----:B------:R-:W-:Y:S05]  /*4460*/  BSYNC B1 ;  /* 0x0000000000017941 */ /* 0x000fea0003800000 */
.L_x_1259:
[----:B------:R-:W-:-:S04]  /*4470*/  IADD3 R216, R216, 0x100, RZ ;  /* 0x00000100d8d87810 */ /* 0x000fc80007ffe0ff */
[----:B------:R-:W-:-:S13]  /*4480*/  ISETP.GE.AND P0, PT, R216, R217, PT ;  /* 0x000000d9d800720c */ /* 0x000fda0003f06270 */
[----:B------:R-:W-:Y:S05]  /*4490*/  @!P0 BRA `(.L_x_1261) ;  /* 0xffffffd800b08947 */ /* 0x000fea000383ffff */
.L_x_1226:
[----:B------:R-:W-:Y:S05]  /*44a0*/  BSYNC B0 ;  /* 0x0000000000007941 */ /* 0x000fea0003800000 */
.L_x_1225:
[----:B------:R-:W2:Y:S01]  /*44b0*/  SHFL.BFLY PT, R0, R219, 0x10, 0x1f ;  /* 0x0e001f00db007f89 */ /* 0x000ea200000e0000 */
[----:B------:R-:W-:Y:S01]  /*44c0*/  BSSY B0, `(.L_x_1262) ;  /* 0x0000098000007945 */ /* 0x000fe20003800000 */
[----:B01----:R-:W0:Y:S01]  /*44d0*/  S2R R4, SR_TID.X ;  /* 0x0000000000047919 */ /* 0x003e220000002100 */
[----:B--2---:R-:W-:-:S05]  /*44e0*/  FMNMX.FTZ R0, R0, R219, !PT ;  /* 0x000000db00007209 */ /* 0x004fca0007810000 */
[----:B------:R-:W1:Y:S01]  /*44f0*/  SHFL.BFLY PT, R7, R0, 0x8, 0x1f ;  /* 0x0d001f0000077f89 */ /* 0x000e6200000e0000 */
[----:B0----5:R-:W-:-:S04]  /*4500*/  SHF.R.S32.HI R11, RZ, 0x1f, R4 ;  /* 0x0000001fff0b7819 */ /* 0x021fc80000011404 */
[----:B------:R-:W-:-:S04]  /*4510*/  LEA.HI R10, R11, R4, RZ, 0x5 ;  /* 0x000000040b0a7211 */ /* 0x000fc800078f28ff */
        /* <DEDUP_REMOVED lines=13> */
[----:B-1----:R-:W-:Y:S02]  /*45f0*/  @!P0 LEA R7, R14, R7, 0x18 ;  /* 0x000000070e078211 */ /* 0x002fe400078ec0ff */
        /* <DEDUP_REMOVED lines=10> */
[----:B------:R0:W1:Y:S02]  /*46a0*/  @!P1 LDS R0, [R12] ;  /* 0x000000000c009984 */ /* 0x0000640000000800 */
[----:B0-----:R-:W-:-:S05]  /*46b0*/  IMAD.IADD R12, R4, 0x1, R5 ;  /* 0x00000001040c7824 */ /* 0x001fca00078e0205 */
        /* <DEDUP_REMOVED lines=26> */
.L_x_1269:
[----:B------:R-:W-:Y:S04]  /*4860*/  BSSY B2, `(.L_x_1266) ;  /* 0x000000b000027945 */ /* 0x000fe80003800000 */
[----:B0-----:R-:W-:Y:S05]  /*4870*/  @!P0 BRA `(.L_x_1267) ;  /* 0x0000000000148947 */ /* 0x001fea0003800000 */
[----:B------:R-:W-:-:S06]  /*4880*/  MOV R8, R14 ;  /* 0x0000000e00087202 */ /* 0x000fcc0000000f00 */
[----:B------:R-:W2:Y:S01]  /*4890*/  LDG.E.U8 R8, desc[UR36][R8.64] ;  /* 0x0000002408087981 */ /* 0x000ea2000c1e1100 */
[----:B------:R-:W-:Y:S01]  /*48a0*/  IMAD.MOV.U32 R13, RZ, RZ, RZ ;  /* 0x000000ffff0d7224 */ /* 0x000fe200078e00ff */
[----:B--2---:R-:W-:-:S13]  /*48b0*/  ISETP.NE.AND P3, PT, R8, RZ, PT ;  /* 0x000000ff0800720c */ /* 0x004fda0003f65270 */
[----:B------:R-:W-:Y:S05]  /*48c0*/  @P3 BRA `(.L_x_1268) ;  /* 0x0000000000103947 */ /* 0x000fea0003800000 */
.L_x_1267:
[----:B------:R-:W1:Y:S02]  /*48d0*/  LDS R8, [R3] ;  /* 0x0000000003087984 */ /* 0x000e640000000800 */
[----:B-1----:R-:W-:-:S04]  /*48e0*/  FADD.FTZ R8, -R15, R8 ;  /* 0x000000080f087221 */ /* 0x002fc80000010100 */
[----:B------:R-:W-:-:S04]  /*48f0*/  FMUL.FTZ R8, R8, 1.4426950216293334961 ;  /* 0x3fb8aa3b08087820 */ /* 0x000fc80000410000 */
[----:B------:R0:W2:Y:S03]  /*4900*/  MUFU.EX2 R13, R8 ;  /* 0x00000008000d7308 */ /* 0x0000a60000000800 */
.L_x_1268:
[----:B------:R-:W-:Y:S05]  /*4910*/  BSYNC B2 ;  /* 0x0000000000027941 */ /* 0x000fea0003800000 */
.L_x_1266:
        /* <DEDUP_REMOVED lines=9> */
.L_x_1265:
[----:B------:R-:W-:Y:S05]  /*49b0*/  BSYNC B1 ;  /* 0x0000000000017941 */ /* 0x000fea0003800000 */
.L_x_1264:
        /* <DEDUP_REMOVED lines=14> */
.L_x_1282:
[----:B------:R-:W-:Y:S04]  /*4aa0*/  BSSY B1, `(.L_x_1270) ;  /* 0x000000a000017945 */ /* 0x000fe80003800000 */
[----:B------:R-:W-:Y:S05]  /*4ab0*/  @!P0 BRA `(.L_x_1271) ;  /* 0x0000000000108947 */ /* 0x000fea0003800000 */
[----:B------:R-:W2:Y:S02]  /*4ac0*/  LDG.E.U8 R0, desc[UR36][R8.64] ;  /* 0x0000002408007981 */ /* 0x000ea4000c1e1100 */
[----:B--2---:R-:W-:-:S13]  /*4ad0*/  ISETP.NE.AND P3, PT, R0, RZ, PT ;  /* 0x000000ff0000720c */ /* 0x004fda0003f65270 */
[----:B------:R-:W-:Y:S01]  /*4ae0*/  @P3 IMAD.MOV.U32 R0, RZ, RZ, RZ ;  /* 0x000000ffff003224 */ /* 0x000fe200078e00ff */
[----:B------:R-:W-:Y:S06]  /*4af0*/  @P3 BRA `(.L_x_1272) ;  /* 0x0000000000103947 */ /* 0x000fec0003800000 */
.L_x_1271:
[----:B------:R-:W1:Y:S02]  /*4b00*/  LDS R0, [R3+-0x800] ;  /* 0xfff8000003007984 */ /* 0x000e640000000800 */
[----:B-1----:R-:W-:-:S04]  /*4b10*/  FADD.FTZ R0, -R15, R0 ;  /* 0x000000000f007221 */ /* 0x002fc80000010100 */
[----:B------:R-:W-:-:S06]  /*4b20*/  FMUL.FTZ R0, R0, 1.4426950216293334961 ;  /* 0x3fb8aa3b00007820 */ /* 0x000fcc0000410000 */
[----:B------:R-:W0:Y:S02]  /*4b30*/  MUFU.EX2 R0, R0 ;  /* 0x0000000000007308 */ /* 0x000e240000000800 */
.L_x_1272:
[----:B------:R-:W-:Y:S05]  /*4b40*/  BSYNC B1 ;  /* 0x0000000000017941 */ /* 0x000fea0003800000 */
.L_x_1270:
        /* <DEDUP_REMOVED lines=8> */
.L_x_1274:
[----:B0-----:R-:W1:Y:S02]  /*4bd0*/  LDS R0, [R3+-0x400] ;  /* 0xfffc000003007984 */ /* 0x001e640000000800 */
[----:B-1----:R-:W-:-:S04]  /*4be0*/  FADD.FTZ R0, -R15, R0 ;  /* 0x000000000f007221 */ /* 0x002fc80000010100 */
[----:B------:R-:W-:-:S06]  /*4bf0*/  FMUL.FTZ R0, R0, 1.4426950216293334961 ;  /* 0x3fb8aa3b00007820 */ /* 0x000fcc0000410000 */
[----:B------:R-:W0:Y:S02]  /*4c00*/  MUFU.EX2 R0, R0 ;  /* 0x0000000000007308 */ /* 0x000e240000000800 */
.L_x_1275:
[----:B------:R-:W-:Y:S05]  /*4c10*/  BSYNC B1 ;  /* 0x0000000000017941 */ /* 0x000fea0003800000 */
.L_x_1273:
        /* <DEDUP_REMOVED lines=8> */
.L_x_1277:
[----:B0-----:R-:W1:Y:S02]  /*4ca0*/  LDS R0, [R3] ;  /* 0x0000000003007984 */ /* 0x001e640000000800 */
[----:B-1----:R-:W-:-:S04]  /*4cb0*/  FADD.FTZ R0, -R15, R0 ;  /* 0x000000000f007221 */ /* 0x002fc80000010100 */
[----:B------:R-:W-:-:S06]  /*4cc0*/  FMUL.FTZ R0, R0, 1.4426950216293334961 ;  /* 0x3fb8aa3b00007820 */ /* 0x000fcc0000410000 */
[----:B------:R-:W0:Y:S02]  /*4cd0*/  MUFU.EX2 R0, R0 ;  /* 0x0000000000007308 */ /* 0x000e240000000800 */
.L_x_1278:
[----:B------:R-:W-:Y:S05]  /*4ce0*/  BSYNC B1 ;  /* 0x0000000000017941 */ /* 0x000fea0003800000 */
.L_x_1276:
        /* <DEDUP_REMOVED lines=8> */
.L_x_1280:
[----:B0-----:R-:W1:Y:S02]  /*4d70*/  LDS R0, [R3+0x400] ;  /* 0x0004000003007984 */ /* 0x001e640000000800 */
[----:B-1----:R-:W-:-:S04]  /*4d80*/  FADD.FTZ R0, -R15, R0 ;  /* 0x000000000f007221 */ /* 0x002fc80000010100 */
[----:B------:R-:W-:-:S06]  /*4d90*/  FMUL.FTZ R0, R0, 1.4426950216293334961 ;  /* 0x3fb8aa3b00007820 */ /* 0x000fcc0000410000 */
[----:B------:R-:W0:Y:S02]  /*4da0*/  MUFU.EX2 R0, R0 ;  /* 0x0000000000007308 */ /* 0x000e240000000800 */
.L_x_1281:
[----:B------:R-:W-:Y:S05]  /*4db0*/  BSYNC B1 ;  /* 0x0000000000017941 */ /* 0x000fea0003800000 */
.L_x_1279:
        /* <DEDUP_REMOVED lines=8> */
.L_x_1263:
[----:B------:R-:W-:Y:S05]  /*4e40*/  BSYNC B0 ;  /* 0x0000000000007941 */ /* 0x000fea0003800000 */
.L_x_1262:
        /* <DEDUP_REMOVED lines=46> */
.L_x_1283:
[----:B------:R-:W-:Y:S04]  /*5130*/  BSSY B0, `(.L_x_1284) ;  /* 0x0000042000007945 */ /* 0x000fe80003800000 */
[----:B------:R-:W-:Y:S05]  /*5140*/  @P1 BRA `(.L_x_1285) ;  /* 0x0000000400001947 */ /* 0x000fea0003800000 */
[-C--:B------:R-:W-:Y:S01]  /*5150*/  LOP3.LUT R0, RZ, R5.reuse, RZ, 0x33, !PT ;  /* 0x00000005ff007212 */ /* 0x080fe200078e33ff */
[----:B------:R-:W-:Y:S01]  /*5160*/  BSSY B1, `(.L_x_1286) ;  /* 0x000001b000017945 */ /* 0x000fe20003800000 */
[C---:B------:R-:W-:Y:S02]  /*5170*/  IADD3 R7, R4.reuse, R5, RZ ;  /* 0x0000000504077210 */ /* 0x040fe40007ffe0ff */
[----:B------:R-:W-:-:S04]  /*5180*/  IADD3 R0, -R4, R17, R0 ;  /* 0x0000001104007210 */ /* 0x000fc80007ffe100 */
[C---:B------:R-:W-:Y:S02]  /*5190*/  LEA.HI R2, R0.reuse, 0x1, RZ, 0x18 ;  /* 0x0000000100027811 */ /* 0x040fe400078fc0ff */
[----:B------:R-:W-:Y:S02]  /*51a0*/  ISETP.GE.U32.AND P1, PT, R0, 0x300, PT ;  /* 0x000003000000780c */ /* 0x000fe40003f26070 */
[----:B------:R-:W-:-:S13]  /*51b0*/  LOP3.LUT P3, R3, R2, 0x3, RZ, 0xc0, !PT ;  /* 0x0000000302037812 */ /* 0x000fda000786c0ff */
[----:B------:R-:W-:Y:S05]  /*51c0*/  @!P3 BRA `(.L_x_1287) ;  /* 0x000000000050b947 */ /* 0x000fea0003800000 */
[----:B0-----:R-:W-:Y:S01]  /*51d0*/  IADD3 R13, P3, R7, R8, RZ ;  /* 0x00000008070d7210 */ /* 0x001fe20007f7e0ff */
[----:B------:R-:W-:Y:S01]  /*51e0*/  ULDC.64 UR6, c[0x0][0x310] ;  /* 0x0000c40000067ab9 */ /* 0x000fe20000000a00 */
[----:B------:R-:W-:Y:S01]  /*51f0*/  IMAD.MOV.U32 R0, RZ, RZ, R3 ;  /* 0x000000ffff007224 */ /* 0x000fe200078e0003 */
[----:B------:R-:W-:Y:S02]  /*5200*/  LEA R10, R4, R6, 0x2 ;  /* 0x00000006040a7211 */ /* 0x000fe400078e10ff */
[----:B------:R-:W-:Y:S02]  /*5210*/  LEA R12, P4, R13, UR6, 0x2 ;  /* 0x000000060d0c7c11 */ /* 0x000fe4000f8810ff */
[----:B------:R-:W-:-:S04]  /*5220*/  LEA.HI.X.SX32 R2, R7, R9, 0x1, P3 ;  /* 0x0000000907027211 */ /* 0x000fc800018f0eff */
[----:B------:R-:W-:-:S07]  /*5230*/  LEA.HI.X R13, R13, UR7, R2, 0x2, P4 ;  /* 0x000000070d0d7c11 */ /* 0x000fce000a0f1402 */
.L_x_1288:
        /* <DEDUP_REMOVED lines=13> */
.L_x_1287:
[----:B------:R-:W-:Y:S05]  /*5310*/  BSYNC B1 ;  /* 0x0000000000017941 */ /* 0x000fea0003800000 */
.L_x_1286:
[----:B------:R-:W-:Y:S05]  /*5320*/  @!P1 BRA `(.L_x_1285) ;  /* 0x0000000000889947 */ /* 0x000fea0003800000 */
[----:B------:R-:W-:Y:S01]  /*5330*/  IMAD.SHL.U32 R0, R5, 0x4, RZ ;  /* 0x0000000405007824 */ /* 0x000fe200078e00ff */
[C---:B0-----:R-:W-:Y:S01]  /*5340*/  IADD3 R13, P0, R7.reuse, R8, RZ ;  /* 0x00000008070d7210 */ /* 0x041fe20007f1e0ff */
[----:B------:R-:W-:Y:S01]  /*5350*/  ULDC.64 UR6, c[0x0][0x310] ;  /* 0x0000c40000067ab9 */ /* 0x000fe20000000a00 */
[----:B------:R-:W-:Y:S02]  /*5360*/  ISETP.NE.AND P3, PT, RZ, UR4, PT ;  /* 0x00000004ff007c0c */ /* 0x000fe4000bf65270 */
[----:B--2---:R-:W-:Y:S02]  /*5370*/  LEA R3, R7, -R0, 0x2 ;  /* 0x8000000007037211 */ /* 0x004fe400078e10ff */
[----:B------:R-:W-:Y:S02]  /*5380*/  LEA R12, P1, R13, UR6, 0x2 ;  /* 0x000000060d0c7c11 */ /* 0x000fe4000f8210ff */
[----:B------:R-:W-:Y:S01]  /*5390*/  LEA.HI.X.SX32 R8, R7, R9, 0x1, P0 ;  /* 0x0000000907087211 */ /* 0x000fe200000f0eff */
[----:B------:R-:W-:-:S03]  /*53a0*/  IMAD.IADD R0, R6, 0x1, R3 ;  /* 0x0000000106007824 */ /* 0x000fc600078e0203 */
[----:B------:R-:W-:-:S07]  /*53b0*/  LEA.HI.X R13, R13, UR7, R8, 0x2, P1 ;  /* 0x000000070d0d7c11 */ /* 0x000fce00088f1408 */
.L_x_1289:
[----:B------:R-:W1:Y:S01]  /*53c0*/  LDS R2, [R0+0xc00] ;  /* 0x000c000000027984 */ /* 0x000e620000000800 */
[----:B------:R-:W-:Y:S01]  /*53d0*/  IMAD.MOV.U32 R3, RZ, RZ, R13 ;  /* 0x000000ffff037224 */ /* 0x000fe200078e000d */
[----:B------:R-:W-:Y:S02]  /*53e0*/  IADD3 R7, R7, 0x400, RZ ;  /* 0x0000040007077810 */ /* 0x000fe40007ffe0ff */
[----:B------:R-:W0:Y:S02]  /*53f0*/  LDS R8, [R0] ;  /* 0x0000000000087984 */ /* 0x000e240000000800 */
[----:B------:R-:W-:Y:S02]  /*5400*/  ISETP.GE.AND P0, PT, R7, R17, PT ;  /* 0x000000110700720c */ /* 0x000fe40003f06270 */
[----:B------:R-:W2:Y:S04]  /*5410*/  LDS R9, [R0+0x400] ;  /* 0x0004000000097984 */ /* 0x000ea80000000800 */
        /* <DEDUP_REMOVED lines=19> */
.L_x_1285:
[----:B------:R-:W-:Y:S05]  /*5550*/  BSYNC B0 ;  /* 0x0000000000007941 */ /* 0x000fea0003800000 */
.L_x_1284:
[----:B--2---:R-:W-:Y:S01]  /*5560*/  SHF.R.S32.HI R3, RZ, 0x1f, R22 ;  /* 0x0000001fff037819 */ /* 0x004fe20000011416 */
[----:B------:R-:W2:Y:S01]  /*5570*/  S2UR UR5, SR_CgaCtaId ;  /* 0x00000000000579c3 */ /* 0x000ea20000008800 */
[----:B------:R-:W-:Y:S01]  /*5580*/  LEA.HI R2, R11, R4, RZ, 0x4 ;  /* 0x000000040b027211 */ /* 0x000fe200078f20ff */
[----:B------:R-:W-:Y:S01]  /*5590*/  ULDC UR7, c[0x0][0x29c] ;  /* 0x0000a70000077ab9 */ /* 0x000fe20000000800 */
[----:B------:R-:W-:Y:S01]  /*55a0*/  LEA.HI R3, R3, R22, RZ, 0x4 ;  /* 0x0000001603037211 */ /* 0x000fe200078f20ff */
[----:B------:R-:W-:Y:S01]  /*55b0*/  UMOV UR4, 0x400 ;  /* 0x0000040000047882 */ /* 0x000fe20000000000 */
[----:B------:R-:W-:Y:S01]  /*55c0*/  ULDC UR6, c[0x0][0x284] ;  /* 0x0000a10000067ab9 */ /* 0x000fe20000000800 */
[----:B------:R-:W-:Y:S01]  /*55d0*/  UIADD3 UR4, UR4, 0x140, URZ ;  /* 0x0000014004047890 */ /* 0x000fe2000fffe03f */
[----:B------:R-:W-:Y:S01]  /*55e0*/  LOP3.LUT R7, R3, 0xfffffff0, RZ, 0xc0, !PT ;  /* 0xfffffff003077812 */ /* 0x000fe200078ec0ff */
[----:B------:R-:W-:Y:S01]  /*55f0*/  BSSY B0, `(.L_x_1290) ;  /* 0x000001d000007945 */ /* 0x000fe20003800000 */
[----:B------:R-:W-:Y:S01]  /*5600*/  LOP3.LUT R3, R2, 0xfffffff0, RZ, 0xc0, !PT ;  /* 0xfffffff002037812 */ /* 0x000fe200078ec0ff */
[----:B-1----:R-:W-:Y:S01]  /*5610*/  IMAD.MOV.U32 R15, RZ, RZ, RZ ;  /* 0x000000ffff0f7224 */ /* 0x002fe200078e00ff */
[----:B------:R-:W-:-:S02]  /*5620*/  SHF.R.S32.HI R2, RZ, 0x4, R2 ;  /* 0x00000004ff027819 */ /* 0x000fc40000011402 */
[----:B------:R-:W-:Y:S02]  /*5630*/  CS2R R10, SRZ ;  /* 0x00000000000a7805 */ /* 0x000fe4000001ff00 */
[----:B------:R-:W-:Y:S01]  /*5640*/  IADD3 R7, R22, -R7, RZ ;  /* 0x8000000716077210 */ /* 0x000fe20007ffe0ff */
[----:B------:R-:W-:Y:S01]  /*5650*/  IMAD.IADD R28, R4, 0x1, -R3 ;  /* 0x00000001041c7824 */ /* 0x000fe200078e0a03 */
[----:B------:R-:W-:Y:S02]  /*5660*/  CS2R R8, SRZ ;  /* 0x0000000000087805 */ /* 0x000fe4000001ff00 */
[----:B------:R-:W-:Y:S02]  /*5670*/  ISETP.NE.AND P1, PT, R2, R7, PT ;  /* 0x000000070200720c */ /* 0x000fe40003f25270 */
[----:B------:R-:W-:Y:S02]  /*5680*/  SHF.L.U32 R3, R28, 0x2, RZ ;  /* 0x000000021c037819 */ /* 0x000fe400000006ff */
[----:B------:R-:W-:Y:S01]  /*5690*/  ISETP.NE.OR P0, PT, RZ, UR7, P1 ;  /* 0x00000007ff007c0c */ /* 0x000fe20008f05670 */
[----:B--2---:R-:W-:-:S02]  /*56a0*/  ULEA UR4, UR5, UR4, 0x18 ;  /* 0x0000000405047291 */ /* 0x004fc4000f8ec03f */
[--C-:B------:R-:W-:Y:S02]  /*56b0*/  IMAD R7, R18, UR6, R3.reuse ;  /* 0x0000000612077c24 */ /* 0x100fe4000f8e0203 */
[----:B------:R-:W-:Y:S02]  /*56c0*/  IMAD R26, R26, UR6, R3 ;  /* 0x000000061a1a7c24 */ /* 0x000fe4000f8e0203 */
[----:B------:R-:W-:Y:S02]  /*56d0*/  LEA R28, R28, UR4, 0x4 ;  /* 0x000000041c1c7c11 */ /* 0x000fe4000f8e20ff */
[----:B------:R-:W-:Y:S02]  /*56e0*/  SHF.R.S32.HI R20, RZ, 0x1f, R7 ;  /* 0x0000001fff147819 */ /* 0x000fe40000011407 */
[----:B------:R-:W-:Y:S02]  /*56f0*/  SHF.R.S32.HI R27, RZ, 0x1f, R26 ;  /* 0x0000001fff1b7819 */ /* 0x000fe4000001141a */
[----:B------:R-:W-:Y:S05]  /*5700*/  @P0 BRA `(.L_x_1291) ;  /* 0x00000000002c0947 */ /* 0x000fea0003800000 */
[----:B------:R-:W-:Y:S01]  /*5710*/  ULDC.64 UR4, c[0x0][0x240] ;  /* 0x0000900000047ab9 */ /* 0x000fe20000000a00 */
[----:B------:R-:W-:Y:S02]  /*5720*/  CS2R R10, SRZ ;  /* 0x00000000000a7805 */ /* 0x000fe4000001ff00 */
[----:B------:R-:W-:Y:S02]  /*5730*/  ISETP.NE.U32.AND P0, PT, RZ, UR4, PT ;  /* 0x00000004ff007c0c */ /* 0x000fe4000bf05070 */
[----:B------:R-:W-:Y:S02]  /*5740*/  CS2R R8, SRZ ;  /* 0x0000000000087805 */ /* 0x000fe4000001ff00 */
[----:B------:R-:W-:-:S13]  /*5750*/  ISETP.NE.AND.EX P0, PT, RZ, UR5, PT, P0 ;  /* 0x00000005ff007c0c */ /* 0x000fda000bf05300 */
[----:B------:R-:W-:Y:S05]  /*5760*/  @!P0 BRA `(.L_x_1292) ;  /* 0x0000000000108947 */ /* 0x000fea0003800000 */
[----:B------:R-:W1:Y:S01]  /*5770*/  LDC.64 R8, c[0x0][0x240] ;  /* 0x00009000ff087b82 */ /* 0x000e620000000a00 */
[----:B------:R-:W-:-:S05]  /*5780*/  LEA R11, R19, R3, 0x6 ;  /* 0x00000003130b7211 */ /* 0x000fca00078e30ff */
[----:B-1----:R-:W-:-:S06]  /*5790*/  IMAD.WIDE R8, R11, 0x4, R8 ;  /* 0x000000040b087825 */ /* 0x002fcc00078e0208 */
[----:B------:R-:W5:Y:S02]  /*57a0*/  LDG.E.128 R8, desc[UR36][R8.64] ;  /* 0x0000002408087981 */ /* 0x000f64000c1e1d00 */
.L_x_1292:
[----:B-----5:R1:W-:Y:S02]  /*57b0*/  STS.128 [R28], R8 ;  /* 0x000000081c007388 */ /* 0x0203e40000000c00 */
.L_x_1291:
[----:B------:R-:W-:Y:S05]  /*57c0*/  BSYNC B0 ;  /* 0x0000000000007941 */ /* 0x000fea0003800000 */
.L_x_1290:
[----:B------:R-:W-:Y:S01]  /*57d0*/  IMAD.IADD R39, R2, 0x1, R5 ;  /* 0x0000000102277824 */ /* 0x000fe200078e0205 */
[----:B------:R-:W-:Y:S01]  /*57e0*/  VIMNMX R29, R22, UR6, PT ;  /* 0x00000006161d7c48 */ /* 0x000fe2000bfe0100 */
[----:B------:R-:W-:Y:S01]  /*57f0*/  ULDC.64 UR4, c[0x0][0x250] ;  /* 0x0000940000047ab9 */ /* 0x000fe20000000a00 */
[----:B------:R-:W-:Y:S01]  /*5800*/  ULDC.64 UR8, c[0x0][0x250] ;  /* 0x0000940000087ab9 */ /* 0x000fe20000000a00 */
[----:B------:R-:W-:Y:S01]  /*5810*/  IMAD.U32 R23, RZ, RZ, UR4 ;  /* 0x00000004ff177e24 */ /* 0x000fe2000f8e00ff */
[----:B------:R-:W-:Y:S01]  /*5820*/  SHF.L.U32 R0, R39, 0x6, RZ ;  /* 0x0000000627007819 */ /* 0x000fe200000006ff */
[----:B------:R-:W-:Y:S01]  /*5830*/  BSSY B0, `(.L_x_1293) ;  /* 0x0000087000007945 */ /* 0x000fe20003800000 */
[----:B------:R-:W-:Y:S01]  /*5840*/  MOV R21, UR5 ;  /* 0x0000000500157c02 */ /* 0x000fe20008000f00 */
[----:B------:R-:W-:Y:S01]  /*5850*/  IMAD.MOV.U32 R14, RZ, RZ, RZ ;  /* 0x000000ffff0e7224 */ /* 0x000fe200078e00ff */
[----:B------:R-:W-:Y:S01]  /*5860*/  SHF.R.S32.HI R33, RZ, 0x1f, R0 ;  /* 0x0000001fff217819 */ /* 0x000fe20000011400 */
[----:B------:R-:W-:Y:S01]  /*5870*/  BAR.SYNC.DEFER_BLOCKING 0x0 ;  /* 0x0000000000007b1d */ /* 0x000fe20000010000 */
[----:B------:R-:W-:-:S02]  /*5880*/  IADD3 R12, P0, R7, R0, RZ ;  /* 0x00000000070c7210 */ /* 0x000fc40007f1e0ff */
[----:B------:R-:W-:Y:S02]  /*5890*/  LEA R38, R2, R6, 0x2 ;  /* 0x0000000602267211 */ /* 0x000fe400078e10ff */
[----:B------:R-:W-:Y:S01]  /*58a0*/  LEA R30, P3, R12, R23, 0x2 ;  /* 0x000000170c1e7211 */ /* 0x000fe200078610ff */
[----:B0-----:R-:W-:Y:S01]  /*58b0*/  IMAD.X R13, R20, 0x1, R33, P0 ;  /* 0x00000001140d7824 */ /* 0x001fe200000e0621 */
[----:B------:R-:W-:-:S04]  /*58c0*/  ISETP.GE.AND P0, PT, R39, R29, PT ;  /* 0x0000001d2700720c */ /* 0x000fc80003f06270 */
[----:B------:R-:W-:Y:S02]  /*58d0*/  LEA.HI.X R31, R12, R21, R13, 0x2, P3 ;  /* 0x000000150c1f7211 */ /* 0x000fe400018f140d */
[----:B------:R-:W-:-:S07]  /*58e0*/  CS2R R12, SRZ ;  /* 0x00000000000c7805 */ /* 0x000fce000001ff00 */
[----:B------:R-:W-:Y:S05]  /*58f0*/  @P0 BRA `(.L_x_1294) ;  /* 0x0000000400e80947 */ /* 0x000fea0003800000 */
[----:B------:R-:W-:Y:S01]  /*5900*/  ULOP3.LUT UR5, URZ, UR6, URZ, 0x33, !UPT ;  /* 0x000000063f057292 */ /* 0x000fe2000f8e333f */
[----:B------:R-:W-:Y:S01]  /*5910*/  IADD3 R15, -R17, RZ, RZ ;  /* 0x000000ff110f7210 */ /* 0x000fe20007ffe1ff */
[----:B------:R-:W0:Y:S01]  /*5920*/  LDC.64 R12, c[0x0][0x2e8] ;  /* 0x0000ba00ff0c7b82 */ /* 0x000e220000000a00 */
[----:B------:R-:W-:Y:S01]  /*5930*/  IADD3 R14, -R5, -0x2, -R2 ;  /* 0xfffffffe050e7810 */ /* 0x000fe20007ffe902 */
[----:B------:R-:W-:Y:S01]  /*5940*/  ULDC UR4, c[0x0][0x288] ;  /* 0x0000a20000047ab9 */ /* 0x000fe20000000800 */
[----:B------:R-:W-:Y:S01]  /*5950*/  BSSY B1, `(.L_x_1295) ;  /* 0x0000025000017945 */ /* 0x000fe20003800000 */
[----:B------:R-:W-:Y:S01]  /*5960*/  VIMNMX R15, R15, UR5, !PT ;  /* 0x000000050f0f7c48 */ /* 0x000fe2000ffe0100 */
[----:B------:R-:W-:Y:S02]  /*5970*/  IMAD R34, R16, UR4, R19 ;  /* 0x0000000410227c24 */ /* 0x000fe4000f8e0213 */
[----:B------:R-:W-:Y:S02]  /*5980*/  IMAD.MOV.U32 R40, RZ, RZ, R39 ;  /* 0x000000ffff287224 */ /* 0x000fe400078e0027 */
[----:B------:R-:W-:Y:S01]  /*5990*/  IMAD.IADD R32, R14, 0x1, -R15 ;  /* 0x000000010e207824 */ /* 0x000fe200078e0a0f */
[----:B------:R-:W-:-:S02]  /*59a0*/  LEA R37, R34, R3, 0x6 ;  /* 0x0000000322257211 */ /* 0x000fc400078e30ff */
[----:B------:R-:W-:Y:S02]  /*59b0*/  CS2R R14, SRZ ;  /* 0x00000000000e7805 */ /* 0x000fe4000001ff00 */
[----:B------:R-:W-:Y:S01]  /*59c0*/  LOP3.LUT P0, RZ, R32, 0x10, RZ, 0xc0, !PT ;  /* 0x0000001020ff7812 */ /* 0x000fe2000780c0ff */
[----:B0-----:R-:W-:Y:S01]  /*59d0*/  IMAD.WIDE R36, R37, 0x4, R12 ;  /* 0x0000000425247825 */ /* 0x001fe200078e020c */
[----:B------:R-:W-:-:S11]  /*59e0*/  CS2R R12, SRZ ;  /* 0x00000000000c7805 */ /* 0x000fd6000001ff00 */
[----:B------:R-:W-:Y:S05]  /*59f0*/  @P0 BRA `(.L_x_1296) ;  /* 0x0000000000680947 */ /* 0x000fea0003800000 */
[----:B------:R-:W-:-:S04]  /*5a00*/  IADD3 R0, P0, R26, R0, RZ ;  /* 0x000000001a007210 */ /* 0x000fc80007f1e0ff */
[----:B------:R-:W-:Y:S02]  /*5a10*/  IADD3.X R33, R27, R33, RZ, P0, !PT ;  /* 0x000000211b217210 */ /* 0x000fe400007fe4ff */
[----:B------:R-:W-:-:S04]  /*5a20*/  LEA R12, P0, R0, R23, 0x2 ;  /* 0x00000017000c7211 */ /* 0x000fc800078010ff */
[----:B------:R-:W-:Y:S02]  /*5a30*/  LEA.HI.X R13, R0, R21, R33, 0x2, P0 ;  /* 0x00000015000d7211 */ /* 0x000fe400000f1421 */
[----:B------:R0:W2:Y:S04]  /*5a40*/  LDS R0, [R38] ;  /* 0x0000000026007984 */ /* 0x0000a80000000800 */
[----:B------:R-:W5:Y:S01]  /*5a50*/  LDG.E.128 R12, desc[UR36][R12.64] ;  /* 0x000000240c0c7981 */ /* 0x000f62000c1e1d00 */
        /* <DEDUP_REMOVED lines=15> */
.L_x_1297:
[C---:B0-2--5:R-:W-:Y:S01]  /*5b50*/  FFMA.FTZ R12, R0.reuse, R12, RZ ;  /* 0x0000000c000c7223 */ /* 0x065fe200000100ff */
[C---:B------:R-:W-:Y:S01]  /*5b60*/  FFMA.FTZ R13, R0.reuse, R13, RZ ;  /* 0x0000000d000d7223 */ /* 0x040fe200000100ff */
[C---:B------:R-:W-:Y:S01]  /*5b70*/  FFMA.FTZ R14, R0.reuse, R14, RZ ;  /* 0x0000000e000e7223 */ /* 0x040fe200000100ff */
[----:B------:R-:W-:Y:S01]  /*5b80*/  FFMA.FTZ R15, R0, R15, RZ ;  /* 0x0000000f000f7223 */ /* 0x000fe200000100ff */
[----:B------:R-:W-:-:S07]  /*5b90*/  VIADD R40, R39, 0x10 ;  /* 0x0000001027287836 */ /* 0x000fce0000000000 */
.L_x_1296:
[----:B------:R-:W-:Y:S05]  /*5ba0*/  BSYNC B1 ;  /* 0x0000000000017941 */ /* 0x000fea0003800000 */
.L_x_1295:
[----:B------:R-:W-:-:S13]  /*5bb0*/  LOP3.LUT P0, RZ, R32, 0xfffffff0, RZ, 0xc0, !PT ;  /* 0xfffffff020ff7812 */ /* 0x000fda000780c0ff */
[----:B------:R-:W-:Y:S05]  /*5bc0*/  @!P0 BRA `(.L_x_1294) ;  /* 0x0000000400348947 */ /* 0x000fea0003800000 */
[C---:B------:R-:W-:Y:S01]  /*5bd0*/  SHF.L.U32 R0, R40.reuse, 0x6, RZ ;  /* 0x0000000628007819 */ /* 0x040fe200000006ff */
[----:B------:R-:W-:Y:S01]  /*5be0*/  UISETP.NE.AND UP0, UPT, UR7, URZ, UPT ;  /* 0x0000003f0700728c */ /* 0x000fe2000bf05270 */
[----:B------:R-:W-:Y:S02]  /*5bf0*/  LEA R32, R40, 0x40, 0x2 ;  /* 0x0000004028207811 */ /* 0x000fe400078e10ff */
[----:B------:R-:W-:Y:S01]  /*5c00*/  SHF.R.S32.HI R33, RZ, 0x1f, R0 ;  /* 0x0000001fff217819 */ /* 0x000fe20000011400 */
[----:B------:R-:W-:Y:S01]  /*5c10*/  VIADD R41, R0, 0x400 ;  /* 0x0000040000297836 */ /* 0x000fe20000000000 */
[-C--:B------:R-:W-:Y:S02]  /*5c20*/  IADD3 R44, P0, R26, R0.reuse, RZ ;  /* 0x000000001a2c7210 */ /* 0x080fe40007f1e0ff */
[----:B------:R-:W-:Y:S02]  /*5c30*/  IADD3 R34, P3, R7, R0, RZ ;  /* 0x0000000007227210 */ /* 0x000fe40007f7e0ff */
[----:B------:R-:W-:Y:S01]  /*5c40*/  PLOP3.LUT P2, PT, PT, PT, UP0, 0x80, 0x0 ;  /* 0x000000000000781c */ /* 0x000fe20003f4f008 */
[----:B------:R-:W-:Y:S01]  /*5c50*/  IMAD.X R57, R27, 0x1, R33, P0 ;  /* 0x000000011b397824 */ /* 0x000fe200000e0621 */
[----:B------:R-:W-:-:S02]  /*5c60*/  IADD3.X R33, R20, R33, RZ, P3, !PT ;  /* 0x0000002114217210 */ /* 0x000fc40001ffe4ff */
[-C--:B------:R-:W-:Y:S02]  /*5c70*/  LEA R56, P0, R44, R23.reuse, 0x2 ;  /* 0x000000172c387211 */ /* 0x080fe400078010ff */
[----:B------:R-:W-:Y:S01]  /*5c80*/  LEA R42, P3, R34, R23, 0x2 ;  /* 0x00000017222a7211 */ /* 0x000fe200078610ff */
[----:B------:R-:W-:Y:S01]  /*5c90*/  IMAD R23, R5, -0x4, R32 ;  /* 0xfffffffc05177824 */ /* 0x000fe200078e0220 */
[-C--:B------:R-:W-:Y:S02]  /*5ca0*/  LEA.HI.X R57, R44, R21.reuse, R57, 0x2, P0 ;  /* 0x000000152c397211 */ /* 0x080fe400000f1439 */
[----:B------:R-:W-:Y:S02]  /*5cb0*/  LEA.HI.X R43, R34, R21, R33, 0x2, P3 ;  /* 0x00000015222b7211 */ /* 0x000fe400018f1421 */
[----:B------:R-:W-:-:S07]  /*5cc0*/  IADD3 R0, R6, R23, RZ ;  /* 0x0000001706007210 */ /* 0x000fce0007ffe0ff */
.L_x_1300:
[----:B------:R-:W-:Y:S01]  /*5cd0*/  SHF.R.S32.HI R58, RZ, 0x1f, R41 ;  /* 0x0000001fff3a7819 */ /* 0x000fe20000011429 */
[----:B------:R-:W-:Y:S01]  /*5ce0*/  IMAD.U32 R23, RZ, RZ, UR8 ;  /* 0x00000008ff177e24 */ /* 0x000fe2000f8e00ff */
[----:B------:R-:W-:Y:S02]  /*5cf0*/  IADD3 R32, P0, R26, R41, RZ ;  /* 0x000000291a207210 */ /* 0x000fe40007f1e0ff */
[----:B------:R-:W-:Y:S02]  /*5d00*/  MOV R21, UR9 ;  /* 0x0000000900157c02 */ /* 0x000fe40008000f00 */
[----:B------:R-:W-:Y:S01]  /*5d10*/  LOP3.LUT P3, RZ, R25, 0x10, RZ, 0xc0, !PT ;  /* 0x0000001019ff7812 */ /* 0x000fe2000786c0ff */
[----:B------:R-:W-:Y:S01]  /*5d20*/  IMAD.X R33, R27, 0x1, R58, P0 ;  /* 0x000000011b217824 */ /* 0x000fe200000e063a */
[----:B------:R-:W-:-:S04]  /*5d30*/  LEA R34, P0, R32, R23, 0x2 ;  /* 0x0000001720227211 */ /* 0x000fc800078010ff */
[----:B------:R-:W-:Y:S01]  /*5d40*/  LEA.HI.X R35, R32, R21, R33, 0x2, P0 ;  /* 0x0000001520237211 */ /* 0x000fe200000f1421 */
[----:B------:R-:W-:Y:S01]  /*5d50*/  IMAD.MOV.U32 R33, RZ, RZ, R57 ;  /* 0x000000ffff217224 */ /* 0x000fe200078e0039 */
[----:B------:R-:W-:-:S05]  /*5d60*/  MOV R32, R56 ;  /* 0x0000003800207202 */ /* 0x000fca0000000f00 */
[----:B------:R0:W5:Y:S01]  /*5d70*/  LDG.E.128 R44, desc[UR36][R32.64] ;  /* 0x00000024202c7981 */ /* 0x000162000c1e1d00 */
[----:B------:R-:W-:Y:S05]  /*5d80*/  @P2 BRA `(.L_x_1298) ;  /* 0x0000000000342947 */ /* 0x000fea0003800000 */
[----:B------:R-:W2:Y:S01]  /*5d90*/  @P3 LDG.E.128 R52, desc[UR36][R36.64] ;  /* 0x0000002424343981 */ /* 0x000ea2000c1e1d00 */
[----:B0-----:R-:W-:Y:S01]  /*5da0*/  MOV R32, R42 ;  /* 0x0000002a00207202 */ /* 0x001fe20000000f00 */
[----:B------:R-:W-:Y:S02]  /*5db0*/  IMAD.MOV.U32 R33, RZ, RZ, R43 ;  /* 0x000000ffff217224 */ /* 0x000fe400078e002b */
[----:B------:R-:W0:Y:S02]  /*5dc0*/  LDS.128 R48, [R28] ;  /* 0x000000001c307984 */ /* 0x000e240000000c00 */
        /* <DEDUP_REMOVED lines=9> */
.L_x_1298:
[----:B------:R1:W5:Y:S04]  /*5e60*/  LDG.E.128 R48, desc[UR36][R34.64] ;  /* 0x0000002422307981 */ /* 0x000368000c1e1d00 */
[----:B0-2---:R-:W0:Y:S02]  /*5e70*/  LDS R33, [R0+-0x40] ;  /* 0xffffc00000217984 */ /* 0x005e240000000800 */
[C---:B0----5:R-:W-:Y:S01]  /*5e80*/  FFMA.FTZ R52, R33.reuse, R45, R13 ;  /* 0x0000002d21347223 */ /* 0x061fe2000001000d */
[C---:B------:R-:W-:Y:S01]  /*5e90*/  FFMA.FTZ R45, R33.reuse, R46, R14 ;  /* 0x0000002e212d7223 */ /* 0x040fe2000001000e */
[C---:B------:R-:W-:Y:S01]  /*5ea0*/  FFMA.FTZ R44, R33.reuse, R44, R12 ;  /* 0x0000002c212c7223 */ /* 0x040fe2000001000c */
[----:B------:R-:W-:Y:S01]  /*5eb0*/  FFMA.FTZ R46, R33, R47, R15 ;  /* 0x0000002f212e7223 */ /* 0x000fe2000001000f */
[----:B-1----:R-:W-:Y:S06]  /*5ec0*/  @P2 BRA `(.L_x_1299) ;  /* 0x00000000003c2947 */ /* 0x002fec0003800000 */
[----:B------:R-:W2:Y:S01]  /*5ed0*/  @P3 LDG.E.128 R32, desc[UR36][R36.64] ;  /* 0x0000002424203981 */ /* 0x000ea2000c1e1d00 */
[----:B------:R-:W-:-:S03]  /*5ee0*/  IADD3 R14, P0, R7, R41, RZ ;  /* 0x00000029070e7210 */ /* 0x000fc60007f1e0ff */
[----:B------:R-:W0:Y:S01]  /*5ef0*/  LDS.128 R60, [R28] ;  /* 0x000000001c3c7984 */ /* 0x000e220000000c00 */
[----:B------:R-:W-:Y:S02]  /*5f00*/  IADD3.X R13, R20, R58, RZ, P0, !PT ;  /* 0x0000003a140d7210 */ /* 0x000fe400007fe4ff */
[----:B------:R-:W-:-:S04]  /*5f10*/  LEA R12, P0, R14, R23, 0x2 ;  /* 0x000000170e0c7211 */ /* 0x000fc800078010ff */
[----:B------:R-:W-:Y:S01]  /*5f20*/  LEA.HI.X R13, R14, R21, R13, 0x2, P0 ;  /* 0x000000150e0d7211 */ /* 0x000fe200000f140d */
[----:B0-----:R-:W-:Y:S01]  /*5f30*/  FADD.FTZ R48, R60, R48 ;  /* 0x000000303c307221 */ /* 0x001fe20000010000 */
        /* <DEDUP_REMOVED lines=8> */
.L_x_1299:
[----:B------:R1:W0:Y:S01]  /*5fc0*/  LDS R15, [R0] ;  /* 0x00000000000f7984 */ /* 0x0002220000000800 */
[----:B------:R-:W-:Y:S01]  /*5fd0*/  VIADD R40, R40, 0x20 ;  /* 0x0000002028287836 */ /* 0x000fe20000000000 */
[----:B------:R-:W-:Y:S02]  /*5fe0*/  IADD3 R56, P3, R56, 0x2000, RZ ;  /* 0x0000200038387810 */ /* 0x000fe40007f7e0ff */
[----:B------:R-:W-:Y:S02]  /*5ff0*/  IADD3 R42, P4, R42, 0x2000, RZ ;  /* 0x000020002a2a7810 */ /* 0x000fe40007f9e0ff */
[----:B------:R-:W-:Y:S01]  /*6000*/  ISETP.GE.AND P0, PT, R40, R29, PT ;  /* 0x0000001d2800720c */ /* 0x000fe20003f06270 */
[----:B------:R-:W-:Y:S01]  /*6010*/  IMAD.X R57, RZ, RZ, R57, P3 ;  /* 0x000000ffff397224 */ /* 0x000fe200018e0639 */
[----:B------:R-:W-:Y:S01]  /*6020*/  IADD3 R41, R41, 0x800, RZ ;  /* 0x0000080029297810 */ /* 0x000fe20007ffe0ff */
[----:B-1----:R-:W-:Y:S01]  /*6030*/  VIADD R0, R0, 0x80 ;  /* 0x0000008000007836 */ /* 0x002fe20000000000 */
[----:B------:R-:W-:Y:S01]  /*6040*/  IADD3.X R43, RZ, R43, RZ, P4, !PT ;  /* 0x0000002bff2b7210 */ /* 0x000fe200027fe4ff */
[C---:B0-----:R-:W-:Y:S01]  /*6050*/  FFMA.FTZ R12, R15.reuse, R48, R44 ;  /* 0x000000300f0c7223 */ /* 0x041fe2000001002c */
[C---:B------:R-:W-:Y:S01]  /*6060*/  FFMA.FTZ R13, R15.reuse, R49, R52 ;  /* 0x000000310f0d7223 */ /* 0x040fe20000010034 */
[C---:B------:R-:W-:Y:S01]  /*6070*/  FFMA.FTZ R14, R15.reuse, R50, R45 ;  /* 0x000000320f0e7223 */ /* 0x040fe2000001002d */
[----:B------:R-:W-:-:S05]  /*6080*/  FFMA.FTZ R15, R15, R51, R46 ;  /* 0x000000330f0f7223 */ /* 0x000fca000001002e */
[----:B------:R-:W-:Y:S05]  /*6090*/  @!P0 BRA `(.L_x_1300) ;  /* 0xfffffffc000c8947 */ /* 0x000fea000383ffff */
.L_x_1294:
[----:B------:R-:W-:Y:S05]  /*60a0*/  BSYNC B0 ;  /* 0x0000000000007941 */ /* 0x000fea0003800000 */
.L_x_1293:
[----:B------:R-:W-:Y:S01]  /*60b0*/  ISETP.GE.AND P0, PT, R39, R22, PT ;  /* 0x000000162700720c */ /* 0x000fe20003f06270 */
[----:B------:R-:W-:Y:S01]  /*60c0*/  ULDC UR5, c[0x0][0x29c] ;  /* 0x0000a70000057ab9 */ /* 0x000fe20000000800 */
[----:B------:R-:W-:Y:S01]  /*60d0*/  ULDC.64 UR6, c[0x0][0x250] ;  /* 0x0000940000067ab9 */ /* 0x000fe20000000a00 */
[----:B------:R-:W-:Y:S10]  /*60e0*/  BSSY B0, `(.L_x_1301) ;  /* 0x00000bf000007945 */ /* 0x000ff40003800000 */
[----:B------:R-:W-:Y:S05]  /*60f0*/  @P0 BRA `(.L_x_1302) ;  /* 0x0000000800f40947 */ /* 0x000fea0003800000 */
[----:B------:R-:W0:Y:S01]  /*6100*/  LDC.64 R32, c[0x0][0x2e8] ;  /* 0x0000ba00ff207b82 */ /* 0x000e220000000a00 */
[----:B------:R-:W-:Y:S01]  /*6110*/  IADD3 R0, -R2, -0x2, R17 ;  /* 0xfffffffe02007810 */ /* 0x000fe20007ffe111 */
[----:B------:R-:W-:Y:S01]  /*6120*/  ULDC UR4, c[0x0][0x288] ;  /* 0x0000a20000047ab9 */ /* 0x000fe20000000800 */
[----:B------:R-:W-:Y:S01]  /*6130*/  BSSY B1, `(.L_x_1303) ;  /* 0x000003d000017945 */ /* 0x000fe20003800000 */
[----:B------:R-:W-:Y:S01]  /*6140*/  IMAD R34, R16, UR4, R19 ;  /* 0x0000000410227c24 */ /* 0x000fe2000f8e0213 */
[----:B------:R-:W-:-:S03]  /*6150*/  IADD3 R0, R0, -R5, RZ ;  /* 0x8000000500007210 */ /* 0x000fc60007ffe0ff */
[----:B------:R-:W-:Y:S01]  /*6160*/  IMAD R35, R34, 0x40, R3 ;  /* 0x0000004022237824 */ /* 0x000fe200078e0203 */
[----:B------:R-:W-:-:S03]  /*6170*/  LOP3.LUT P0, RZ, R0, 0x10, RZ, 0xc0, !PT ;  /* 0x0000001000ff7812 */ /* 0x000fc6000780c0ff */
[----:B0-----:R-:W-:-:S10]  /*6180*/  IMAD.WIDE R34, R35, 0x4, R32 ;  /* 0x0000000423227825 */ /* 0x001fd400078e0220 */
[----:B------:R-:W-:Y:S05]  /*6190*/  @P0 BRA `(.L_x_1304) ;  /* 0x0000000000d80947 */ /* 0x000fea0003800000 */
[----:B------:R-:W0:Y:S01]  /*61a0*/  LDC R36, c[0x0][0x284] ;  /* 0x0000a100ff247b82 */ /* 0x000e220000000800 */
[----:B------:R-:W-:Y:S01]  /*61b0*/  BSSY B2, `(.L_x_1305) ;  /* 0x0000033000027945 */ /* 0x000fe20003800000 */
[----:B0-----:R-:W-:-:S13]  /*61c0*/  ISETP.GE.AND P0, PT, R39, R36, PT ;  /* 0x000000242700720c */ /* 0x001fda0003f06270 */
[----:B------:R-:W-:Y:S05]  /*61d0*/  @!P0 BRA `(.L_x_1306) ;  /* 0x0000000000c08947 */ /* 0x000fea0003800000 */
[----:B------:R-:W-:Y:S01]  /*61e0*/  IABS R40, R36 ;  /* 0x0000002400287213 */ /* 0x000fe20000000000 */
[----:B------:R-:W-:Y:S01]  /*61f0*/  HFMA2.MMA R32, -RZ, RZ, 0, 0 ;  /* 0x00000000ff207435 */ /* 0x000fe200000001ff */
[----:B------:R-:W-:Y:S01]  /*6200*/  IABS R29, R39 ;  /* 0x00000027001d7213 */ /* 0x000fe20000000000 */
[----:B------:R-:W-:Y:S01]  /*6210*/  ULDC UR4, c[0x0][0x29c] ;  /* 0x0000a70000047ab9 */ /* 0x000fe20000000800 */
[----:B------:R-:W0:Y:S01]  /*6220*/  I2F.RP R37, R40 ;  /* 0x0000002800257306 */ /* 0x000e220000209400 */
[----:B------:R-:W-:Y:S02]  /*6230*/  ISETP.GE.AND P2, PT, R39, RZ, PT ;  /* 0x000000ff2700720c */ /* 0x000fe40003f46270 */
[----:B------:R-:W-:-:S05]  /*6240*/  ISETP.NE.AND P3, PT, R36, RZ, PT ;  /* 0x000000ff2400720c */ /* 0x000fca0003f65270 */
[----:B0-----:R-:W0:Y:S02]  /*6250*/  MUFU.RCP R37, R37 ;  /* 0x0000002500257308 */ /* 0x001e240000001000 */
[----:B0-----:R-:W-:-:S06]  /*6260*/  IADD3 R33, R37, 0xffffffe, RZ ;  /* 0x0ffffffe25217810 */ /* 0x001fcc0007ffe0ff */
[----:B------:R-:W0:Y:S02]  /*6270*/  F2I.FTZ.U32.TRUNC.NTZ R33, R33 ;  /* 0x0000002100217305 */ /* 0x000e24000021f000 */
[----:B0-----:R-:W-:-:S04]  /*6280*/  IMAD.MOV R17, RZ, RZ, -R33 ;  /* 0x000000ffff117224 */ /* 0x001fc800078e0a21 */
[----:B------:R-:W-:-:S04]  /*6290*/  IMAD R17, R17, R40, RZ ;  /* 0x0000002811117224 */ /* 0x000fc800078e02ff */
[----:B------:R-:W-:-:S06]  /*62a0*/  IMAD.HI.U32 R32, R33, R17, R32 ;  /* 0x0000001121207227 */ /* 0x000fcc00078e0020 */
        /* <DEDUP_REMOVED lines=31> */
.L_x_1307:
[C---:B--2--5:R-:W-:Y:S01]  /*64a0*/  FFMA.FTZ R12, R17.reuse, R40, R12 ;  /* 0x00000028110c7223 */ /* 0x064fe2000001000c */
[C---:B------:R-:W-:Y:S01]  /*64b0*/  FFMA.FTZ R13, R17.reuse, R41, R13 ;  /* 0x00000029110d7223 */ /* 0x040fe2000001000d */
[C---:B------:R-:W-:Y:S01]  /*64c0*/  FFMA.FTZ R14, R17.reuse, R42, R14 ;  /* 0x0000002a110e7223 */ /* 0x040fe2000001000e */
[----:B------:R-:W-:-:S07]  /*64d0*/  FFMA.FTZ R15, R17, R43, R15 ;  /* 0x0000002b110f7223 */ /* 0x000fce000001000f */
.L_x_1306:
[----:B------:R-:W-:Y:S05]  /*64e0*/  BSYNC B2 ;  /* 0x0000000000027941 */ /* 0x000fea0003800000 */
.L_x_1305:
[----:B------:R-:W-:-:S07]  /*64f0*/  IADD3 R39, R39, 0x10, RZ ;  /* 0x0000001027277810 */ /* 0x000fce0007ffe0ff */
.L_x_1304:
[----:B------:R-:W-:Y:S05]  /*6500*/  BSYNC B1 ;  /* 0x0000000000017941 */ /* 0x000fea0003800000 */
.L_x_1303:
[----:B------:R-:W-:-:S13]  /*6510*/  LOP3.LUT P0, RZ, R0, 0xfffffff0, RZ, 0xc0, !PT ;  /* 0xfffffff000ff7812 */ /* 0x000fda000780c0ff */
[----:B------:R-:W-:Y:S05]  /*6520*/  @!P0 BRA `(.L_x_1302) ;  /* 0x0000000400e88947 */ /* 0x000fea0003800000 */
[----:B------:R-:W-:Y:S01]  /*6530*/  IMAD.SHL.U32 R0, R5, 0x4, RZ ;  /* 0x0000000405007824 */ /* 0x000fe200078e00ff */
[----:B------:R-:W-:-:S04]  /*6540*/  LEA R53, R39, 0x400, 0x6 ;  /* 0x0000040027357811 */ /* 0x000fc800078e30ff */
[----:B------:R-:W-:Y:S01]  /*6550*/  LEA R17, R39, -R0, 0x2 ;  /* 0x8000000027117211 */ /* 0x000fe200078e10ff */
[----:B------:R-:W-:-:S03]  /*6560*/  IMAD.MOV.U32 R0, RZ, RZ, RZ ;  /* 0x000000ffff007224 */ /* 0x000fc600078e00ff */
[----:B------:R-:W-:-:S07]  /*6570*/  IADD3 R37, R6, R17, RZ ;  /* 0x0000001106257210 */ /* 0x000fce0007ffe0ff */
.L_x_1314:
[----:B------:R-:W2:Y:S01]  /*6580*/  LDC R52, c[0x0][0x284] ;  /* 0x0000a100ff347b82 */ /* 0x000ea20000000800 */
[----:B------:R-:W-:Y:S01]  /*6590*/  VIADD R17, R53, 0xfffffc00 ;  /* 0xfffffc0035117836 */ /* 0x000fe20000000000 */
[----:B------:R-:W-:Y:S01]  /*65a0*/  MOV R23, UR6 ;  /* 0x0000000600177c02 */ /* 0x000fe20008000f00 */
[----:B------:R-:W-:Y:S01]  /*65b0*/  IMAD.U32 R21, RZ, RZ, UR7 ;  /* 0x00000007ff157e24 */ /* 0x000fe2000f8e00ff */
[----:B------:R-:W-:Y:S01]  /*65c0*/  BSSY B1, `(.L_x_1308) ;  /* 0x0000037000017945 */ /* 0x000fe20003800000 */
[----:B------:R-:W-:Y:S02]  /*65d0*/  IADD3 R38, R37, R0, RZ ;  /* 0x0000000025267210 */ /* 0x000fe40007ffe0ff */
[----:B0-----:R-:W-:-:S04]  /*65e0*/  IADD3 R30, P0, R7, R17, RZ ;  /* 0x00000011071e7210 */ /* 0x001fc80007f1e0ff */
        /* <DEDUP_REMOVED lines=48> */
.L_x_1310:
[C---:B--2--5:R-:W-:Y:S01]  /*68f0*/  FFMA.FTZ R12, R17.reuse, R40, R12 ;  /* 0x00000028110c7223 */ /* 0x064fe2000001000c */
[C---:B------:R-:W-:Y:S01]  /*6900*/  FFMA.FTZ R13, R17.reuse, R41, R13 ;  /* 0x00000029110d7223 */ /* 0x040fe2000001000d */
[C---:B------:R-:W-:Y:S01]  /*6910*/  FFMA.FTZ R14, R17.reuse, R42, R14 ;  /* 0x0000002a110e7223 */ /* 0x040fe2000001000e */
[----:B------:R-:W-:-:S07]  /*6920*/  FFMA.FTZ R15, R17, R43, R15 ;  /* 0x0000002b110f7223 */ /* 0x000fce000001000f */
.L_x_1309:
[----:B------:R-:W-:Y:S05]  /*6930*/  BSYNC B1 ;  /* 0x0000000000017941 */ /* 0x000fea0003800000 */
.L_x_1308:
[----:B------:R-:W-:Y:S01]  /*6940*/  VIADD R36, R39, 0x10 ;  /* 0x0000001027247836 */ /* 0x000fe20000000000 */
[----:B------:R-:W-:Y:S04]  /*6950*/  BSSY B1, `(.L_x_1311) ;  /* 0x0000032000017945 */ /* 0x000fe80003800000 */
[----:B------:R-:W-:-:S13]  /*6960*/  ISETP.GE.AND P0, PT, R36, R52, PT ;  /* 0x000000342400720c */ /* 0x000fda0003f06270 */
[----:B------:R-:W-:Y:S05]  /*6970*/  @!P0 BRA `(.L_x_1312) ;  /* 0x0000000000bc8947 */ /* 0x000fea0003800000 */
[----:B0-----:R-:W-:Y:S02]  /*6980*/  IABS R40, R52 ;  /* 0x0000003400287213 */ /* 0x001fe40000000000 */
[----:B------:R-:W-:Y:S02]  /*6990*/  MOV R30, RZ ;  /* 0x000000ff001e7202 */ /* 0x000fe40000000f00 */
[----:B------:R-:W0:Y:S01]  /*69a0*/  I2F.RP R41, R40 ;  /* 0x0000002800297306 */ /* 0x000e220000209400 */
[----:B------:R-:W-:Y:S02]  /*69b0*/  IABS R29, R36 ;  /* 0x00000024001d7213 */ /* 0x000fe40000000000 */
[----:B------:R-:W-:Y:S02]  /*69c0*/  ISETP.GE.AND P2, PT, R36, RZ, PT ;  /* 0x000000ff2400720c */ /* 0x000fe40003f46270 */
[----:B------:R-:W-:-:S03]  /*69d0*/  ISETP.NE.AND P3, PT, R52, RZ, PT ;  /* 0x000000ff3400720c */ /* 0x000fc60003f65270 */
        /* <DEDUP_REMOVED lines=20> */
[----:B------:R0:W2:Y:S04]  /*6b20*/  LDS R17, [R38+0x40] ;  /* 0x0000400026117984 */ /* 0x0000a80000000800 */
        /* <DEDUP_REMOVED lines=16> */
.L_x_1313:
[C---:B--2--5:R-:W-:Y:S01]  /*6c30*/  FFMA.FTZ R12, R17.reuse, R40, R12 ;  /* 0x00000028110c7223 */ /* 0x064fe2000001000c */
[C---:B------:R-:W-:Y:S01]  /*6c40*/  FFMA.FTZ R13, R17.reuse, R41, R13 ;  /* 0x00000029110d7223 */ /* 0x040fe2000001000d */
[C---:B------:R-:W-:Y:S01]  /*6c50*/  FFMA.FTZ R14, R17.reuse, R42, R14 ;  /* 0x0000002a110e7223 */ /* 0x040fe2000001000e */
[----:B------:R-:W-:-:S07]  /*6c60*/  FFMA.FTZ R15, R17, R43, R15 ;  /* 0x0000002b110f7223 */ /* 0x000fce000001000f */
.L_x_1312:
[----:B------:R-:W-:Y:S05]  /*6c70*/  BSYNC B1 ;  /* 0x0000000000017941 */ /* 0x000fea0003800000 */
.L_x_1311:
[----:B------:R-:W-:Y:S01]  /*6c80*/  IADD3 R39, R39, 0x20, RZ ;  /* 0x0000002027277810 */ /* 0x000fe20007ffe0ff */
[----:B------:R-:W-:Y:S01]  /*6c90*/  VIADD R0, R0, 0x80 ;  /* 0x0000008000007836 */ /* 0x000fe20000000000 */
[----:B------:R-:W-:Y:S02]  /*6ca0*/  IADD3 R53, R53, 0x800, RZ ;  /* 0x0000080035357810 */ /* 0x000fe40007ffe0ff */
[----:B------:R-:W-:-:S13]  /*6cb0*/  ISETP.GE.AND P0, PT, R39, R22, PT ;  /* 0x000000162700720c */ /* 0x000fda0003f06270 */
[----:B------:R-:W-:Y:S05]  /*6cc0*/  @!P0 BRA `(.L_x_1314) ;  /* 0xfffffff8002c8947 */ /* 0x000fea000383ffff */
.L_x_1302:
[----:B------:R-:W-:Y:S05]  /*6cd0*/  BSYNC B0 ;  /* 0x0000000000007941 */ /* 0x000fea0003800000 */
.L_x_1301:
[----:B------:R-:W-:Y:S04]  /*6ce0*/  BSSY B0, `(.L_x_1315) ;  /* 0x000002c000007945 */ /* 0x000fe80003800000 */
[----:B------:R-:W-:Y:S05]  /*6cf0*/  @P1 BRA `(.L_x_1316) ;  /* 0x0000000000a81947 */ /* 0x000fea0003800000 */
[----:B------:R-:W-:-:S05]  /*6d00*/  IMAD.SHL.U32 R0, R22, 0x40, RZ ;  /* 0x0000004016007824 */ /* 0x000fca00078e00ff */
[----:B------:R-:W-:-:S04]  /*6d10*/  IADD3 R6, P0, R7, R0, RZ ;  /* 0x0000000007067210 */ /* 0x000fc80007f1e0ff */
[----:B------:R-:W-:Y:S02]  /*6d20*/  LEA.HI.X.SX32 R0, R0, R20, 0x1, P0 ;  /* 0x0000001400007211 */ /* 0x000fe400000f0eff */
[----:B------:R-:W-:-:S04]  /*6d30*/  LEA R26, P0, R6, R23, 0x2 ;  /* 0x00000017061a7211 */ /* 0x000fc800078010ff */
[----:B------:R-:W-:-:S05]  /*6d40*/  LEA.HI.X R27, R6, R21, R0, 0x2, P0 ;  /* 0x00000015061b7211 */ /* 0x000fca00000f1400 */
[----:B01----:R0:W5:Y:S01]  /*6d50*/  LDG.E.128 R28, desc[UR36][R26.64] ;  /* 0x000000241a1c7981 */ /* 0x003162000c1e1d00 */
[----:B------:R-:W-:Y:S04]  /*6d60*/  BSSY B1, `(.L_x_1317) ;  /* 0x0000017000017945 */ /* 0x000fe80003800000 */
[----:B------:R-:W-:Y:S05]  /*6d70*/  @P2 BRA `(.L_x_1318) ;  /* 0x0000000000542947 */ /* 0x000fea0003800000 */
[----:B------:R-:W-:-:S13]  /*6d80*/  LOP3.LUT P3, RZ, R25, 0x10, RZ, 0xc0, !PT ;  /* 0x0000001019ff7812 */ /* 0x000fda000786c0ff */
[----:B------:R-:W1:Y:S08]  /*6d90*/  @P3 LDC R0, c[0x0][0x288] ;  /* 0x0000a200ff003b82 */ /* 0x000e700000000800 */
[----:B0-----:R-:W0:Y:S01]  /*6da0*/  @P3 LDC.64 R26, c[0x0][0x2e8] ;  /* 0x0000ba00ff1a3b82 */ /* 0x001e220000000a00 */
[----:B-1----:R-:W-:-:S05]  /*6db0*/  @P3 IMAD R0, R16, R0, R19 ;  /* 0x0000000010003224 */ /* 0x002fca00078e0213 */
        /* <DEDUP_REMOVED lines=17> */
.L_x_1318:
[----:B------:R-:W-:Y:S05]  /*6ed0*/  BSYNC B1 ;  /* 0x0000000000017941 */ /* 0x000fea0003800000 */
.L_x_1317:
[----:B------:R-:W2:Y:S01]  /*6ee0*/  S2UR UR5, SR_CgaCtaId ;  /* 0x00000000000579c3 */ /* 0x000ea20000008800 */
[----:B------:R-:W-:Y:S01]  /*6ef0*/  UMOV UR4, 0x400 ;  /* 0x0000040000047882 */ /* 0x000fe20000000000 */
[----:B------:R-:W-:Y:S01]  /*6f00*/  IADD3 R5, R22, -R5, RZ ;  /* 0x8000000516057210 */ /* 0x000fe20007ffe0ff */
[----:B------:R-:W-:-:S04]  /*6f10*/  UIADD3 UR4, UR4, 0x240, URZ ;  /* 0x0000024004047890 */ /* 0x000fc8000fffe03f */
[----:B--2---:R-:W-:-:S06]  /*6f20*/  ULEA UR4, UR5, UR4, 0x18 ;  /* 0x0000000405047291 */ /* 0x004fcc000f8ec03f */
[----:B-1----:R-:W-:-:S05]  /*6f30*/  IMAD.U32 R6, RZ, RZ, UR4 ;  /* 0x00000004ff067e24 */ /* 0x002fca000f8e00ff */
[----:B------:R-:W-:-:S06]  /*6f40*/  LEA R5, R5, R6, 0x2 ;  /* 0x0000000605057211 */ /* 0x000fcc00078e10ff */
[----:B------:R-:W1:Y:S02]  /*6f50*/  LDS R5, [R5] ;  /* 0x0000000005057984 */ /* 0x000e640000000800 */
[C---:B-1---5:R-:W-:Y:S01]  /*6f60*/  FFMA.FTZ R12, R5.reuse, R28, R12 ;  /* 0x0000001c050c7223 */ /* 0x062fe2000001000c */
[C---:B------:R-:W-:Y:S01]  /*6f70*/  FFMA.FTZ R13, R5.reuse, R29, R13 ;  /* 0x0000001d050d7223 */ /* 0x040fe2000001000d */
[C---:B------:R-:W-:Y:S01]  /*6f80*/  FFMA.FTZ R14, R5.reuse, R30, R14 ;  /* 0x0000001e050e7223 */ /* 0x040fe2000001000e */
[----:B------:R-:W-:-:S07]  /*6f90*/  FFMA.FTZ R15, R5, R31, R15 ;  /* 0x0000001f050f7223 */ /* 0x000fce000001000f */
.L_x_1316:
[----:B------:R-:W-:Y:S05]  /*6fa0*/  BSYNC B0 ;  /* 0x0000000000007941 */ /* 0x000fea0003800000 */
.L_x_1315:
        /* <DEDUP_REMOVED lines=43> */
[----:B------:R1:W2:Y:S02]  /*7260*/  @!P1 LDS.128 R8, [R5] ;  /* 0x0000000005089984 */ /* 0x0002a40000000c00 */
[----:B------:R-:W-:Y:S06]  /*7270*/  BAR.SYNC.DEFER_BLOCKING 0x0 ;  /* 0x0000000000007b1d */ /* 0x000fec0000010000 */
[----:B------:R-:W-:Y:S05]  /*7280*/  @P2 EXIT ;  /* 0x000000000000294d */ /* 0x000fea0003800000 */
[----:B------:R-:W5:Y:S01]  /*7290*/  LDC R0, c[0x0][0x308] ;  /* 0x0000c200ff007b82 */ /* 0x000f620000000800 */
[----:B-12---:R-:W-:Y:S01]  /*72a0*/  @!P1 FADD.FTZ R12, R12, R8 ;  /* 0x000000080c0c9221 */ /* 0x006fe20000010000 */
[----:B------:R-:W-:Y:S01]  /*72b0*/  @!P1 FADD.FTZ R13, R13, R9 ;  /* 0x000000090d0d9221 */ /* 0x000fe20000010000 */
[----:B------:R-:W-:Y:S01]  /*72c0*/  @!P1 FADD.FTZ R14, R14, R10 ;  /* 0x0000000a0e0e9221 */ /* 0x000fe20000010000 */
[----:B------:R-:W-:Y:S01]  /*72d0*/  @!P1 FADD.FTZ R15, R15, R11 ;  /* 0x0000000b0f0f9221 */ /* 0x000fe20000010000 */
[----:B-----5:R-:W-:-:S13]  /*72e0*/  ISETP.NE.AND P0, PT, R0, 0x2, PT ;  /* 0x000000020000780c */ /* 0x020fda0003f05270 */
[----:B------:R-:W1:Y:S01]  /*72f0*/  @P0 LDC.64 R4, c[0x0][0x210] ;  /* 0x00008400ff040b82 */ /* 0x000e620000000a00 */
[----:B------:R-:W-:-:S05]  /*7300*/  @P0 IADD3 R7, R18, R3, RZ ;  /* 0x0000000312070210 */ /* 0x000fca0007ffe0ff */
[----:B-1----:R-:W-:-:S05]  /*7310*/  @P0 IMAD.WIDE R4, R7, 0x4, R4 ;  /* 0x0000000407040825 */ /* 0x002fca00078e0204 */
[----:B------:R1:W-:Y:S01]  /*7320*/  @P0 STG.E.128 desc[UR36][R4.64], R12 ;  /* 0x0000000c04000986 */ /* 0x0003e2000c101d24 */
[----:B------:R-:W-:Y:S05]  /*7330*/  @P0 EXIT ;  /* 0x000000000000094d */ /* 0x000fea0003800000 */
[----:B-1----:R-:W1:Y:S01]  /*7340*/  LDC.64 R4, c[0x0][0x300] ;  /* 0x0000c000ff047b82 */ /* 0x002e620000000a00 */
[----:B------:R-:W-:Y:S01]  /*7350*/  IMAD.IADD R3, R18, 0x1, R3 ;  /* 0x0000000112037824 */ /* 0x000fe200078e0203 */
[----:B------:R-:W-:Y:S01]  /*7360*/  ULDC.64 UR4, c[0x0][0x210] ;  /* 0x0000840000047ab9 */ /* 0x000fe20000000a00 */
[----:B-1----:R-:W2:Y:S02]  /*7370*/  LDG.E R4, desc[UR36][R4.64] ;  /* 0x0000002404047981 */ /* 0x002ea4000c1e1900 */
[C---:B--2---:R-:W-:Y:S01]  /*7380*/  FMUL.FTZ R12, R4.reuse, R12 ;  /* 0x0000000c040c7220 */ /* 0x044fe20000410000 */
[C---:B------:R-:W-:Y:S01]  /*7390*/  FMUL.FTZ R13, R4.reuse, R13 ;  /* 0x0000000d040d7220 */ /* 0x040fe20000410000 */
[C---:B------:R-:W-:Y:S01]  /*73a0*/  FMUL.FTZ R14, R4.reuse, R14 ;  /* 0x0000000e040e7220 */ /* 0x040fe20000410000 */
[----:B------:R-:W-:-:S03]  /*73b0*/  FMUL.FTZ R15, R4, R15 ;  /* 0x0000000f040f7220 */ /* 0x000fc60000410000 */
[----:B------:R-:W1:Y:S08]  /*73c0*/  F2I.S8.NTZ R12, R12 ;  /* 0x0000000c000c7305 */ /* 0x000e700000202100 */
[----:B------:R-:W2:Y:S01]  /*73d0*/  F2I.S8.NTZ R13, R13 ;  /* 0x0000000d000d7305 */ /* 0x000ea20000202100 */
[----:B-1----:R-:W-:-:S07]  /*73e0*/  PRMT R0, R12, 0x8880, RZ ;  /* 0x000088800c007816 */ /* 0x002fce00000000ff */
[----:B------:R-:W1:Y:S01]  /*73f0*/  F2I.S8.NTZ R14, R14 ;  /* 0x0000000e000e7305 */ /* 0x000e620000202100 */
[----:B------:R-:W-:Y:S02]  /*7400*/  PRMT R0, R0, 0x7710, RZ ;  /* 0x0000771000007816 */ /* 0x000fe400000000ff */
[----:B--2---:R-:W-:-:S05]  /*7410*/  PRMT R2, R13, 0x8880, RZ ;  /* 0x000088800d027816 */ /* 0x004fca00000000ff */
[----:B------:R-:W2:Y:S01]  /*7420*/  F2I.S8.NTZ R15, R15 ;  /* 0x0000000f000f7305 */ /* 0x000ea20000202100 */
[----:B------:R-:W-:Y:S02]  /*7430*/  LOP3.LUT R5, R0, 0xff, RZ, 0xc0, !PT ;  /* 0x000000ff00057812 */ /* 0x000fe400078ec0ff */
[----:B------:R-:W-:Y:S02]  /*7440*/  PRMT R2, R2, 0x7710, RZ ;  /* 0x0000771002027816 */ /* 0x000fe400000000ff */
[----:B-1----:R-:W-:Y:S02]  /*7450*/  PRMT R0, R14, 0x8880, RZ ;  /* 0x000088800e007816 */ /* 0x002fe400000000ff */
[----:B------:R-:W-:Y:S02]  /*7460*/  PRMT R5, R2, 0x7604, R5 ;  /* 0x0000760402057816 */ /* 0x000fe40000000005 */
[----:B------:R-:W-:Y:S02]  /*7470*/  PRMT R0, R0, 0x7710, RZ ;  /* 0x0000771000007816 */ /* 0x000fe400000000ff */
[----:B------:R-:W-:-:S02]  /*7480*/  IADD3 R2, P0, R3, UR4, RZ ;  /* 0x0000000403027c10 */ /* 0x000fc4000ff1e0ff */
[----:B--2---:R-:W-:Y:S02]  /*7490*/  PRMT R4, R15, 0x8880, RZ ;  /* 0x000088800f047816 */ /* 0x004fe400000000ff */
[----:B------:R-:W-:Y:S02]  /*74a0*/  PRMT R5, R0, 0x7054, R5 ;  /* 0x0000705400057816 */ /* 0x000fe40000000005 */
[----:B------:R-:W-:Y:S02]  /*74b0*/  PRMT R4, R4, 0x7710, RZ ;  /* 0x0000771004047816 */ /* 0x000fe400000000ff */
[----:B------:R-:W-:Y:S02]  /*74c0*/  LEA.HI.X.SX32 R3, R3, UR5, 0x1, P0 ;  /* 0x0000000503037c11 */ /* 0x000fe400080f0eff */
[----:B------:R-:W-:-:S05]  /*74d0*/  PRMT R5, R4, 0x654, R5 ;  /* 0x0000065404057816 */ /* 0x000fca0000000005 */
[----:B------:R-:W-:Y:S01]  /*74e0*/  STG.E desc[UR36][R2.64], R5 ;  /* 0x0000000502007986 */ /* 0x000fe2000c101924 */
[----:B------:R-:W-:Y:S05]  /*74f0*/  EXIT ;  /* 0x000000000000794d */ /* 0x000fea0003800000 */
.L_x_1221:
[----:B------:R-:W-:Y:S01]  /*7500*/  HFMA2.MMA R12, -RZ, RZ, 0, 9.5367431640625e-07 ;  /* 0x00000010ff0c7435 */ /* 0x000fe200000001ff */
[----:B-1----:R-:W-:Y:S01]  /*7510*/  IMAD.MOV.U32 R11, RZ, RZ, 0x1f ;  /* 0x0000001fff0b7424 */ /* 0x002fe200078e00ff */
[----:B------:R-:W-:-:S09]  /*7520*/  MOV R15, 0xffffffff ;  /* 0xffffffff000f7802 */ /* 0x000fd20000000f00 */
[----:B------:R-:W-:Y:S05]  /*7530*/  WARPSYNC.COLLECTIVE R15, `(.L_x_1319) ;  /* 0x000000000f087348 */ /* 0x000fea0003c00000 */
[----:B------:R0:W1:Y:S02]  /*7540*/  SHFL.BFLY P6, R14, R13, R12, R11 ;  /* 0x0c00000c0d0e7389 */ /* 0x00006400000c000b */
[----:B01----:R-:W-:Y:S01]  /*7550*/  ENDCOLLECTIVE ;  /* 0x000000000000791b */ /* 0x003fe20003800000 */
.L_x_1319:
[----:B------:R-:W-:Y:S01]  /*7560*/  HFMA2.MMA R12, -RZ, RZ, 0, 4.76837158203125e-07 ;  /* 0x00000008ff0c7435 */ /* 0x000fe200000001ff */
[----:B------:R-:W-:-:S04]  /*7570*/  FADD.FTZ R0, R13, R14 ;  /* 0x0000000e0d007221 */ /* 0x000fc80000010000 */
[----:B------:R-:W-:-:S07]  /*7580*/  IMAD.MOV.U32 R13, RZ, RZ, R0 ;  /* 0x000000ffff0d7224 */ /* 0x000fce00078e0000 */
[----:B------:R-:W-:Y:S05]  /*7590*/  WARPSYNC.COLLECTIVE R15, `(.L_x_1320) ;  /* 0x000000000f087348 */ /* 0x000fea0003c00000 */
[----:B------:R0:W1:Y:S02]  /*75a0*/  SHFL.BFLY P6, R14, R13, R12, R11 ;  /* 0x0c00000c0d0e7389 */ /* 0x00006400000c000b */
[----:B01----:R-:W-:Y:S01]  /*75b0*/  ENDCOLLECTIVE ;  /* 0x000000000000791b */ /* 0x003fe20003800000 */
.L_x_1320:
[----:B------:R-:W-:Y:S01]  /*75c0*/  MOV R12, 0x4 ;  /* 0x00000004000c7802 */ /* 0x000fe20000000f00 */
[----:B------:R-:W-:-:S04]  /*75d0*/  FADD.FTZ R4, R0, R14 ;  /* 0x0000000e00047221 */ /* 0x000fc80000010000 */
[----:B------:R-:W-:-:S07]  /*75e0*/  IMAD.MOV.U32 R13, RZ, RZ, R4 ;  /* 0x000000ffff0d7224 */ /* 0x000fce00078e0004 */
[----:B------:R-:W-:Y:S05]  /*75f0*/  WARPSYNC.COLLECTIVE R15, `(.L_x_1321) ;  /* 0x000000000f087348 */ /* 0x000fea0003c00000 */
[----:B------:R0:W1:Y:S02]  /*7600*/  SHFL.BFLY P6, R14, R13, R12, R11 ;  /* 0x0c00000c0d0e7389 */ /* 0x00006400000c000b */
[----:B01----:R-:W-:Y:S01]  /*7610*/  ENDCOLLECTIVE ;  /* 0x000000000000791b */ /* 0x003fe20003800000 */
.L_x_1321:
[----:B------:R-:W-:Y:S01]  /*7620*/  HFMA2.MMA R12, -RZ, RZ, 0, 1.1920928955078125e-07 ;  /* 0x00000002ff0c7435 */ /* 0x000fe200000001ff */
[----:B------:R-:W-:-:S04]  /*7630*/  FADD.FTZ R6, R4, R14 ;  /* 0x0000000e04067221 */ /* 0x000fc80000010000 */
[----:B------:R-:W-:-:S07]  /*7640*/  IMAD.MOV.U32 R13, RZ, RZ, R6 ;  /* 0x000000ffff0d7224 */ /* 0x000fce00078e0006 */
[----:B------:R-:W-:Y:S05]  /*7650*/  WARPSYNC.COLLECTIVE R15, `(.L_x_1322) ;  /* 0x000000000f087348 */ /* 0x000fea0003c00000 */
[----:B------:R0:W1:Y:S02]  /*7660*/  SHFL.BFLY P6, R14, R13, R12, R11 ;  /* 0x0c00000c0d0e7389 */ /* 0x00006400000c000b */
[----:B01----:R-:W-:Y:S01]  /*7670*/  ENDCOLLECTIVE ;  /* 0x000000000000791b */ /* 0x003fe20003800000 */
.L_x_1322:
[----:B------:R-:W-:Y:S01]  /*7680*/  MOV R12, 0x1 ;  /* 0x00000001000c7802 */ /* 0x000fe20000000f00 */
[----:B------:R-:W-:-:S04]  /*7690*/  FADD.FTZ R7, R6, R14 ;  /* 0x0000000e06077221 */ /* 0x000fc80000010000 */
[----:B------:R-:W-:-:S07]  /*76a0*/  IMAD.MOV.U32 R13, RZ, RZ, R7 ;  /* 0x000000ffff0d7224 */ /* 0x000fce00078e0007 */
[----:B------:R-:W-:Y:S05]  /*76b0*/  WARPSYNC.COLLECTIVE R15, `(.L_x_1323) ;  /* 0x000000000f087348 */ /* 0x000fea0003c00000 */
[----:B------:R0:W1:Y:S02]  /*76c0*/  SHFL.BFLY P6, R14, R13, R12, R11 ;  /* 0x0c00000c0d0e7389 */ /* 0x00006400000c000b */
[----:B01----:R-:W-:Y:S01]  /*76d0*/  ENDCOLLECTIVE ;  /* 0x000000000000791b */ /* 0x003fe20003800000 */
.L_x_1323:
[----:B------:R-:W-:Y:S05]  /*76e0*/  BRA `(.L_x_1324) ;  /* 0xffffffa000947947 */ /* 0x000fea000383ffff */
.L_x_1325:
        /* <DEDUP_REMOVED lines=9> */
.L_x_2584:


//--------------------- .text._ZN4mmha33masked_multihead_attention_kernelIfLi64ELi64ELi2ELi16ELi128ELb1ELb0EEEv26Multihead_attention_paramsIT_XT5_EE --------------------------
	.section	.text._ZN4mmha33masked_multihead_attention_kernelIfLi64ELi64ELi2ELi16ELi128ELb1ELb0EEEv26Multihead_attention_paramsIT_XT5_EE,"ax",@progbits
	.align	128
        .global         _ZN4mmha33masked_multihead_attention_kernelIfLi64ELi64ELi2ELi16ELi128ELb1ELb0EEEv26Multihead_attention_paramsIT_XT5_EE
        .type           _ZN4mmha33masked_multihead_attention_kernelIfLi64ELi64ELi2ELi16ELi128ELb1ELb0EEEv26Multihead_attention_paramsIT_XT5_EE,@function
        .size           _ZN4mmha33masked_multihead_attention_kernelIfLi64ELi64ELi2ELi16ELi128ELb1ELb0EEEv26Multihead_attention_paramsIT_XT5_EE,(.L_x_2585 - _ZN4mmha33masked_multihead_attention_kernelIfLi64ELi64ELi2ELi16ELi128ELb1ELb0EEEv26Multihead_attention_paramsIT_XT5_EE)
        .other          _ZN4mmha33masked_multihead_attention_kernelIfLi64ELi64ELi2ELi16ELi128ELb1ELb0EEEv26Multihead_attention_paramsIT_XT5_EE,@"STO_CUDA_ENTRY STV_DEFAULT"
_ZN4mmha33masked_multihead_attention_kernelIfLi64ELi64ELi2ELi16ELi128ELb1ELb0EEEv26Multihead_attention_paramsIT_XT5_EE:
.text._ZN4mmha33masked_multihead_attention_kernelIfLi64ELi64ELi2ELi16ELi128ELb1ELb0EEEv26Multihead_attention_paramsIT_XT5_EE:
        /* <DEDUP_REMOVED lines=12> */
.L_x_1326:
[----:B------:R-:W0:Y:S01]  /*00c0*/  LDC R118, c[0x0][0x280] ;  /* 0x0000a000ff767b82 */ /* 0x000e220000000800 */
[----:B------:R-:W-:-:S07]  /*00d0*/  IMAD.MOV.U32 R23, RZ, RZ, RZ ;  /* 0x000000ffff177224 */ /* 0x000fce00078e00ff */
[----:B------:R-:W1:Y:S01]  /*00e0*/  LDC R33, c[0x0][0x29c] ;  /* 0x0000a700ff217b82 */ /* 0x000e620000000800 */
[----:B------:R-:W2:Y:S01]  /*00f0*/  S2R R19, SR_TID.X ;  /* 0x0000000000137919 */ /* 0x000ea20000002100 */
[----:B------:R-:W-:Y:S01]  /*0100*/  ULDC UR4, c[0x0][0x288] ;  /* 0x0000a20000047ab9 */ /* 0x000fe20000000800 */
[----:B------:R-:W3:Y:S05]  /*0110*/  S2R R22, SR_CTAID.X ;  /* 0x0000000000167919 */ /* 0x000eea0000002500 */
[----:B------:R-:W4:Y:S01]  /*0120*/  LDC.64 R20, c[0x0][0x2a8] ;  /* 0x0000aa00ff147b82 */ /* 0x000f220000000a00 */
[----:B0-----:R-:W-:-:S04]  /*0130*/  IABS R5, R118 ;  /* 0x0000007600057213 */ /* 0x001fc80000000000 */
[----:B------:R-:W0:Y:S01]  /*0140*/  I2F.RP R0, R5 ;  /* 0x0000000500007306 */ /* 0x000e220000209400 */
[----:B-1----:R-:W-:-:S07]  /*0150*/  ISETP.NE.AND P2, PT, R33, RZ, PT ;  /* 0x000000ff2100720c */ /* 0x002fce0003f45270 */
[----:B0-----:R-:W0:Y:S02]  /*0160*/  MUFU.RCP R0, R0 ;  /* 0x0000000000007308 */ /* 0x001e240000001000 */
[----:B0-----:R-:W-:-:S06]  /*0170*/  VIADD R2, R0, 0xffffffe ;  /* 0x0ffffffe00027836 */ /* 0x001fcc0000000000 */
[----:B------:R0:W1:Y:S02]  /*0180*/  F2I.FTZ.U32.TRUNC.NTZ R3, R2 ;  /* 0x0000000200037305 */ /* 0x000064000021f000 */
[----:B0-----:R-:W-:Y:S02]  /*0190*/  IMAD.MOV.U32 R2, RZ, RZ, RZ ;  /* 0x000000ffff027224 */ /* 0x001fe400078e00ff */
[----:B-1----:R-:W-:-:S04]  /*01a0*/  IMAD.MOV R4, RZ, RZ, -R3 ;  /* 0x000000ffff047224 */ /* 0x002fc800078e0a03 */
[----:B------:R-:W-:Y:S01]  /*01b0*/  IMAD R7, R4, R5, RZ ;  /* 0x0000000504077224 */ /* 0x000fe200078e02ff */
[----:B------:R-:W-:-:S03]  /*01c0*/  IABS R4, R25 ;  /* 0x0000001900047213 */ /* 0x000fc60000000000 */
[----:B------:R-:W-:Y:S02]  /*01d0*/  IMAD.HI.U32 R3, R3, R7, R2 ;  /* 0x0000000703037227 */ /* 0x000fe400078e0002 */
[----:B------:R-:W0:Y:S04]  /*01e0*/  LDC.64 R6, c[0x0][0x2f0] ;  /* 0x0000bc00ff067b82 */ /* 0x000e280000000a00 */
[----:B------:R-:W-:Y:S01]  /*01f0*/  IMAD.HI.U32 R0, R3, R4, RZ ;  /* 0x0000000403007227 */ /* 0x000fe200078e00ff */
[----:B------:R-:W-:-:S04]  /*0200*/  P2R R3, PR, RZ, 0x4 ;  /* 0x00000004ff037803 */ /* 0x000fc80000000000 */
[----:B------:R-:W-:-:S05]  /*0210*/  IADD3 R2, -R0, RZ, RZ ;  /* 0x000000ff00027210 */ /* 0x000fca0007ffe1ff */
[----:B------:R-:W-:-:S05]  /*0220*/  IMAD R2, R5, R2, R4 ;  /* 0x0000000205027224 */ /* 0x000fca00078e0204 */
[----:B------:R-:W-:Y:S02]  /*0230*/  ISETP.GT.U32.AND P1, PT, R5, R2, PT ;  /* 0x000000020500720c */ /* 0x000fe40003f24070 */
[----:B0-----:R-:W-:Y:S02]  /*0240*/  ISETP.NE.U32.AND P0, PT, R6, RZ, PT ;  /* 0x000000ff0600720c */ /* 0x001fe40003f05070 */
[----:B------:R-:W-:Y:S02]  /*0250*/  LOP3.LUT R6, R25, R118, RZ, 0x3c, !PT ;  /* 0x0000007619067212 */ /* 0x000fe400078e3cff */
[----:B------:R-:W-:Y:S02]  /*0260*/  ISETP.NE.AND.EX P3, PT, R7, RZ, !P2, P0 ;  /* 0x000000ff0700720c */ /* 0x000fe40005765300 */
[----:B------:R-:W-:-:S05]  /*0270*/  ISETP.GE.AND P2, PT, R6, RZ, PT ;  /* 0x000000ff0600720c */ /* 0x000fca0003f46270 */
[----:B------:R-:W-:Y:S01]  /*0280*/  @!P1 IMAD.IADD R2, R2, 0x1, -R5 ;  /* 0x0000000102029824 */ /* 0x000fe200078e0a05 */
[----:B------:R-:W0:Y:S01]  /*0290*/  LDC R6, c[0x0][0x278] ;  /* 0x00009e00ff067b82 */ /* 0x000e220000000800 */
[----:B------:R-:W-:Y:S01]  /*02a0*/  @!P1 VIADD R0, R0, 0x1 ;  /* 0x0000000100009836 */ /* 0x000fe20000000000 */
[----:B------:R-:W-:Y:S02]  /*02b0*/  ISETP.NE.AND P1, PT, R118, RZ, PT ;  /* 0x000000ff7600720c */ /* 0x000fe40003f25270 */
[----:B------:R-:W-:Y:S02]  /*02c0*/  ISETP.GE.U32.AND P0, PT, R2, R5, PT ;  /* 0x000000050200720c */ /* 0x000fe40003f06070 */
[----:B--2---:R-:W-:Y:S02]  /*02d0*/  ISETP.GT.AND P4, PT, R19, 0x1f, PT ;  /* 0x0000001f1300780c */ /* 0x004fe40003f84270 */
[----:B------:R-:W1:Y:S01]  /*02e0*/  @P3 LDC.64 R4, c[0x0][0x2f0] ;  /* 0x0000bc00ff043b82 */ /* 0x000e620000000a00 */
[----:B---3--:R-:W-:Y:S01]  /*02f0*/  IMAD R18, R25, UR4, R22 ;  /* 0x0000000419127c24 */ /* 0x008fe2000f8e0216 */
[----:B------:R-:W-:Y:S01]  /*0300*/  BSSY B0, `(.L_x_1327) ;  /* 0x0000024000007945 */ /* 0x000fe20003800000 */
[----:B------:R-:W-:-:S05]  /*0310*/  P2R R127, PR, RZ, 0x8 ;  /* 0x00000008ff7f7803 */ /* 0x000fca0000000000 */
[----:B------:R-:W2:Y:S01]  /*0320*/  LDC.64 R2, c[0x0][0x328] ;  /* 0x0000ca00ff027b82 */ /* 0x000ea20000000a00 */
[----:B------:R-:W-:-:S05]  /*0330*/  @P0 VIADD R0, R0, 0x1 ;  /* 0x0000000100000836 */ /* 0x000fca0000000000 */
[----:B------:R-:W-:-:S05]  /*0340*/  MOV R35, R0 ;  /* 0x0000000000237202 */ /* 0x000fca0000000f00 */
[----:B------:R-:W-:Y:S01]  /*0350*/  @!P2 IMAD.MOV R35, RZ, RZ, -R35 ;  /* 0x000000ffff23a224 */ /* 0x000fe200078e0a23 */
[----:B------:R-:W-:-:S05]  /*0360*/  @!P1 LOP3.LUT R35, RZ, R118, RZ, 0x33, !PT ;  /* 0x00000076ff239212 */ /* 0x000fca00078e33ff */
[----:B-1----:R-:W-:-:S05]  /*0370*/  @P3 IMAD.WIDE R4, R35, 0x4, R4 ;  /* 0x0000000423043825 */ /* 0x002fca00078e0204 */
[----:B------:R-:W5:Y:S01]  /*0380*/  @P3 LDG.E R23, desc[UR36][R4.64] ;  /* 0x0000002404173981 */ /* 0x000f62000c1e1900 */
[----:B--2---:R-:W-:-:S04]  /*0390*/  IMAD.WIDE R2, R25, 0x4, R2 ;  /* 0x0000000419027825 */ /* 0x004fc800078e0202 */
[----:B------:R-:W-:Y:S01]  /*03a0*/  IMAD.SHL.U32 R0, R22, 0x40, RZ ;  /* 0x0000004016007824 */ /* 0x000fe200078e00ff */
[----:B------:R1:W5:Y:S01]  /*03b0*/  LDG.E R24, desc[UR36][R2.64] ;  /* 0x0000002402187981 */ /* 0x000362000c1e1900 */
[----:B0-----:R-:W-:Y:S02]  /*03c0*/  ISETP.NE.AND P0, PT, R6, RZ, PT ;  /* 0x000000ff0600720c */ /* 0x001fe40003f05270 */
[----:B------:R-:W-:Y:S02]  /*03d0*/  SHF.L.U32 R18, R18, 0x6, RZ ;  /* 0x0000000612127819 */ /* 0x000fe400000006ff */
[----:B------:R-:W-:Y:S01]  /*03e0*/  CS2R R30, SRZ ;  /* 0x00000000001e7805 */ /* 0x000fe2000001ff00 */
[----:B------:R-:W-:Y:S02]  /*03f0*/  IMAD.SHL.U32 R10, R19, 0x2, RZ ;  /* 0x00000002130a7824 */ /* 0x000fe400078e00ff */
[----:B-1----:R-:W-:Y:S01]  /*0400*/  IMAD R3, R25, R6, R0 ;  /* 0x0000000619037224 */ /* 0x002fe200078e0200 */
[----:B------:R-:W-:-:S04]  /*0410*/  P2R R2, PR, RZ, 0x10 ;  /* 0x00000010ff027803 */ /* 0x000fc80000000000 */
        /* <DEDUP_REMOVED lines=18> */
.L_x_1328:
[----:B------:R-:W-:Y:S05]  /*0540*/  BSYNC B0 ;  /* 0x0000000000007941 */ /* 0x000fea0003800000 */
.L_x_1327:
        /* <DEDUP_REMOVED lines=72> */
.L_x_1330:
[----:B------:R-:W-:Y:S05]  /*09d0*/  BSYNC B0 ;  /* 0x0000000000007941 */ /* 0x000fea0003800000 */
.L_x_1329:
        /* <DEDUP_REMOVED lines=66> */
.L_x_1333:
        /* <DEDUP_REMOVED lines=13> */
.L_x_1334:
        /* <DEDUP_REMOVED lines=38> */
.L_x_1338:
        /* <DEDUP_REMOVED lines=29> */
.L_x_1341:
[----:B------:R-:W-:Y:S05]  /*1300*/  BSYNC B2 ;  /* 0x0000000000027941 */ /* 0x000fea0003800000 */
.L_x_1340:
[----:B----4-:R3:W-:Y:S04]  /*1310*/  STS [R11], R28 ;  /* 0x0000001c0b007388 */ /* 0x0107e80000000800 */
[----:B0-----:R3:W-:Y:S02]  /*1320*/  STS [R14], R29 ;  /* 0x0000001d0e007388 */ /* 0x0017e40000000800 */
.L_x_1339:
[----:B------:R-:W-:Y:S05]  /*1330*/  BSYNC B1 ;  /* 0x0000000000017941 */ /* 0x000fea0003800000 */
.L_x_1337:
[----:B-1----:R1:W-:Y:S04]  /*1340*/  STS [R10], R30 ;  /* 0x0000001e0a007388 */ /* 0x0023e80000000800 */
[----:B--2---:R1:W-:Y:S02]  /*1350*/  STS [R12], R31 ;  /* 0x0000001f0c007388 */ /* 0x0043e40000000800 */
.L_x_1336:
[----:B------:R-:W-:Y:S05]  /*1360*/  BSYNC B0 ;  /* 0x0000000000007941 */ /* 0x000fea0003800000 */
.L_x_1335:
[----:B------:R-:W-:Y:S06]  /*1370*/  BAR.SYNC.DEFER_BLOCKING 0x0 ;  /* 0x0000000000007b1d */ /* 0x000fec0000010000 */
[----:B------:R-:W-:Y:S04]  /*1380*/  BSSY B0, `(.L_x_1342) ;  /* 0x0000005000007945 */ /* 0x000fe80003800000 */
[----:B------:R-:W-:Y:S05]  /*1390*/  @!P6 BRA `(.L_x_1343) ;  /* 0x00000000000ce947 */ /* 0x000fea0003800000 */
[----:B------:R-:W-:Y:S01]  /*13a0*/  ISETP.NE.AND P0, PT, R33, RZ, PT ;  /* 0x000000ff2100720c */ /* 0x000fe20003f05270 */
[----:B01----:R2:W4:-:S12]  /*13b0*/  LDS.64 R30, [R8] ;  /* 0x00000000081e7984 */ /* 0x0035180000000a00 */
[----:B---3--:R2:W0:Y:S02]  /*13c0*/  @!P0 LDS.64 R28, [R9] ;  /* 0x00000000091c8984 */ /* 0x0084240000000a00 */
.L_x_1343:
[----:B------:R-:W-:Y:S05]  /*13d0*/  BSYNC B0 ;  /* 0x0000000000007941 */ /* 0x000fea0003800000 */
.L_x_1342:
[----:B------:R-:W-:Y:S06]  /*13e0*/  BAR.SYNC.DEFER_BLOCKING 0x0 ;  /* 0x0000000000007b1d */ /* 0x000fec0000010000 */
[----:B------:R-:W-:Y:S05]  /*13f0*/  BRA `(.L_x_1332) ;  /* 0x0000000000b07947 */ /* 0x000fea0003800000 */
.L_x_1331:
        /* <DEDUP_REMOVED lines=22> */
.L_x_1344:
        /* <DEDUP_REMOVED lines=21> */
.L_x_1345:
[----:B------:R-:W-:Y:S05]  /*16b0*/  BSYNC B0 ;  /* 0x0000000000007941 */ /* 0x000fea0003800000 */
.L_x_1332:
        /* <DEDUP_REMOVED lines=26> */
.L_x_1348:
        /* <DEDUP_REMOVED lines=12> */
.L_x_1454:
[----:B01----:R-:W-:-:S07]  /*1920*/  FADD.FTZ R4, R4, R14 ;  /* 0x0000000e04047221 */ /* 0x003fce0000010000 */
.L_x_1347:
[----:B------:R-:W-:Y:S05]  /*1930*/  BSYNC B0 ;  /* 0x0000000000007941 */ /* 0x000fea0003800000 */
.L_x_1346:
[----:B------:R-:W0:Y:S01]  /*1940*/  S2R R15, SR_CgaCtaId ;  /* 0x00000000000f7919 */ /* 0x000e220000008800 */
[----:B------:R-:W-:Y:S01]  /*1950*/  ISETP.NE.AND P0, PT, R19, RZ, PT ;  /* 0x000000ff1300720c */ /* 0x000fe20003f05270 */
[----:B------:R-:W-:Y:S01]  /*1960*/  IMAD.MOV.U32 R0, RZ, RZ, -0x800001 ;  /* 0xff7fffffff007424 */ /* 0x000fe200078e00ff */
[----:B------:R-:W-:Y:S02]  /*1970*/  MOV R13, 0x400 ;  /* 0x00000400000d7802 */ /* 0x000fe40000000f00 */
[----:B---3--:R-:W-:-:S03]  /*1980*/  IADD3 R11, R17, -R10, RZ ;  /* 0x8000000a110b7210 */ /* 0x008fc60007ffe0ff */
        /* <DEDUP_REMOVED lines=16> */
[----:B------:R-:W3:Y:S02]  /*1a90*/  LDG.E R3, desc[UR36][R2.64] ;  /* 0x0000002402037981 */ /* 0x000ee4000c1e1900 */
[----:B---3--:R-:W-:-:S07]  /*1aa0*/  FADD.FTZ R0, R0, R3 ;  /* 0x0000000300007221 */ /* 0x008fce0000010000 */
.L_x_1351:
[----:B------:R0:W-:Y:S02]  /*1ab0*/  STS [R5], R0 ;  /* 0x0000000005007388 */ /* 0x0001e40000000800 */
.L_x_1350:
[----:B------:R-:W-:Y:S05]  /*1ac0*/  WARPSYNC.ALL ;  /* 0x0000000000007948 */ /* 0x000fea0003800000 */
[----:B------:R-:W-:Y:S01]  /*1ad0*/  BAR.SYNC.DEFER_BLOCKING 0x0 ;  /* 0x0000000000007b1d */ /* 0x000fe20000010000 */
[----:B------:R-:W-:Y:S01]  /*1ae0*/  IADD3 R2, R13, 0x20, RZ ;  /* 0x000000200d027810 */ /* 0x000fe20007ffe0ff */
[----:B------:R-:W-:-:S03]  /*1af0*/  VIADD R11, R11, 0xf ;  /* 0x0000000f0b0b7836 */ /* 0x000fc60000000000 */
[----:B------:R-:W-:Y:S01]  /*1b00*/  LEA R3, R15, R2, 0x18 ;  /* 0x000000020f037211 */ /* 0x000fe200078ec0ff */
[----:B------:R-:W-:Y:S01]  /*1b10*/  ULDC UR4, c[0x0][0x29c] ;  /* 0x0000a70000047ab9 */ /* 0x000fe20000000800 */
[----:B------:R-:W-:Y:S01]  /*1b20*/  SHF.R.S32.HI R12, RZ, 0x1f, R11 ;  /* 0x0000001fff0c7819 */ /* 0x000fe2000001140b */
[----:B------:R-:W-:Y:S02]  /*1b30*/  UISETP.NE.AND UP0, UPT, UR4, URZ, UPT ;  /* 0x0000003f0400728c */ /* 0x000fe4000bf05270 */
[----:B------:R-:W-:Y:S01]  /*1b40*/  IMAD R2, R50, 0x8, R3 ;  /* 0x0000000832027824 */ /* 0x000fe200078e0203 */
[----:B------:R-:W-:-:S03]  /*1b50*/  LEA.HI R12, R12, R11, RZ, 0x4 ;  /* 0x0000000b0c0c7211 */ /* 0x000fc600078f20ff */
[----:B------:R-:W-:Y:S02]  /*1b60*/  PLOP3.LUT P2, PT, PT, PT, UP0, 0x80, 0x0 ;  /* 0x000000000000781c */ /* 0x000fe40003f4f008 */
[----:B------:R-:W-:Y:S01]  /*1b70*/  LOP3.LUT R85, R12, 0xfffffff0, RZ, 0xc0, !PT ;  /* 0xfffffff00c557812 */ /* 0x000fe200078ec0ff */
[----:B------:R-:W-:-:S03]  /*1b80*/  IMAD.IADD R12, R51, 0x1, R10 ;  /* 0x00000001330c7824 */ /* 0x000fc600078e020a */
[----:B------:R-:W-:Y:S01]  /*1b90*/  IADD3 R85, R85, R10, RZ ;  /* 0x0000000a55557210 */ /* 0x000fe20007ffe0ff */
[----:B0-----:R0:W1:Y:S03]  /*1ba0*/  LDS.64 R4, [R2] ;  /* 0x0000000002047984 */ /* 0x0010660000000a00 */
[----:B------:R-:W-:Y:S01]  /*1bb0*/  ISETP.GE.AND P0, PT, R12, R85, PT ;  /* 0x000000550c00720c */ /* 0x000fe20003f06270 */
[----:B------:R0:W3:Y:S04]  /*1bc0*/  LDS.64 R6, [R2+0x10] ;  /* 0x0000100002067984 */ /* 0x0000e80000000a00 */
[----:B--2---:R0:W2:Y:S04]  /*1bd0*/  LDS.64 R8, [R2+0x20] ;  /* 0x0000200002087984 */ /* 0x0040a80000000a00 */
[----:B------:R0:W0:Y:S04]  /*1be0*/  LDS.64 R20, [R2+0x30] ;  /* 0x0000300002147984 */ /* 0x0000280000000a00 */
[----:B------:R0:W0:Y:S04]  /*1bf0*/  LDS.64 R26, [R2+0x40] ;  /* 0x00004000021a7984 */ /* 0x0000280000000a00 */
[----:B------:R0:W0:Y:S04]  /*1c00*/  LDS.64 R28, [R2+0x50] ;  /* 0x00005000021c7984 */ /* 0x0000280000000a00 */
[----:B----4-:R4:W0:Y:S04]  /*1c10*/  LDS.64 R30, [R2+0x60] ;  /* 0x00006000021e7984 */ /* 0x0108280000000a00 */
        /* <DEDUP_REMOVED lines=9> */
[----:B-123--:R-:W-:Y:S05]  /*1cb0*/  @P2 BRA `(.L_x_1352) ;  /* 0x00000000004c2947 */ /* 0x00efea0003800000 */
[----:B0---4-:R-:W-:-:S05]  /*1cc0*/  VIADD R2, R13, 0x120 ;  /* 0x000001200d027836 */ /* 0x011fca0000000000 */
[----:B------:R-:W-:-:S05]  /*1cd0*/  LEA R15, R15, R2, 0x18 ;  /* 0x000000020f0f7211 */ /* 0x000fca00078ec0ff */
[----:B------:R-:W-:-:S05]  /*1ce0*/  IMAD R2, R50, 0x8, R15 ;  /* 0x0000000832027824 */ /* 0x000fca00078e020f */
[----:B------:R1:W2:Y:S04]  /*1cf0*/  LDS.64 R50, [R2] ;  /* 0x0000000002327984 */ /* 0x0002a80000000a00 */
[----:B------:R1:W3:Y:S04]  /*1d00*/  LDS.64 R52, [R2+0x10] ;  /* 0x0000100002347984 */ /* 0x0002e80000000a00 */
[----:B------:R1:W0:Y:S04]  /*1d10*/  LDS.64 R54, [R2+0x20] ;  /* 0x0000200002367984 */ /* 0x0002280000000a00 */
[----:B------:R1:W4:Y:S04]  /*1d20*/  LDS.64 R56, [R2+0x30] ;  /* 0x0000300002387984 */ /* 0x0003280000000a00 */
        /* <DEDUP_REMOVED lines=11> */
[----:B--234-:R1:W0:Y:S02]  /*1de0*/  LDS.64 R80, [R2+0xf0] ;  /* 0x0000f00002507984 */ /* 0x01c2240000000a00 */
.L_x_1352:
[----:B------:R-:W-:Y:S01]  /*1df0*/  ULDC UR5, c[0x0][0x29c] ;  /* 0x0000a70000057ab9 */ /* 0x000fe20000000800 */
[----:B------:R-:W-:Y:S01]  /*1e00*/  ULDC UR11, c[0x0][0x284] ;  /* 0x0000a100000b7ab9 */ /* 0x000fe20000000800 */
[----:B------:R-:W-:Y:S01]  /*1e10*/  ULDC UR10, c[0x0][0x2a0] ;  /* 0x0000a800000a7ab9 */ /* 0x000fe20000000800 */
        /* <DEDUP_REMOVED lines=8> */
[----:B------:R-:W-:Y:S01]  /*1ea0*/  ULDC UR4, c[0x0][0x288] ;  /* 0x0000a20000047ab9 */ /* 0x000fe20000000800 */
[-C--:B------:R-:W-:Y:S01]  /*1eb0*/  IMAD R120, R18, R83.reuse, R86 ;  /* 0x0000005312787224 */ /* 0x080fe200078e0256 */
[----:B------:R-:W3:Y:S01]  /*1ec0*/  I2F.RP R13, R119 ;  /* 0x00000077000d7306 */ /* 0x000ee20000209400 */
[----:B------:R-:W-:Y:S01]  /*1ed0*/  IMAD R11, R23, UR4, R22 ;  /* 0x00000004170b7c24 */ /* 0x000fe2000f8e0216 */
[----:B------:R-:W-:Y:S01]  /*1ee0*/  ULDC UR4, c[0x0][0x298] ;  /* 0x0000a60000047ab9 */ /* 0x000fe20000000800 */
[----:B------:R-:W-:Y:S01]  /*1ef0*/  IMAD R121, R118, R83, R86 ;  /* 0x0000005376797224 */ /* 0x000fe200078e0256 */
[----:B------:R-:W-:Y:S01]  /*1f00*/  SHF.R.S32.HI R124, RZ, 0x1f, R120 ;  /* 0x0000001fff7c7819 */ /* 0x000fe20000011478 */
[----:B01--4-:R-:W0:Y:S01]  /*1f10*/  LDC.64 R2, c[0x0][0x2e0] ;  /* 0x0000b800ff027b82 */ /* 0x013e220000000a00 */
[----:B------:R-:W-:-:S02]  /*1f20*/  IMAD R11, R11, 0x40, R86 ;  /* 0x000000400b0b7824 */ /* 0x000fc400078e0256 */
[----:B------:R-:W-:Y:S02]  /*1f30*/  SHF.R.S32.HI R125, RZ, 0x1f, R121 ;  /* 0x0000001fff7d7819 */ /* 0x000fe40000011479 */
[C---:B------:R-:W-:Y:S01]  /*1f40*/  VIADD R128, R11.reuse, 0x4 ;  /* 0x000000040b807836 */ /* 0x040fe20000000000 */
[----:B---3--:R-:W1:Y:S01]  /*1f50*/  MUFU.RCP R13, R13 ;  /* 0x0000000d000d7308 */ /* 0x008e620000001000 */
[----:B--2---:R-:W-:Y:S02]  /*1f60*/  VIADD R126, R126, UR4 ;  /* 0x000000047e7e7c36 */ /* 0x004fe40008000000 */
[----:B0-----:R-:W-:Y:S01]  /*1f70*/  IMAD.WIDE R2, R11, 0x4, R2 ;  /* 0x000000040b027825 */ /* 0x001fe200078e0202 */
[----:B-1----:R-:W-:-:S04]  /*1f80*/  IADD3 R122, R13, 0xffffffe, RZ ;  /* 0x0ffffffe0d7a7810 */ /* 0x002fc80007ffe0ff */
[----:B------:R0:W1:Y:S02]  /*1f90*/  F2I.FTZ.U32.TRUNC.NTZ R123, R122 ;  /* 0x0000007a007b7305 */ /* 0x000064000021f000 */
[----:B0-----:R-:W-:Y:S02]  /*1fa0*/  IMAD.MOV.U32 R122, RZ, RZ, RZ ;  /* 0x000000ffff7a7224 */ /* 0x001fe400078e00ff */
[----:B-1----:R-:W-:-:S04]  /*1fb0*/  IMAD.MOV R14, RZ, RZ, -R123 ;  /* 0x000000ffff0e7224 */ /* 0x002fc800078e0a7b */
[----:B------:R-:W-:-:S04]  /*1fc0*/  IMAD R15, R14, R119, RZ ;  /* 0x000000770e0f7224 */ /* 0x000fc800078e02ff */
[----:B------:R-:W-:Y:S01]  /*1fd0*/  IMAD.HI.U32 R122, R123, R15, R122 ;  /* 0x0000000f7b7a7227 */ /* 0x000fe200078e007a */
[----:B------:R-:W-:-:S07]  /*1fe0*/  MOV R123, R12 ;  /* 0x0000000c007b7202 */ /* 0x000fce0000000f00 */
.L_x_1390:
[----:B------:R-:W-:Y:S01]  /*1ff0*/  ISETP.NE.U32.AND P0, PT, RZ, UR6, PT ;  /* 0x00000006ff007c0c */ /* 0x000fe2000bf05070 */
[----:B------:R-:W-:Y:S01]  /*2000*/  IMAD.U32 R83, RZ, RZ, UR11 ;  /* 0x0000000bff537e24 */ /* 0x000fe2000f8e00ff */
[----:B------:R-:W-:Y:S01]  /*2010*/  IABS R15, R123 ;  /* 0x0000007b000f7213 */ /* 0x000fe20000000000 */
[----:B0-----:R-:W0:Y:S01]  /*2020*/  LDC.64 R130, c[0x0][0x2e0] ;  /* 0x0000b800ff827b82 */ /* 0x001e220000000a00 */
[----:B------:R-:W-:-:S13]  /*2030*/  ISETP.NE.AND.EX P0, PT, RZ, UR7, PT, P0 ;  /* 0x00000007ff007c0c */ /* 0x000fda000bf05300 */
[----:B------:R-:W-:Y:S01]  /*2040*/  @P0 IMAD R12, R25, R83, RZ ;  /* 0x00000053190c0224 */ /* 0x000fe200078e02ff */
[----:B------:R-:W-:-:S04]  /*2050*/  @P0 SHF.R.S32.HI R11, RZ, 0x1f, R123 ;  /* 0x0000001fff0b0819 */ /* 0x000fc8000001147b */
[--C-:B------:R-:W-:Y:S02]  /*2060*/  @P0 SHF.R.S32.HI R14, RZ, 0x1f, R12.reuse ;  /* 0x0000001fff0e0819 */ /* 0x100fe4000001140c */
[----:B------:R-:W-:-:S04]  /*2070*/  @P0 IADD3 R12, P1, P3, R123, UR6, R12 ;  /* 0x000000067b0c0c10 */ /* 0x000fc8000fb3e00c */
[----:B--2---:R-:W-:Y:S01]  /*2080*/  @P0 IADD3.X R13, R11, UR7, R14, P1, P3 ;  /* 0x000000070b0d0c10 */ /* 0x004fe20008fe640e */
[----:B------:R-:W-:Y:S01]  /*2090*/  IMAD.HI.U32 R14, R122, R15, RZ ;  /* 0x0000000f7a0e7227 */ /* 0x000fe200078e00ff */
[----:B------:R-:W-:Y:S02]  /*20a0*/  IABS R129, R83 ;  /* 0x0000005300817213 */ /* 0x000fe40000000000 */
[----:B------:R-:W-:Y:S01]  /*20b0*/  ISETP.GE.AND P3, PT, R123, RZ, PT ;  /* 0x000000ff7b00720c */ /* 0x000fe20003f66270 */
[----:B------:R-:W-:Y:S01]  /*20c0*/  BSSY B1, `(.L_x_1355) ;  /* 0x0000023000017945 */ /* 0x000fe20003800000 */
[----:B------:R-:W-:Y:S01]  /*20d0*/  IADD3 R14, -R14, RZ, RZ ;  /* 0x000000ff0e0e7210 */ /* 0x000fe20007ffe1ff */
[----:B------:R0:W5:Y:S01]  /*20e0*/  @P0 LDG.E.U8 R11, desc[UR36][R12.64] ;  /* 0x000000240c0b0981 */ /* 0x000162000c1e1100 */
[----:B------:R-:W-:-:S03]  /*20f0*/  ISETP.NE.AND P4, PT, R83, RZ, PT ;  /* 0x000000ff5300720c */ /* 0x000fc60003f85270 */
[----:B------:R-:W-:-:S05]  /*2100*/  IMAD R14, R129, R14, R15 ;  /* 0x0000000e810e7224 */ /* 0x000fca00078e020f */
[----:B------:R-:W-:Y:S01]  /*2110*/  ISETP.GT.U32.AND P1, PT, R119, R14, PT ;  /* 0x0000000e7700720c */ /* 0x000fe20003f24070 */
[----:B0-----:R-:W-:-:S12]  /*2120*/  IMAD.WIDE R12, R128, 0x4, R130 ;  /* 0x00000004800c7825 */ /* 0x001fd800078e0282 */
[----:B------:R-:W-:-:S05]  /*2130*/  @!P1 IMAD.IADD R14, R14, 0x1, -R129 ;  /* 0x000000010e0e9824 */ /* 0x000fca00078e0a81 */
[----:B------:R-:W-:-:S13]  /*2140*/  ISETP.GT.U32.AND P1, PT, R119, R14, PT ;  /* 0x0000000e7700720c */ /* 0x000fda0003f24070 */
[----:B------:R-:W-:Y:S01]  /*2150*/  @!P1 IMAD.IADD R14, R14, 0x1, -R129 ;  /* 0x000000010e0e9824 */ /* 0x000fe200078e0a81 */
[----:B------:R-:W-:-:S03]  /*2160*/  ISETP.GE.AND P1, PT, R123, R17, PT ;  /* 0x000000117b00720c */ /* 0x000fc60003f26270 */
[----:B------:R-:W-:Y:S01]  /*2170*/  @!P3 IMAD.MOV R14, RZ, RZ, -R14 ;  /* 0x000000ffff0eb224 */ /* 0x000fe200078e0a0e */
[----:B------:R-:W-:-:S09]  /*2180*/  @!P4 LOP3.LUT R14, RZ, R83, RZ, 0x33, !PT ;  /* 0x00000053ff0ec212 */ /* 0x000fd200078e33ff */
[----:B-1-34-:R-:W-:Y:S05]  /*2190*/  @P1 BRA `(.L_x_1356) ;  /* 0x0000000000541947 */ /* 0x01afea0003800000 */
        /* <DEDUP_REMOVED lines=14> */
[----:B------:R-:W-:-:S03]  /*2280*/  FADD.FTZ R89, R51, R89 ;  /* 0x0000005933597221 */ /* 0x000fc60000010000 */
[----:B------:R-:W-:Y:S01]  /*2290*/  IMAD.X R134, R124, 0x1, R129, P3 ;  /* 0x000000017c867824 */ /* 0x000fe200018e0681 */
[----:B------:R-:W-:-:S04]  /*22a0*/  LEA R132, P3, R15, UR8, 0x2 ;  /* 0x000000080f847c11 */ /* 0x000fc8000f8610ff */
[----:B------:R-:W-:Y:S01]  /*22b0*/  LEA.HI.X R133, R15, UR9, R134, 0x2, P3 ;  /* 0x000000090f857c11 */ /* 0x000fe200098f1486 */
[----:B--2---:R-:W-:Y:S01]  /*22c0*/  @P5 FMUL.FTZ R88, R88, R130 ;  /* 0x0000008258585220 */ /* 0x004fe20000410000 */
[----:B------:R-:W-:-:S05]  /*22d0*/  @P5 FMUL.FTZ R89, R89, R131 ;  /* 0x0000008359595220 */ /* 0x000fca0000410000 */
[----:B------:R0:W-:Y:S02]  /*22e0*/  STG.E.64 desc[UR36][R132.64], R88 ;  /* 0x0000005884007986 */ /* 0x0001e4000c101b24 */
.L_x_1356:
[----:B------:R-:W-:Y:S05]  /*22f0*/  BSYNC B1 ;  /* 0x0000000000017941 */ /* 0x000fea0003800000 */
.L_x_1355:
[----:B------:R-:W-:Y:S04]  /*2300*/  BSSY B1, `(.L_x_1357) ;  /* 0x0000018000017945 */ /* 0x000fe80003800000 */
[----:B------:R-:W-:Y:S05]  /*2310*/  @P1 BRA `(.L_x_1358) ;  /* 0x0000000000581947 */ /* 0x000fea0003800000 */
[----:B------:R-:W-:-:S05]  /*2320*/  IMAD.IADD R15, R14, 0x1, R83 ;  /* 0x000000010e0f7824 */ /* 0x000fca00078e0253 */
        /* <DEDUP_REMOVED lines=16> */
[----:B0-----:R-:W-:-:S04]  /*2430*/  LEA R132, P3, R15, UR8, 0x2 ;  /* 0x000000080f847c11 */ /* 0x001fc8000f8610ff */
[----:B------:R-:W-:Y:S01]  /*2440*/  LEA.HI.X R133, R15, UR9, R134, 0x2, P3 ;  /* 0x000000090f857c11 */ /* 0x000fe200098f1486 */
[----:B--2---:R-:W-:Y:S01]  /*2450*/  @P4 FMUL.FTZ R90, R90, R130 ;  /* 0x000000825a5a4220 */ /* 0x004fe20000410000 */
[----:B------:R-:W-:-:S05]  /*2460*/  @P4 FMUL.FTZ R91, R91, R131 ;  /* 0x000000835b5b4220 */ /* 0x000fca0000410000 */
[----:B------:R1:W-:Y:S02]  /*2470*/  STG.E.64 desc[UR36][R132.64], R90 ;  /* 0x0000005a84007986 */ /* 0x0003e4000c101b24 */
.L_x_1358:
[----:B------:R-:W-:Y:S05]  /*2480*/  BSYNC B1 ;  /* 0x0000000000017941 */ /* 0x000fea0003800000 */
.L_x_1357:
[----:B------:R-:W-:Y:S04]  /*2490*/  BSSY B1, `(.L_x_1359) ;  /* 0x0000018000017945 */ /* 0x000fe80003800000 */
[----:B------:R-:W-:Y:S05]  /*24a0*/  @P1 BRA `(.L_x_1360) ;  /* 0x0000000000581947 */ /* 0x000fea0003800000 */
[----:B------:R-:W-:-:S05]  /*24b0*/  IMAD R15, R83, 0x2, R14 ;  /* 0x00000002530f7824 */ /* 0x000fca00078e020e */
        /* <DEDUP_REMOVED lines=16> */
[----:B01----:R-:W-:-:S04]  /*25c0*/  LEA R132, P3, R15, UR8, 0x2 ;  /* 0x000000080f847c11 */ /* 0x003fc8000f8610ff */
[----:B------:R-:W-:Y:S01]  /*25d0*/  LEA.HI.X R133, R15, UR9, R134, 0x2, P3 ;  /* 0x000000090f857c11 */ /* 0x000fe200098f1486 */
[----:B--2---:R-:W-:Y:S01]  /*25e0*/  @P4 FMUL.FTZ R92, R92, R130 ;  /* 0x000000825c5c4220 */ /* 0x004fe20000410000 */
[----:B------:R-:W-:-:S05]  /*25f0*/  @P4 FMUL.FTZ R93, R93, R131 ;  /* 0x000000835d5d4220 */ /* 0x000fca0000410000 */
[----:B------:R2:W-:Y:S02]  /*2600*/  STG.E.64 desc[UR36][R132.64], R92 ;  /* 0x0000005c84007986 */ /* 0x0005e4000c101b24 */
.L_x_1360:
[----:B------:R-:W-:Y:S05]  /*2610*/  BSYNC B1 ;  /* 0x0000000000017941 */ /* 0x000fea0003800000 */
.L_x_1359:
[----:B------:R-:W-:Y:S04]  /*2620*/  BSSY B1, `(.L_x_1361) ;  /* 0x0000018000017945 */ /* 0x000fe80003800000 */
[----:B------:R-:W-:Y:S05]  /*2630*/  @P1 BRA `(.L_x_1362) ;  /* 0x0000000000581947 */ /* 0x000fea0003800000 */
[----:B------:R-:W-:-:S04]  /*2640*/  IMAD R15, R83, 0x3, R14 ;  /* 0x00000003530f7824 */ /* 0x000fc800078e020e */
        /* <DEDUP_REMOVED lines=14> */
[----:B------:R-:W-:-:S03]  /*2730*/  FADD.FTZ R95, R57, R95 ;  /* 0x0000005f395f7221 */ /* 0x000fc60000010000 */
[----:B------:R-:W-:Y:S01]  /*2740*/  IMAD.X R134, R124, 0x1, R129, P3 ;  /* 0x000000017c867824 */ /* 0x000fe200018e0681 */
[----:B012---:R-:W-:-:S04]  /*2750*/  LEA R132, P3, R15, UR8, 0x2 ;  /* 0x000000080f847c11 */ /* 0x007fc8000f8610ff */
[----:B------:R-:W-:Y:S01]  /*2760*/  LEA.HI.X R133, R15, UR9, R134, 0x2, P3 ;  /* 0x000000090f857c11 */ /* 0x000fe200098f1486 */
[----:B---3--:R-:W-:Y:S01]  /*2770*/  @P4 FMUL.FTZ R94, R94, R130 ;  /* 0x000000825e5e4220 */ /* 0x008fe20000410000 */
[----:B------:R-:W-:-:S05]  /*2780*/  @P4 FMUL.FTZ R95, R95, R131 ;  /* 0x000000835f5f4220 */ /* 0x000fca0000410000 */
[----:B------:R3:W-:Y:S02]  /*2790*/  STG.E.64 desc[UR36][R132.64], R94 ;  /* 0x0000005e84007986 */ /* 0x0007e4000c101b24 */
.L_x_1362:
[----:B------:R-:W-:Y:S05]  /*27a0*/  BSYNC B1 ;  /* 0x0000000000017941 */ /* 0x000fea0003800000 */
.L_x_1361:
        /* <DEDUP_REMOVED lines=14> */
[----:B------:R-:W4:Y:S01]  /*2890*/  @P4 LDG.E.64 R130, desc[UR36][R12.64+0x30] ;  /* 0x000030240c824981 */ /* 0x000f22000c1e1b00 */
[----:B------:R-:W-:Y:S01]  /*28a0*/  IADD3 R15, P3, R120, R15, RZ ;  /* 0x0000000f780f7210 */ /* 0x000fe20007f7e0ff */
[----:B-----5:R-:W-:Y:S01]  /*28b0*/  FADD.FTZ R96, R58, R96 ;  /* 0x000000603a607221 */ /* 0x020fe20000010000 */
[----:B------:R-:W-:-:S03]  /*28c0*/  FADD.FTZ R97, R59, R97 ;  /* 0x000000613b617221 */ /* 0x000fc60000010000 */
[----:B------:R-:W-:Y:S01]  /*28d0*/  IMAD.X R134, R124, 0x1, R129, P3 ;  /* 0x000000017c867824 */ /* 0x000fe200018e0681 */
[----:B0123--:R-:W-:-:S04]  /*28e0*/  LEA R132, P3, R15, UR8, 0x2 ;  /* 0x000000080f847c11 */ /* 0x00ffc8000f8610ff */
[----:B------:R-:W-:Y:S01]  /*28f0*/  LEA.HI.X R133, R15, UR9, R134, 0x2, P3 ;  /* 0x000000090f857c11 */ /* 0x000fe200098f1486 */
[----:B----4-:R-:W-:Y:S01]  /*2900*/  @P4 FMUL.FTZ R96, R96, R130 ;  /* 0x0000008260604220 */ /* 0x010fe20000410000 */
[----:B------:R-:W-:-:S05]  /*2910*/  @P4 FMUL.FTZ R97, R97, R131 ;  /* 0x0000008361614220 */ /* 0x000fca0000410000 */
[----:B------:R4:W-:Y:S02]  /*2920*/  STG.E.64 desc[UR36][R132.64], R96 ;  /* 0x0000006084007986 */ /* 0x0009e4000c101b24 */
.L_x_1364:
[----:B------:R-:W-:Y:S05]  /*2930*/  BSYNC B1 ;  /* 0x0000000000017941 */ /* 0x000fea0003800000 */
.L_x_1363:
[----:B------:R-:W-:Y:S04]  /*2940*/  BSSY B1, `(.L_x_1365) ;  /* 0x0000018000017945 */ /* 0x000fe80003800000 */
[----:B------:R-:W-:Y:S05]  /*2950*/  @P1 BRA `(.L_x_1366) ;  /* 0x0000000000581947 */ /* 0x000fea0003800000 */
[----:B------:R-:W-:-:S04]  /*2960*/  IMAD R15, R83, 0x5, R14 ;  /* 0x00000005530f7824 */ /* 0x000fc800078e020e */
[----:B------:R-:W-:-:S05]  /*2970*/  IMAD.SHL.U32 R15, R15, 0x4, RZ ;  /* 0x000000040f0f7824 */ /* 0x000fca00078e00ff */
        /* <DEDUP_REMOVED lines=14> */
[----:B------:R-:W-:Y:S02]  /*2a60*/  IADD3.X R134, R124, R129, RZ, P3, !PT ;  /* 0x000000817c867210 */ /* 0x000fe40001ffe4ff */
[----:B01234-:R-:W-:-:S04]  /*2a70*/  LEA R132, P3, R15, UR8, 0x2 ;  /* 0x000000080f847c11 */ /* 0x01ffc8000f8610ff */
[----:B------:R-:W-:Y:S01]  /*2a80*/  LEA.HI.X R133, R15, UR9, R134, 0x2, P3 ;  /* 0x000000090f857c11 */ /* 0x000fe200098f1486 */
[----:B------:R-:W-:Y:S01]  /*2a90*/  @P4 FMUL.FTZ R98, R98, R130 ;  /* 0x0000008262624220 */ /* 0x000fe20000410000 */
[----:B------:R-:W-:-:S05]  /*2aa0*/  @P4 FMUL.FTZ R99, R99, R131 ;  /* 0x0000008363634220 */ /* 0x000fca0000410000 */
[----:B------:R0:W-:Y:S02]  /*2ab0*/  STG.E.64 desc[UR36][R132.64], R98 ;  /* 0x0000006284007986 */ /* 0x0001e4000c101b24 */
.L_x_1366:
[----:B------:R-:W-:Y:S05]  /*2ac0*/  BSYNC B1 ;  /* 0x0000000000017941 */ /* 0x000fea0003800000 */
.L_x_1365:
        /* <DEDUP_REMOVED lines=19> */
[----:B01234-:R-:W-:-:S04]  /*2c00*/  LEA R132, P3, R15, UR8, 0x2 ;  /* 0x000000080f847c11 */ /* 0x01ffc8000f8610ff */
[----:B------:R-:W-:Y:S01]  /*2c10*/  LEA.HI.X R133, R15, UR9, R134, 0x2, P3 ;  /* 0x000000090f857c11 */ /* 0x000fe200098f1486 */
[----:B------:R-:W-:Y:S01]  /*2c20*/  @P4 FMUL.FTZ R100, R100, R130 ;  /* 0x0000008264644220 */ /* 0x000fe20000410000 */
[----:B------:R-:W-:-:S05]  /*2c30*/  @P4 FMUL.FTZ R101, R101, R131 ;  /* 0x0000008365654220 */ /* 0x000fca0000410000 */
[----:B------:R0:W-:Y:S02]  /*2c40*/  STG.E.64 desc[UR36][R132.64], R100 ;  /* 0x0000006484007986 */ /* 0x0001e4000c101b24 */
.L_x_1368:
[----:B------:R-:W-:Y:S05]  /*2c50*/  BSYNC B1 ;  /* 0x0000000000017941 */ /* 0x000fea0003800000 */
.L_x_1367:
        /* <DEDUP_REMOVED lines=24> */
.L_x_1370:
[----:B------:R-:W-:Y:S05]  /*2de0*/  BSYNC B1 ;  /* 0x0000000000017941 */ /* 0x000fea0003800000 */
.L_x_1369:
        /* <DEDUP_REMOVED lines=24> */
.L_x_1372:
[----:B------:R-:W-:Y:S05]  /*2f70*/  BSYNC B1 ;  /* 0x0000000000017941 */ /* 0x000fea0003800000 */
.L_x_1371:
        /* <DEDUP_REMOVED lines=24> */
.L_x_1374:
[----:B------:R-:W-:Y:S05]  /*3100*/  BSYNC B1 ;  /* 0x0000000000017941 */ /* 0x000fea0003800000 */
.L_x_1373:
        /* <DEDUP_REMOVED lines=24> */
.L_x_1376:
[----:B------:R-:W-:Y:S05]  /*3290*/  BSYNC B1 ;  /* 0x0000000000017941 */ /* 0x000fea0003800000 */
.L_x_1375:
        /* <DEDUP_REMOVED lines=24> */
.L_x_1378:
[----:B------:R-:W-:Y:S05]  /*3420*/  BSYNC B1 ;  /* 0x0000000000017941 */ /* 0x000fea0003800000 */
.L_x_1377:
        /* <DEDUP_REMOVED lines=24> */
.L_x_1380:
[----:B------:R-:W-:Y:S05]  /*35b0*/  BSYNC B1 ;  /* 0x0000000000017941 */ /* 0x000fea0003800000 */
.L_x_1379:
        /* <DEDUP_REMOVED lines=24> */
.L_x_1382:
[----:B------:R-:W-:Y:S05]  /*3740*/  BSYNC B1 ;  /* 0x0000000000017941 */ /* 0x000fea0003800000 */
.L_x_1381:
        /* <DEDUP_REMOVED lines=24> */
.L_x_1384:
[----:B------:R-:W-:Y:S05]  /*38d0*/  BSYNC B1 ;  /* 0x0000000000017941 */ /* 0x000fea0003800000 */
.L_x_1383:
        /* <DEDUP_REMOVED lines=24> */
.L_x_1386:
[----:B------:R-:W-:Y:S05]  /*3a60*/  BSYNC B1 ;  /* 0x0000000000017941 */ /* 0x000fea0003800000 */
.L_x_1385:
[----:B-----5:R-:W-:Y:S01]  /*3a70*/  FMUL.FTZ R13, R6, R90 ;  /* 0x0000005a060d7220 */ /* 0x020fe20000410000 */
        /* <DEDUP_REMOVED lines=36> */
[----:B--2---:R2:W0:Y:S02]  /*3cc0*/  SHFL.BFLY PT, R14, R13, 0x1, 0x1f ;  /* 0x0c201f000d0e7f89 */ /* 0x00442400000e0000 */
.L_x_1457:
[----:B------:R-:W-:Y:S01]  /*3cd0*/  ISETP.EQ.U32.OR P1, PT, R129, 0x1, P1 ;  /* 0x000000018100780c */ /* 0x000fe20000f22470 */
[----:B0-----:R-:W-:Y:S01]  /*3ce0*/  FADD.FTZ R14, R13, R14 ;  /* 0x0000000e0d0e7221 */ /* 0x001fe20000010000 */
[----:B------:R-:W-:Y:S03]  /*3cf0*/  BSSY B1, `(.L_x_1388) ;  /* 0x000001d000017945 */ /* 0x000fe60003800000 */
[----:B------:R-:W-:-:S08]  /*3d00*/  FMUL.FTZ R11, R14, UR10 ;  /* 0x0000000a0e0b7c20 */ /* 0x000fd00008410000 */
[----:B------:R-:W-:Y:S05]  /*3d10*/  @P1 BRA `(.L_x_1389) ;  /* 0x0000000000681947 */ /* 0x000fea0003800000 */
[----:B--2---:R-:W0:Y:S01]  /*3d20*/  LDC.64 R12, c[0x0][0x2d8] ;  /* 0x0000b600ff0c7b82 */ /* 0x004e220000000a00 */
[----:B------:R-:W-:-:S04]  /*3d30*/  ISETP.NE.U32.AND P1, PT, RZ, UR12, PT ;  /* 0x0000000cff007c0c */ /* 0x000fc8000bf25070 */
[----:B------:R-:W-:-:S13]  /*3d40*/  ISETP.NE.AND.EX P3, PT, RZ, UR13, PT, P1 ;  /* 0x0000000dff007c0c */ /* 0x000fda000bf65310 */
[----:B------:R-:W2:Y:S01]  /*3d50*/  @P3 LDC R131, c[0x0][0x2d0] ;  /* 0x0000b400ff833b82 */ /* 0x000ea20000000800 */
[----:B0-----:R-:W-:-:S04]  /*3d60*/  ISETP.NE.U32.AND P1, PT, R12, RZ, PT ;  /* 0x000000ff0c00720c */ /* 0x001fc80003f25070 */
[----:B------:R-:W-:-:S03]  /*3d70*/  ISETP.NE.AND.EX P1, PT, R13, RZ, PT, P1 ;  /* 0x000000ff0d00720c */ /* 0x000fc60003f25310 */
[----:B------:R-:W0:Y:S10]  /*3d80*/  @P3 LDC.64 R12, c[0x0][0x2c8] ;  /* 0x0000b200ff0c3b82 */ /* 0x000e340000000a00 */
[----:B------:R-:W5:Y:S01]  /*3d90*/  @P1 LDC.64 R14, c[0x0][0x2d8] ;  /* 0x0000b600ff0e1b82 */ /* 0x000f620000000a00 */
[----:B--2---:R-:W-:-:S05]  /*3da0*/  @P3 IMAD R129, R22, R131, R24 ;  /* 0x0000008316813224 */ /* 0x004fca00078e0218 */
[----:B------:R-:W-:-:S05]  /*3db0*/  @P3 IADD3 R130, R129, -0x1, RZ ;  /* 0xffffffff81823810 */ /* 0x000fca0007ffe0ff */
[----:B------:R-:W-:-:S04]  /*3dc0*/  @P3 IMAD R129, R130, R131, R123 ;  /* 0x0000008382813224 */ /* 0x000fc800078e027b */
[----:B0-----:R-:W-:-:S06]  /*3dd0*/  @P3 IMAD.WIDE R12, R129, 0x4, R12 ;  /* 0x00000004810c3825 */ /* 0x001fcc00078e020c */
[----:B------:R-:W2:Y:S01]  /*3de0*/  @P3 LDG.E R12, desc[UR36][R12.64] ;  /* 0x000000240c0c3981 */ /* 0x000ea2000c1e1900 */
[----:B-----5:R-:W-:-:S06]  /*3df0*/  @P1 IMAD.WIDE R14, R22, 0x4, R14 ;  /* 0x00000004160e1825 */ /* 0x020fcc00078e020e */
[----:B------:R-:W5:Y:S01]  /*3e00*/  @P1 LDG.E R14, desc[UR36][R14.64] ;  /* 0x000000240e0e1981 */ /* 0x000f62000c1e1900 */
[C---:B------:R-:W-:Y:S02]  /*3e10*/  @P1 ISETP.GE.AND P4, PT, R123.reuse, R126, PT ;  /* 0x0000007e7b00120c */ /* 0x040fe40003f86270 */
[----:B------:R-:W-:Y:S02]  /*3e20*/  @P1 IADD3 R130, R123, 0x1, -R24 ;  /* 0x000000017b821810 */ /* 0x000fe40007ffe818 */
[----:B------:R-:W-:-:S05]  /*3e30*/  @P1 SEL R129, R82, RZ, !P4 ;  /* 0x000000ff52811207 */ /* 0x000fca0006000000 */
[----:B------:R-:W-:Y:S02]  /*3e40*/  @P1 IMAD.IADD R129, R129, 0x1, R130 ;  /* 0x0000000181811824 */ /* 0x000fe400078e0282 */
[----:B------:R-:W-:-:S03]  /*3e50*/  IMAD.IADD R131, R123, 0x1, -R10 ;  /* 0x000000017b837824 */ /* 0x000fc600078e0a0a */
[----:B------:R-:W-:Y:S01]  /*3e60*/  @P1 I2FP.F32.S32 R130, R129 ;  /* 0x0000008100821245 */ /* 0x000fe20000201400 */
[----:B-1-34-:R-:W-:Y:S02]  /*3e70*/  IMAD R132, R131, 0x4, R84 ;  /* 0x0000000483847824 */ /* 0x01afe400078e0254 */
[----:B--2---:R-:W-:-:S04]  /*3e80*/  @P3 FADD.FTZ R11, R11, R12 ;  /* 0x0000000c0b0b3221 */ /* 0x004fc80000010000 */
[----:B-----5:R-:W-:-:S05]  /*3e90*/  @P1 FFMA.FTZ R11, R130, R14, R11 ;  /* 0x0000000e820b1223 */ /* 0x020fca000001000b */
[----:B------:R0:W-:Y:S01]  /*3ea0*/  STS [R132], R11 ;  /* 0x0000000b84007388 */ /* 0x0001e20000000800 */
[----:B------:R-:W-:-:S07]  /*3eb0*/  @!P0 FMNMX.FTZ R0, R0, R11, !PT ;  /* 0x0000000b00008209 */ /* 0x000fce0007810000 */
.L_x_1389:
[----:B------:R-:W-:Y:S05]  /*3ec0*/  BSYNC B1 ;  /* 0x0000000000017941 */ /* 0x000fea0003800000 */
.L_x_1388:
[----:B------:R-:W-:-:S04]  /*3ed0*/  IADD3 R123, R123, 0x40, RZ ;  /* 0x000000407b7b7810 */ /* 0x000fc80007ffe0ff */
[----:B------:R-:W-:-:S13]  /*3ee0*/  ISETP.GE.AND P0, PT, R123, R85, PT ;  /* 0x000000557b00720c */ /* 0x000fda0003f06270 */
[----:B------:R-:W-:Y:S05]  /*3ef0*/  @!P0 BRA `(.L_x_1390) ;  /* 0xffffffe0003c8947 */ /* 0x000fea000383ffff */
.L_x_1354:
[----:B------:R-:W-:Y:S05]  /*3f00*/  BSYNC B0 ;  /* 0x0000000000007941 */ /* 0x000fea0003800000 */
.L_x_1353:
[----:B------:R-:W-:-:S03]  /*3f10*/  UMOV UR4, 0xffffffff ;  /* 0xffffffff00047882 */ /* 0x000fc60000000000 */
[----:B------:R-:W-:Y:S05]  /*3f20*/  BRA.DIV UR4, `(.L_x_1391) ;  /* 0x0000003204807947 */ /* 0x000fea000b800000 */
[----:B------:R-:W2:Y:S02]  /*3f30*/  SHFL.BFLY PT, R14, R0, 0x10, 0x1f ;  /* 0x0e001f00000e7f89 */ /* 0x000ea400000e0000 */
[----:B--2---:R-:W-:-:S05]  /*3f40*/  FMNMX.FTZ R13, R14, R0, !PT ;  /* 0x000000000e0d7209 */ /* 0x004fca0007810000 */
[----:B------:R-:W0:Y:S02]  /*3f50*/  SHFL.BFLY PT, R14, R13, 0x8, 0x1f ;  /* 0x0d001f000d0e7f89 */ /* 0x000e2400000e0000 */
[----:B01--4-:R-:W-:-:S05]  /*3f60*/  FMNMX.FTZ R2, R13, R14, !PT ;  /* 0x0000000e0d027209 */ /* 0x013fca0007810000 */
[----:B------:R-:W0:Y:S02]  /*3f70*/  SHFL.BFLY PT, R14, R2, 0x4, 0x1f ;  /* 0x0c801f00020e7f89 */ /* 0x000e2400000e0000 */
[----:B0-----:R-:W-:-:S05]  /*3f80*/  FMNMX.FTZ R3, R2, R14, !PT ;  /* 0x0000000e02037209 */ /* 0x001fca0007810000 */
[----:B------:R0:W1:Y:S02]  /*3f90*/  SHFL.BFLY PT, R14, R3, 0x2, 0x1f ;  /* 0x0c401f00030e7f89 */ /* 0x00006400000e0000 */
.L_x_1463:
[----:B------:R-:W-:Y:S01]  /*3fa0*/  SHF.R.S32.HI R0, RZ, 0x1f, R19 ;  /* 0x0000001fff007819 */ /* 0x000fe20000011413 */
[----:B------:R-:W-:Y:S05]  /*3fb0*/  WARPSYNC.ALL ;  /* 0x0000000000007948 */ /* 0x000fea0003800000 */
[----:B------:R-:W-:Y:S02]  /*3fc0*/  LEA.HI R2, R0, R19, RZ, 0x5 ;  /* 0x0000001300027211 */ /* 0x000fe400078f28ff */
[----:B01----:R-:W-:Y:S02]  /*3fd0*/  FMNMX.FTZ R3, R3, R14, !PT ;  /* 0x0000000e03037209 */ /* 0x003fe40007810000 */
        /* <DEDUP_REMOVED lines=30> */
[----:B------:R-:W-:Y:S02]  /*41c0*/  MOV R9, R7 ;  /* 0x0000000700097202 */ /* 0x000fe40000000f00 */
        /* <DEDUP_REMOVED lines=16> */
.L_x_1399:
[----:B------:R-:W-:Y:S04]  /*42d0*/  BSSY B2, `(.L_x_1396) ;  /* 0x000000b000027945 */ /* 0x000fe80003800000 */
[----:B0-----:R-:W-:Y:S05]  /*42e0*/  @!P0 BRA `(.L_x_1397) ;  /* 0x0000000000148947 */ /* 0x001fea0003800000 */
[----:B------:R-:W-:-:S06]  /*42f0*/  IMAD.MOV.U32 R2, RZ, RZ, R12 ;  /* 0x000000ffff027224 */ /* 0x000fcc00078e000c */
[----:B------:R-:W2:Y:S01]  /*4300*/  LDG.E.U8 R2, desc[UR36][R2.64] ;  /* 0x0000002402027981 */ /* 0x000ea2000c1e1100 */
[----:B------:R-:W-:Y:S01]  /*4310*/  IMAD.MOV.U32 R11, RZ, RZ, RZ ;  /* 0x000000ffff0b7224 */ /* 0x000fe200078e00ff */
[----:B--2---:R-:W-:-:S13]  /*4320*/  ISETP.NE.AND P3, PT, R2, RZ, PT ;  /* 0x000000ff0200720c */ /* 0x004fda0003f65270 */
[----:B------:R-:W-:Y:S05]  /*4330*/  @P3 BRA `(.L_x_1398) ;  /* 0x0000000000103947 */ /* 0x000fea0003800000 */
.L_x_1397:
[----:B------:R-:W1:Y:S02]  /*4340*/  LDS R2, [R8] ;  /* 0x0000000008027984 */ /* 0x000e640000000800 */
[----:B-1----:R-:W-:-:S04]  /*4350*/  FADD.FTZ R2, -R14, R2 ;  /* 0x000000020e027221 */ /* 0x002fc80000010100 */
[----:B------:R-:W-:-:S04]  /*4360*/  FMUL.FTZ R2, R2, 1.4426950216293334961 ;  /* 0x3fb8aa3b02027820 */ /* 0x000fc80000410000 */
[----:B------:R0:W2:Y:S03]  /*4370*/  MUFU.EX2 R11, R2 ;  /* 0x00000002000b7308 */ /* 0x0000a60000000800 */
.L_x_1398:
[----:B------:R-:W-:Y:S05]  /*4380*/  BSYNC B2 ;  /* 0x0000000000027941 */ /* 0x000fea0003800000 */
.L_x_1396:
        /* <DEDUP_REMOVED lines=9> */
.L_x_1395:
[----:B------:R-:W-:Y:S05]  /*4420*/  BSYNC B1 ;  /* 0x0000000000017941 */ /* 0x000fea0003800000 */
.L_x_1394:
        /* <DEDUP_REMOVED lines=14> */
.L_x_1412:
[----:B------:R-:W-:Y:S01]  /*4510*/  BSSY B1, `(.L_x_1400) ;  /* 0x000000b000017945 */ /* 0x000fe20003800000 */
[----:B------:R-:W-:-:S03]  /*4520*/  MOV R2, R6 ;  /* 0x0000000600027202 */ /* 0x000fc60000000f00 */
[----:B------:R-:W-:Y:S05]  /*4530*/  @!P0 BRA `(.L_x_1401) ;  /* 0x0000000000108947 */ /* 0x000fea0003800000 */
[----:B------:R-:W2:Y:S02]  /*4540*/  LDG.E.U8 R6, desc[UR36][R2.64] ;  /* 0x0000002402067981 */ /* 0x000ea4000c1e1100 */
[----:B--2---:R-:W-:-:S13]  /*4550*/  ISETP.NE.AND P3, PT, R6, RZ, PT ;  /* 0x000000ff0600720c */ /* 0x004fda0003f65270 */
[----:B------:R-:W-:Y:S01]  /*4560*/  @P3 IMAD.MOV.U32 R6, RZ, RZ, RZ ;  /* 0x000000ffff063224 */ /* 0x000fe200078e00ff */
[----:B------:R-:W-:Y:S06]  /*4570*/  @P3 BRA `(.L_x_1402) ;  /* 0x0000000000103947 */ /* 0x000fec0003800000 */
.L_x_1401:
[----:B------:R-:W1:Y:S02]  /*4580*/  LDS R6, [R4+-0x400] ;  /* 0xfffc000004067984 */ /* 0x000e640000000800 */
[----:B-1----:R-:W-:-:S04]  /*4590*/  FADD.FTZ R6, -R14, R6 ;  /* 0x000000060e067221 */ /* 0x002fc80000010100 */
[----:B------:R-:W-:-:S06]  /*45a0*/  FMUL.FTZ R6, R6, 1.4426950216293334961 ;  /* 0x3fb8aa3b06067820 */ /* 0x000fcc0000410000 */
[----:B------:R-:W0:Y:S02]  /*45b0*/  MUFU.EX2 R6, R6 ;  /* 0x0000000600067308 */ /* 0x000e240000000800 */
.L_x_1402:
[----:B------:R-:W-:Y:S05]  /*45c0*/  BSYNC B1 ;  /* 0x0000000000017941 */ /* 0x000fea0003800000 */
.L_x_1400:
        /* <DEDUP_REMOVED lines=8> */
.L_x_1404:
[----:B------:R-:W1:Y:S02]  /*4650*/  LDS R5, [R4+-0x200] ;  /* 0xfffe000004057984 */ /* 0x000e640000000800 */
[----:B-1----:R-:W-:-:S04]  /*4660*/  FADD.FTZ R5, -R14, R5 ;  /* 0x000000050e057221 */ /* 0x002fc80000010100 */
[----:B------:R-:W-:-:S06]  /*4670*/  FMUL.FTZ R5, R5, 1.4426950216293334961 ;  /* 0x3fb8aa3b05057820 */ /* 0x000fcc0000410000 */
[----:B------:R-:W2:Y:S02]  /*4680*/  MUFU.EX2 R5, R5 ;  /* 0x0000000500057308 */ /* 0x000ea40000000800 */
.L_x_1405:
[----:B------:R-:W-:Y:S05]  /*4690*/  BSYNC B1 ;  /* 0x0000000000017941 */ /* 0x000fea0003800000 */
.L_x_1403:
        /* <DEDUP_REMOVED lines=8> */
.L_x_1407:
[----:B--2---:R-:W1:Y:S02]  /*4720*/  LDS R5, [R4] ;  /* 0x0000000004057984 */ /* 0x004e640000000800 */
[----:B-1----:R-:W-:-:S04]  /*4730*/  FADD.FTZ R5, -R14, R5 ;  /* 0x000000050e057221 */ /* 0x002fc80000010100 */
[----:B------:R-:W-:-:S06]  /*4740*/  FMUL.FTZ R5, R5, 1.4426950216293334961 ;  /* 0x3fb8aa3b05057820 */ /* 0x000fcc0000410000 */
[----:B------:R-:W2:Y:S02]  /*4750*/  MUFU.EX2 R5, R5 ;  /* 0x0000000500057308 */ /* 0x000ea40000000800 */
.L_x_1408:
[----:B------:R-:W-:Y:S05]  /*4760*/  BSYNC B1 ;  /* 0x0000000000017941 */ /* 0x000fea0003800000 */
.L_x_1406:
        /* <DEDUP_REMOVED lines=8> */
.L_x_1410:
[----:B--2---:R-:W1:Y:S02]  /*47f0*/  LDS R5, [R4+0x200] ;  /* 0x0002000004057984 */ /* 0x004e640000000800 */
[----:B-1----:R-:W-:-:S04]  /*4800*/  FADD.FTZ R5, -R14, R5 ;  /* 0x000000050e057221 */ /* 0x002fc80000010100 */
[----:B------:R-:W-:-:S04]  /*4810*/  FMUL.FTZ R5, R5, 1.4426950216293334961 ;  /* 0x3fb8aa3b05057820 */ /* 0x000fc80000410000 */
[----:B------:R2:W4:Y:S03]  /*4820*/  MUFU.EX2 R11, R5 ;  /* 0x00000005000b7308 */ /* 0x0005260000000800 */
.L_x_1411:
[----:B------:R-:W-:Y:S05]  /*4830*/  BSYNC B1 ;  /* 0x0000000000017941 */ /* 0x000fea0003800000 */
.L_x_1409:
[----:B------:R-:W-:Y:S01]  /*4840*/  VIADD R9, R9, 0x200 ;  /* 0x0000020009097836 */ /* 0x000fe20000000000 */
[----:B0-----:R-:W-:Y:S01]  /*4850*/  IADD3 R6, P4, R2, 0x200, RZ ;  /* 0x0000020002067810 */ /* 0x001fe20007f9e0ff */
[----:B----4-:R0:W-:Y:S01]  /*4860*/  STS [R4+0x200], R11 ;  /* 0x0002000b04007388 */ /* 0x0101e20000000800 */
[----:B--2---:R-:W-:Y:S02]  /*4870*/  FADD.FTZ R5, R8, R11 ;  /* 0x0000000b08057221 */ /* 0x004fe40000010000 */
[----:B------:R-:W-:Y:S01]  /*4880*/  ISETP.GE.AND P3, PT, R9, R24, PT ;  /* 0x000000180900720c */ /* 0x000fe20003f66270 */
[----:B------:R-:W-:Y:S02]  /*4890*/  IMAD.X R3, RZ, RZ, R3, P4 ;  /* 0x000000ffff037224 */ /* 0x000fe400020e0603 */
[----:B0-----:R-:W-:-:S10]  /*48a0*/  VIADD R4, R4, 0x800 ;  /* 0x0000080004047836 */ /* 0x001fd40000000000 */
[----:B------:R-:W-:Y:S05]  /*48b0*/  @!P3 BRA `(.L_x_1412) ;  /* 0xfffffffc0014b947 */ /* 0x000fea000383ffff */
.L_x_1393:
[----:B------:R-:W-:Y:S05]  /*48c0*/  BSYNC B0 ;  /* 0x0000000000007941 */ /* 0x000fea0003800000 */
.L_x_1392:
[----:B0-----:R-:W0:Y:S01]  /*48d0*/  SHFL.BFLY PT, R2, R5, 0x10, 0x1f ;  /* 0x0e001f0005027f89 */ /* 0x001e2200000e0000 */
[----:B------:R-:W-:Y:S01]  /*48e0*/  LOP3.LUT P0, R8, R19, 0x1f, RZ, 0xc0, !PT ;  /* 0x0000001f13087812 */ /* 0x000fe2000780c0ff */
        /* <DEDUP_REMOVED lines=38> */
[----:B------:R-:W4:Y:S01]  /*4b50*/  LDC R5, c[0x0][0x284] ;  /* 0x0000a100ff057b82 */ /* 0x000f220000000800 */
[----:B--2---:R-:W-:-:S04]  /*4b60*/  IMAD R2, R25, R2, R3 ;  /* 0x0000000219027224 */ /* 0x004fc800078e0203 */
[----:B----4-:R-:W-:-:S05]  /*4b70*/  IMAD R2, R2, R5, RZ ;  /* 0x0000000502027224 */ /* 0x010fca00078e02ff */
[----:B------:R-:W-:-:S07]  /*4b80*/  SHF.R.S32.HI R3, RZ, 0x1f, R2 ;  /* 0x0000001fff037819 */ /* 0x000fce0000011402 */
.L_x_1413:
        /* <DEDUP_REMOVED lines=15> */
.L_x_1418:
        /* <DEDUP_REMOVED lines=13> */
.L_x_1417:
[----:B------:R-:W-:Y:S05]  /*4d50*/  BSYNC B1 ;  /* 0x0000000000017941 */ /* 0x000fea0003800000 */
.L_x_1416:
        /* <DEDUP_REMOVED lines=10> */
.L_x_1419:
[----:B------:R-:W1:Y:S01]  /*4e00*/  LDS R2, [R4+0x600] ;  /* 0x0006000004027984 */ /* 0x000e620000000800 */
[----:B------:R-:W-:Y:S02]  /*4e10*/  IMAD.MOV.U32 R3, RZ, RZ, R12 ;  /* 0x000000ffff037224 */ /* 0x000fe400078e000c */
[----:B------:R-:W-:Y:S01]  /*4e20*/  VIADD R7, R7, 0x200 ;  /* 0x0000020007077836 */ /* 0x000fe20000000000 */
[----:B------:R-:W0:Y:S04]  /*4e30*/  LDS R5, [R4] ;  /* 0x0000000004057984 */ /* 0x000e280000000800 */
[----:B------:R-:W2:Y:S01]  /*4e40*/  LDS R6, [R4+0x200] ;  /* 0x0002000004067984 */ /* 0x000ea20000000800 */
[----:B------:R-:W-:-:S03]  /*4e50*/  ISETP.GE.AND P0, PT, R7, R24, PT ;  /* 0x000000180700720c */ /* 0x000fc60003f06270 */
[----:B------:R-:W4:Y:S01]  /*4e60*/  LDS R8, [R4+0x400] ;  /* 0x0004000004087984 */ /* 0x000f220000000800 */
[----:B-1----:R-:W-:Y:S01]  /*4e70*/  FMUL.FTZ R25, R2, R11 ;  /* 0x0000000b02197220 */ /* 0x002fe20000410000 */
[----:B------:R-:W-:Y:S01]  /*4e80*/  MOV R2, R9 ;  /* 0x0000000900027202 */ /* 0x000fe20000000f00 */
[----:B0-----:R-:W-:-:S03]  /*4e90*/  FMUL.FTZ R13, R5, R11 ;  /* 0x0000000b050d7220 */ /* 0x001fc60000410000 */
[----:B------:R-:W-:Y:S01]  /*4ea0*/  IADD3 R9, P1, R2, 0x800, RZ ;  /* 0x0000080002097810 */ /* 0x000fe20007f3e0ff */
[----:B------:R-:W-:Y:S01]  /*4eb0*/  @P3 STG.E desc[UR36][R2.64+0x600], R25 ;  /* 0x0006001902003986 */ /* 0x000fe2000c101924 */
[----:B------:R-:W-:Y:S01]  /*4ec0*/  IADD3 R5, R4, 0x800, RZ ;  /* 0x0000080004057810 */ /* 0x000fe20007ffe0ff */
[-C--:B--2---:R-:W-:Y:S02]  /*4ed0*/  FMUL.FTZ R15, R6, R11.reuse ;  /* 0x0000000b060f7220 */ /* 0x084fe40000410000 */
[----:B------:R-:W-:Y:S01]  /*4ee0*/  @P3 STG.E desc[UR36][R2.64], R13 ;  /* 0x0000000d02003986 */ /* 0x000fe2000c101924 */
[----:B------:R-:W-:Y:S02]  /*4ef0*/  IMAD.X R12, RZ, RZ, R3, P1 ;  /* 0x000000ffff0c7224 */ /* 0x000fe400008e0603 */
[----:B----4-:R-:W-:Y:S01]  /*4f00*/  FMUL.FTZ R21, R8, R11 ;  /* 0x0000000b08157220 */ /* 0x010fe20000410000 */
        /* <DEDUP_REMOVED lines=8> */
.L_x_1415:
[----:B------:R-:W-:Y:S05]  /*4f90*/  BSYNC B0 ;  /* 0x0000000000007941 */ /* 0x000fea0003800000 */
.L_x_1414:
[----:B------:R-:W-:Y:S01]  /*4fa0*/  SHF.R.S32.HI R2, RZ, 0x1f, R17 ;  /* 0x0000001fff027819 */ /* 0x000fe20000011411 */
[----:B------:R-:W4:Y:S01]  /*4fb0*/  S2UR UR5, SR_CgaCtaId ;  /* 0x00000000000579c3 */ /* 0x000f220000008800 */
[----:B------:R-:W-:Y:S01]  /*4fc0*/  LEA.HI R0, R0, R19, RZ, 0x4 ;  /* 0x0000001300007211 */ /* 0x000fe200078f20ff */
[----:B------:R-:W-:Y:S01]  /*4fd0*/  ULDC UR7, c[0x0][0x29c] ;  /* 0x0000a70000077ab9 */ /* 0x000fe20000000800 */
[----:B------:R-:W-:Y:S01]  /*4fe0*/  LEA.HI R2, R2, R17, RZ, 0x3 ;  /* 0x0000001102027211 */ /* 0x000fe200078f18ff */
[----:B------:R-:W-:Y:S01]  /*4ff0*/  UMOV UR4, 0x400 ;  /* 0x0000040000047882 */ /* 0x000fe20000000000 */
[----:B0-----:R-:W-:Y:S01]  /*5000*/  SHF.R.S32.HI R9, RZ, 0x4, R0 ;  /* 0x00000004ff097819 */ /* 0x001fe20000011400 */
[----:B------:R-:W-:Y:S01]  /*5010*/  UIADD3 UR4, UR4, 0x120, URZ ;  /* 0x0000012004047890 */ /* 0x000fe2000fffe03f */
[----:B--2---:R-:W-:Y:S01]  /*5020*/  LOP3.LUT R4, R2, 0xfffffff8, RZ, 0xc0, !PT ;  /* 0xfffffff802047812 */ /* 0x004fe200078ec0ff */
[----:B------:R-:W-:Y:S01]  /*5030*/  ULDC UR6, c[0x0][0x284] ;  /* 0x0000a10000067ab9 */ /* 0x000fe20000000800 */
[----:B------:R-:W-:Y:S01]  /*5040*/  LOP3.LUT R2, R0, 0xfffffff0, RZ, 0xc0, !PT ;  /* 0xfffffff000027812 */ /* 0x000fe200078ec0ff */
[----:B------:R-:W-:Y:S01]  /*5050*/  BSSY B0, `(.L_x_1420) ;  /* 0x000001b000007945 */ /* 0x000fe20003800000 */
[----:B------:R-:W-:Y:S01]  /*5060*/  IADD3 R4, R17, -R4, RZ ;  /* 0x8000000411047210 */ /* 0x000fe20007ffe0ff */
[----:B------:R-:W-:Y:S01]  /*5070*/  HFMA2.MMA R15, -RZ, RZ, 0, 0 ;  /* 0x00000000ff0f7435 */ /* 0x000fe200000001ff */
[----:B------:R-:W-:Y:S01]  /*5080*/  CS2R R6, SRZ ;  /* 0x0000000000067805 */ /* 0x000fe2000001ff00 */
[----:B------:R-:W-:Y:S01]  /*5090*/  IMAD.IADD R20, R19, 0x1, -R2 ;  /* 0x0000000113147824 */ /* 0x000fe200078e0a02 */
[----:B------:R-:W-:-:S02]  /*50a0*/  ISETP.NE.AND P1, PT, R9, R4, PT ;  /* 0x000000040900720c */ /* 0x000fc40003f25270 */
[----:B------:R-:W-:Y:S01]  /*50b0*/  CS2R R4, SRZ ;  /* 0x0000000000047805 */ /* 0x000fe2000001ff00 */
[----:B------:R-:W-:Y:S01]  /*50c0*/  IMAD.SHL.U32 R3, R20, 0x4, RZ ;  /* 0x0000000414037824 */ /* 0x000fe200078e00ff */
[----:B------:R-:W-:-:S03]  /*50d0*/  ISETP.NE.OR P0, PT, RZ, UR7, P1 ;  /* 0x00000007ff007c0c */ /* 0x000fc60008f05670 */
[--C-:B------:R-:W-:Y:S01]  /*50e0*/  IMAD R2, R18, UR6, R3.reuse ;  /* 0x0000000612027c24 */ /* 0x100fe2000f8e0203 */
[----:B----4-:R-:W-:Y:S01]  /*50f0*/  ULEA UR4, UR5, UR4, 0x18 ;  /* 0x0000000405047291 */ /* 0x010fe2000f8ec03f */
[----:B------:R-:W-:-:S03]  /*5100*/  IMAD R118, R118, UR6, R3 ;  /* 0x0000000676767c24 */ /* 0x000fc6000f8e0203 */
[----:B------:R-:W-:Y:S02]  /*5110*/  SHF.R.S32.HI R8, RZ, 0x1f, R2 ;  /* 0x0000001fff087819 */ /* 0x000fe40000011402 */
        /* <DEDUP_REMOVED lines=13> */
.L_x_1422:
[----:B-----5:R0:W-:Y:S02]  /*51f0*/  STS.128 [R20], R4 ;  /* 0x0000000414007388 */ /* 0x0201e40000000c00 */
.L_x_1421:
[----:B------:R-:W-:Y:S05]  /*5200*/  BSYNC B0 ;  /* 0x0000000000007941 */ /* 0x000fea0003800000 */
.L_x_1420:
[----:B------:R-:W-:Y:S01]  /*5210*/  IMAD.IADD R28, R9, 0x1, R10 ;  /* 0x00000001091c7824 */ /* 0x000fe200078e020a */
[----:B------:R-:W-:Y:S01]  /*5220*/  VIMNMX R29, R17, UR6, PT ;  /* 0x00000006111d7c48 */ /* 0x000fe2000bfe0100 */
[----:B------:R-:W-:Y:S01]  /*5230*/  ULDC.64 UR4, c[0x0][0x250] ;  /* 0x0000940000047ab9 */ /* 0x000fe20000000a00 */
[----:B------:R-:W-:Y:S01]  /*5240*/  ULDC.64 UR8, c[0x0][0x250] ;  /* 0x0000940000087ab9 */ /* 0x000fe20000000a00 */
[----:B------:R-:W-:Y:S01]  /*5250*/  IMAD.U32 R25, RZ, RZ, UR4 ;  /* 0x00000004ff197e24 */ /* 0x000fe2000f8e00ff */
[----:B------:R-:W-:Y:S01]  /*5260*/  SHF.L.U32 R33, R28, 0x6, RZ ;  /* 0x000000061c217819 */ /* 0x000fe200000006ff */
[----:B-1----:R-:W-:Y:S01]  /*5270*/  IMAD.U32 R11, RZ, RZ, UR5 ;  /* 0x00000005ff0b7e24 */ /* 0x002fe2000f8e00ff */
[----:B------:R-:W-:Y:S01]  /*5280*/  BSSY B0, `(.L_x_1423) ;  /* 0x0000086000007945 */ /* 0x000fe20003800000 */
[----:B------:R-:W-:Y:S01]  /*5290*/  IMAD R42, R9, 0x4, R84 ;  /* 0x00000004092a7824 */ /* 0x000fe200078e0254 */
[----:B------:R-:W-:Y:S01]  /*52a0*/  SHF.R.S32.HI R34, RZ, 0x1f, R33 ;  /* 0x0000001fff227819 */ /* 0x000fe20000011421 */
[----:B------:R-:W-:Y:S01]  /*52b0*/  IMAD.MOV.U32 R14, RZ, RZ, RZ ;  /* 0x000000ffff0e7224 */ /* 0x000fe200078e00ff */
[----:B------:R-:W-:Y:S01]  /*52c0*/  BAR.SYNC.DEFER_BLOCKING 0x0 ;  /* 0x0000000000007b1d */ /* 0x000fe20000010000 */
[----:B------:R-:W-:-:S04]  /*52d0*/  IADD3 R0, P0, R2, R33, RZ ;  /* 0x0000002102007210 */ /* 0x000fc80007f1e0ff */
[----:B------:R-:W-:Y:S02]  /*52e0*/  IADD3.X R12, R8, R34, RZ, P0, !PT ;  /* 0x00000022080c7210 */ /* 0x000fe400007fe4ff */
[----:B------:R-:W-:Y:S02]  /*52f0*/  ISETP.GE.AND P0, PT, R28, R29, PT ;  /* 0x0000001d1c00720c */ /* 0x000fe40003f06270 */
[----:B------:R-:W-:-:S04]  /*5300*/  LEA R26, P3, R0, R25, 0x2 ;  /* 0x00000019001a7211 */ /* 0x000fc800078610ff */
[----:B------:R-:W-:Y:S02]  /*5310*/  LEA.HI.X R27, R0, R11, R12, 0x2, P3 ;  /* 0x0000000b001b7211 */ /* 0x000fe400018f140c */
[----:B------:R-:W-:-:S05]  /*5320*/  CS2R R12, SRZ ;  /* 0x00000000000c7805 */ /* 0x000fca000001ff00 */
[----:B------:R-:W-:Y:S05]  /*5330*/  @P0 BRA `(.L_x_1424) ;  /* 0x0000000400e80947 */ /* 0x000fea0003800000 */
[----:B------:R-:W-:Y:S01]  /*5340*/  ULOP3.LUT UR5, URZ, UR6, URZ, 0x33, !UPT ;  /* 0x000000063f057292 */ /* 0x000fe2000f8e333f */
[----:B------:R-:W-:Y:S01]  /*5350*/  IADD3 R13, -R24, RZ, RZ ;  /* 0x000000ff180d7210 */ /* 0x000fe20007ffe1ff */
[----:B------:R-:W1:Y:S01]  /*5360*/  LDC.64 R30, c[0x0][0x2e8] ;  /* 0x0000ba00ff1e7b82 */ /* 0x000e620000000a00 */
[----:B------:R-:W-:Y:S01]  /*5370*/  IADD3 R0, -R10, -0x2, -R9 ;  /* 0xfffffffe0a007810 */ /* 0x000fe20007ffe909 */
[----:B------:R-:W-:Y:S01]  /*5380*/  ULDC UR4, c[0x0][0x288] ;  /* 0x0000a20000047ab9 */ /* 0x000fe20000000800 */
[----:B------:R-:W-:Y:S01]  /*5390*/  BSSY B1, `(.L_x_1425) ;  /* 0x0000025000017945 */ /* 0x000fe20003800000 */
[----:B------:R-:W-:Y:S01]  /*53a0*/  VIMNMX R13, R13, UR5, !PT ;  /* 0x000000050d0d7c48 */ /* 0x000fe2000ffe0100 */
[----:B------:R-:W-:Y:S01]  /*53b0*/  IMAD R12, R23, UR4, R22 ;  /* 0x00000004170c7c24 */ /* 0x000fe2000f8e0216 */
[----:B------:R-:W-:-:S03]  /*53c0*/  CS2R R14, SRZ ;  /* 0x00000000000e7805 */ /* 0x000fc6000001ff00 */
[----:B------:R-:W-:Y:S01]  /*53d0*/  IMAD.IADD R32, R0, 0x1, -R13 ;  /* 0x0000000100207824 */ /* 0x000fe200078e0a0d */
[----:B------:R-:W-:Y:S01]  /*53e0*/  MOV R0, R28 ;  /* 0x0000001c00007202 */ /* 0x000fe20000000f00 */
[----:B------:R-:W-:-:S03]  /*53f0*/  IMAD R13, R12, 0x40, R3 ;  /* 0x000000400c0d7824 */ /* 0x000fc600078e0203 */
[----:B------:R-:W-:Y:S01]  /*5400*/  LOP3.LUT P0, RZ, R32, 0x8, RZ, 0xc0, !PT ;  /* 0x0000000820ff7812 */ /* 0x000fe2000780c0ff */
[----:B-1----:R-:W-:Y:S01]  /*5410*/  IMAD.WIDE R30, R13, 0x4, R30 ;  /* 0x000000040d1e7825 */ /* 0x002fe200078e021e */
[----:B------:R-:W-:-:S11]  /*5420*/  CS2R R12, SRZ ;  /* 0x00000000000c7805 */ /* 0x000fd6000001ff00 */
[----:B------:R-:W-:Y:S05]  /*5430*/  @P0 BRA `(.L_x_1426) ;  /* 0x0000000000680947 */ /* 0x000fea0003800000 */
[----:B------:R-:W-:-:S05]  /*5440*/  IADD3 R0, P0, R118, R33, RZ ;  /* 0x0000002176007210 */ /* 0x000fca0007f1e0ff */
[----:B------:R-:W-:Y:S01]  /*5450*/  IMAD.X R34, R21, 0x1, R34, P0 ;  /* 0x0000000115227824 */ /* 0x000fe200000e0622 */
        /* <DEDUP_REMOVED lines=9> */
[----:B------:R-:W4:Y:S01]  /*54f0*/  @P4 LDG.E.128 R44, desc[UR36][R30.64] ;  /* 0x000000241e2c4981 */ /* 0x000f22000c1e1d00 */
[----:B-1---5:R-:W-:Y:S01]  /*5500*/  FADD.FTZ R12, R12, R36 ;  /* 0x000000240c0c7221 */ /* 0x022fe20000010000 */
[----:B------:R-:W-:Y:S01]  /*5510*/  FADD.FTZ R13, R13, R37 ;  /* 0x000000250d0d7221 */ /* 0x000fe20000010000 */
[----:B------:R-:W-:Y:S01]  /*5520*/  FADD.FTZ R14, R14, R38 ;  /* 0x000000260e0e7221 */ /* 0x000fe20000010000 */
[----:B------:R-:W-:Y:S01]  /*5530*/  FADD.FTZ R15, R15, R39 ;  /* 0x000000270f0f7221 */ /* 0x000fe20000010000 */
[----:B----4-:R-:W-:Y:S01]  /*5540*/  @P4 FMUL.FTZ R12, R12, R44 ;  /* 0x0000002c0c0c4220 */ /* 0x010fe20000410000 */
[----:B------:R-:W-:Y:S01]  /*5550*/  @P4 FMUL.FTZ R13, R13, R45 ;  /* 0x0000002d0d0d4220 */ /* 0x000fe20000410000 */
[----:B------:R-:W-:Y:S01]  /*5560*/  @P4 FMUL.FTZ R14, R14, R46 ;  /* 0x0000002e0e0e4220 */ /* 0x000fe20000410000 */
[----:B------:R-:W-:-:S05]  /*5570*/  @P4 FMUL.FTZ R15, R15, R47 ;  /* 0x0000002f0f0f4220 */ /* 0x000fca0000410000 */
[----:B------:R1:W-:Y:S02]  /*5580*/  STG.E.128 desc[UR36][R26.64], R12 ;  /* 0x0000000c1a007986 */ /* 0x0003e4000c101d24 */
.L_x_1427:
[C---:B-12--5:R-:W-:Y:S01]  /*5590*/  FFMA.FTZ R12, R0.reuse, R12, RZ ;  /* 0x0000000c000c7223 */ /* 0x066fe200000100ff */
[C---:B------:R-:W-:Y:S01]  /*55a0*/  FFMA.FTZ R13, R0.reuse, R13, RZ ;  /* 0x0000000d000d7223 */ /* 0x040fe200000100ff */
[C---:B------:R-:W-:Y:S01]  /*55b0*/  FFMA.FTZ R14, R0.reuse, R14, RZ ;  /* 0x0000000e000e7223 */ /* 0x040fe200000100ff */
[----:B------:R-:W-:Y:S01]  /*55c0*/  FFMA.FTZ R15, R0, R15, RZ ;  /* 0x0000000f000f7223 */ /* 0x000fe200000100ff */
[----:B------:R-:W-:-:S07]  /*55d0*/  VIADD R0, R28, 0x8 ;  /* 0x000000081c007836 */ /* 0x000fce0000000000 */
.L_x_1426:
[----:B------:R-:W-:Y:S05]  /*55e0*/  BSYNC B1 ;  /* 0x0000000000017941 */ /* 0x000fea0003800000 */
.L_x_1425:
[----:B------:R-:W-:-:S13]  /*55f0*/  LOP3.LUT P0, RZ, R32, 0xfffffff8, RZ, 0xc0, !PT ;  /* 0xfffffff820ff7812 */ /* 0x000fda000780c0ff */
[----:B------:R-:W-:Y:S05]  /*5600*/  @!P0 BRA `(.L_x_1424) ;  /* 0x0000000400348947 */ /* 0x000fea0003800000 */
[C---:B------:R-:W-:Y:S01]  /*5610*/  SHF.L.U32 R33, R0.reuse, 0x6, RZ ;  /* 0x0000000600217819 */ /* 0x040fe200000006ff */
[----:B------:R-:W-:Y:S01]  /*5620*/  UISETP.NE.AND UP0, UPT, UR7, URZ, UPT ;  /* 0x0000003f0700728c */ /* 0x000fe2000bf05270 */
[----:B------:R-:W-:Y:S02]  /*5630*/  LEA R35, R0, 0x20, 0x2 ;  /* 0x0000002000237811 */ /* 0x000fe400078e10ff */
[----:B------:R-:W-:Y:S02]  /*5640*/  SHF.R.S32.HI R32, RZ, 0x1f, R33 ;  /* 0x0000001fff207819 */ /* 0x000fe40000011421 */
[-C--:B------:R-:W-:Y:S01]  /*5650*/  IADD3 R36, P0, R118, R33.reuse, RZ ;  /* 0x0000002176247210 */ /* 0x080fe20007f1e0ff */
[----:B------:R-:W-:Y:S01]  /*5660*/  IMAD R35, R10, -0x4, R35 ;  /* 0xfffffffc0a237824 */ /* 0x000fe200078e0223 */
[----:B------:R-:W-:Y:S02]  /*5670*/  IADD3 R34, P3, R2, R33, RZ ;  /* 0x0000002102227210 */ /* 0x000fe40007f7e0ff */
[----:B------:R-:W-:Y:S01]  /*5680*/  PLOP3.LUT P2, PT, PT, PT, UP0, 0x80, 0x0 ;  /* 0x000000000000781c */ /* 0x000fe20003f4f008 */
[--C-:B------:R-:W-:Y:S01]  /*5690*/  IMAD.X R57, R21, 0x1, R32.reuse, P0 ;  /* 0x0000000115397824 */ /* 0x100fe200000e0620 */
[-C--:B------:R-:W-:Y:S01]  /*56a0*/  LEA R56, P0, R36, R25.reuse, 0x2 ;  /* 0x0000001924387211 */ /* 0x080fe200078010ff */
[----:B------:R-:W-:Y:S01]  /*56b0*/  IMAD.X R32, R8, 0x1, R32, P3 ;  /* 0x0000000108207824 */ /* 0x000fe200018e0620 */
[----:B------:R-:W-:Y:S01]  /*56c0*/  LEA R46, P3, R34, R25, 0x2 ;  /* 0x00000019222e7211 */ /* 0x000fe200078610ff */
[----:B------:R-:W-:Y:S01]  /*56d0*/  IMAD.IADD R43, R84, 0x1, R35 ;  /* 0x00000001542b7824 */ /* 0x000fe200078e0223 */
[----:B------:R-:W-:-:S02]  /*56e0*/  LEA.HI.X R57, R36, R11, R57, 0x2, P0 ;  /* 0x0000000b24397211 */ /* 0x000fc400000f1439 */
[----:B------:R-:W-:Y:S02]  /*56f0*/  LEA.HI.X R47, R34, R11, R32, 0x2, P3 ;  /* 0x0000000b222f7211 */ /* 0x000fe400018f1420 */
[----:B------:R-:W-:-:S07]  /*5700*/  IADD3 R45, R33, 0x200, RZ ;  /* 0x00000200212d7810 */ /* 0x000fce0007ffe0ff */
.L_x_1430:
[----:B-1----:R-:W-:Y:S01]  /*5710*/  SHF.R.S32.HI R40, RZ, 0x1f, R45 ;  /* 0x0000001fff287819 */ /* 0x002fe2000001142d */
[----:B------:R-:W-:Y:S01]  /*5720*/  IMAD.U32 R25, RZ, RZ, UR8 ;  /* 0x00000008ff197e24 */ /* 0x000fe2000f8e00ff */
[----:B------:R-:W-:Y:S02]  /*5730*/  IADD3 R32, P0, R118, R45, RZ ;  /* 0x0000002d76207210 */ /* 0x000fe40007f1e0ff */
[----:B------:R-:W-:Y:S02]  /*5740*/  MOV R11, UR9 ;  /* 0x00000009000b7c02 */ /* 0x000fe40008000f00 */
[----:B------:R-:W-:Y:S01]  /*5750*/  ISETP.NE.AND P3, PT, R127, RZ, PT ;  /* 0x000000ff7f00720c */ /* 0x000fe20003f65270 */
        /* <DEDUP_REMOVED lines=8> */
[----:B-1----:R-:W-:Y:S02]  /*57e0*/  IMAD.MOV.U32 R32, RZ, RZ, R46 ;  /* 0x000000ffff207224 */ /* 0x002fe400078e002e */
[----:B------:R-:W-:Y:S01]  /*57f0*/  IMAD.MOV.U32 R33, RZ, RZ, R47 ;  /* 0x000000ffff217224 */ /* 0x000fe200078e002f */
        /* <DEDUP_REMOVED lines=10> */
.L_x_1428:
[----:B-12---:R-:W5:Y:S04]  /*58a0*/  LDG.E.128 R32, desc[UR36][R34.64] ;  /* 0x0000002422207981 */ /* 0x006f68000c1e1d00 */
[----:B------:R-:W1:Y:S02]  /*58b0*/  LDS R41, [R43+-0x20] ;  /* 0xffffe0002b297984 */ /* 0x000e640000000800 */
[C---:B-1---5:R-:W-:Y:S01]  /*58c0*/  FFMA.FTZ R48, R41.reuse, R36, R12 ;  /* 0x0000002429307223 */ /* 0x062fe2000001000c */
[C---:B------:R-:W-:Y:S01]  /*58d0*/  FFMA.FTZ R50, R41.reuse, R37, R13 ;  /* 0x0000002529327223 */ /* 0x040fe2000001000d */
[C---:B------:R-:W-:Y:S01]  /*58e0*/  FFMA.FTZ R49, R41.reuse, R38, R14 ;  /* 0x0000002629317223 */ /* 0x040fe2000001000e */
[----:B------:R-:W-:Y:S01]  /*58f0*/  FFMA.FTZ R52, R41, R39, R15 ;  /* 0x0000002729347223 */ /* 0x000fe2000001000f */
[----:B------:R-:W-:Y:S06]  /*5900*/  @P2 BRA `(.L_x_1429) ;  /* 0x00000000003c2947 */ /* 0x000fec0003800000 */
[----:B------:R-:W2:Y:S01]  /*5910*/  @P3 LDG.E.128 R12, desc[UR36][R30.64] ;  /* 0x000000241e0c3981 */ /* 0x000ea2000c1e1d00 */
[----:B------:R-:W-:-:S03]  /*5920*/  IADD3 R44, P0, R2, R45, RZ ;  /* 0x0000002d022c7210 */ /* 0x000fc60007f1e0ff */
[----:B------:R-:W1:Y:S01]  /*5930*/  LDS.128 R36, [R20] ;  /* 0x0000000014247984 */ /* 0x000e620000000c00 */
[----:B------:R-:W-:Y:S02]  /*5940*/  IADD3.X R41, R8, R40, RZ, P0, !PT ;  /* 0x0000002808297210 */ /* 0x000fe400007fe4ff */
[----:B------:R-:W-:-:S04]  /*5950*/  LEA R40, P0, R44, R25, 0x2 ;  /* 0x000000192c287211 */ /* 0x000fc800078010ff */
[----:B------:R-:W-:Y:S01]  /*5960*/  LEA.HI.X R41, R44, R11, R41, 0x2, P0 ;  /* 0x0000000b2c297211 */ /* 0x000fe200000f1429 */
        /* <DEDUP_REMOVED lines=9> */
.L_x_1429:
[----:B------:R2:W4:Y:S01]  /*5a00*/  LDS R15, [R43] ;  /* 0x000000002b0f7984 */ /* 0x0005220000000800 */
[----:B------:R-:W-:Y:S01]  /*5a10*/  VIADD R0, R0, 0x10 ;  /* 0x0000001000007836 */ /* 0x000fe20000000000 */
[----:B------:R-:W-:Y:S01]  /*5a20*/  IADD3 R46, P4, R46, 0x1000, RZ ;  /* 0x000010002e2e7810 */ /* 0x000fe20007f9e0ff */
[----:B------:R-:W-:Y:S01]  /*5a30*/  VIADD R45, R45, 0x400 ;  /* 0x000004002d2d7836 */ /* 0x000fe20000000000 */
[----:B------:R-:W-:Y:S02]  /*5a40*/  IADD3 R56, P3, R56, 0x1000, RZ ;  /* 0x0000100038387810 */ /* 0x000fe40007f7e0ff */
[----:B------:R-:W-:Y:S01]  /*5a50*/  ISETP.GE.AND P0, PT, R0, R29, PT ;  /* 0x0000001d0000720c */ /* 0x000fe20003f06270 */
[----:B------:R-:W-:Y:S01]  /*5a60*/  IMAD.X R47, RZ, RZ, R47, P4 ;  /* 0x000000ffff2f7224 */ /* 0x000fe200020e062f */
[----:B------:R-:W-:Y:S01]  /*5a70*/  IADD3.X R57, RZ, R57, RZ, P3, !PT ;  /* 0x00000039ff397210 */ /* 0x000fe20001ffe4ff */
[----:B--2---:R-:W-:Y:S02]  /*5a80*/  VIADD R43, R43, 0x40 ;  /* 0x000000402b2b7836 */ /* 0x004fe40000000000 */
[C---:B----4-:R-:W-:Y:S01]  /*5a90*/  FFMA.FTZ R12, R15.reuse, R32, R48 ;  /* 0x000000200f0c7223 */ /* 0x050fe20000010030 */
[C---:B------:R-:W-:Y:S01]  /*5aa0*/  FFMA.FTZ R13, R15.reuse, R33, R50 ;  /* 0x000000210f0d7223 */ /* 0x040fe20000010032 */
[C---:B------:R-:W-:Y:S01]  /*5ab0*/  FFMA.FTZ R14, R15.reuse, R34, R49 ;  /* 0x000000220f0e7223 */ /* 0x040fe20000010031 */
[----:B------:R-:W-:-:S05]  /*5ac0*/  FFMA.FTZ R15, R15, R35, R52 ;  /* 0x000000230f0f7223 */ /* 0x000fca0000010034 */
[----:B------:R-:W-:Y:S05]  /*5ad0*/  @!P0 BRA `(.L_x_1430) ;  /* 0xfffffffc000c8947 */ /* 0x000fea000383ffff */
.L_x_1424:
[----:B------:R-:W-:Y:S05]  /*5ae0*/  BSYNC B0 ;  /* 0x0000000000007941 */ /* 0x000fea0003800000 */
.L_x_1423:
[----:B------:R-:W-:Y:S01]  /*5af0*/  ISETP.GE.AND P0, PT, R28, R17, PT ;  /* 0x000000111c00720c */ /* 0x000fe20003f06270 */
[----:B------:R-:W-:Y:S01]  /*5b00*/  ULDC UR5, c[0x0][0x29c] ;  /* 0x0000a70000057ab9 */ /* 0x000fe20000000800 */
[----:B------:R-:W-:Y:S01]  /*5b10*/  ULDC.64 UR6, c[0x0][0x250] ;  /* 0x0000940000067ab9 */ /* 0x000fe20000000a00 */
[----:B------:R-:W-:Y:S10]  /*5b20*/  BSSY B0, `(.L_x_1431) ;  /* 0x00000c1000007945 */ /* 0x000ff40003800000 */
[----:B------:R-:W-:Y:S05]  /*5b30*/  @P0 BRA `(.L_x_1432) ;  /* 0x0000000800fc0947 */ /* 0x000fea0003800000 */
[----:B------:R-:W2:Y:S01]  /*5b40*/  LDC.64 R30, c[0x0][0x2e8] ;  /* 0x0000ba00ff1e7b82 */ /* 0x000ea20000000a00 */
[----:B------:R-:W-:Y:S01]  /*5b50*/  IADD3 R29, -R9, -0x2, R24 ;  /* 0xfffffffe091d7810 */ /* 0x000fe20007ffe118 */
[----:B------:R-:W-:Y:S01]  /*5b60*/  ULDC UR4, c[0x0][0x288] ;  /* 0x0000a20000047ab9 */ /* 0x000fe20000000800 */
[----:B------:R-:W-:Y:S01]  /*5b70*/  BSSY B1, `(.L_x_1433) ;  /* 0x000003d000017945 */ /* 0x000fe20003800000 */
[----:B------:R-:W-:Y:S01]  /*5b80*/  IMAD R0, R23, UR4, R22 ;  /* 0x0000000417007c24 */ /* 0x000fe2000f8e0216 */
[----:B------:R-:W-:-:S03]  /*5b90*/  IADD3 R29, R29, -R10, RZ ;  /* 0x8000000a1d1d7210 */ /* 0x000fc60007ffe0ff */
[----:B-1----:R-:W-:Y:S01]  /*5ba0*/  IMAD R33, R0, 0x40, R3 ;  /* 0x0000004000217824 */ /* 0x002fe200078e0203 */
[----:B------:R-:W-:-:S03]  /*5bb0*/  LOP3.LUT P0, RZ, R29, 0x8, RZ, 0xc0, !PT ;  /* 0x000000081dff7812 */ /* 0x000fc6000780c0ff */
[----:B--2---:R-:W-:-:S10]  /*5bc0*/  IMAD.WIDE R30, R33, 0x4, R30 ;  /* 0x00000004211e7825 */ /* 0x004fd400078e021e */
[----:B------:R-:W-:Y:S05]  /*5bd0*/  @P0 BRA `(.L_x_1434) ;  /* 0x0000000000d80947 */ /* 0x000fea0003800000 */
[----:B------:R-:W1:Y:S01]  /*5be0*/  LDC R35, c[0x0][0x284] ;  /* 0x0000a100ff237b82 */ /* 0x000e620000000800 */
[----:B------:R-:W-:Y:S01]  /*5bf0*/  BSSY B2, `(.L_x_1435) ;  /* 0x0000033000027945 */ /* 0x000fe20003800000 */
[----:B-1----:R-:W-:-:S13]  /*5c00*/  ISETP.GE.AND P0, PT, R28, R35, PT ;  /* 0x000000231c00720c */ /* 0x002fda0003f06270 */
[----:B------:R-:W-:Y:S05]  /*5c10*/  @!P0 BRA `(.L_x_1436) ;  /* 0x0000000000c08947 */ /* 0x000fea0003800000 */
[----:B------:R-:W-:Y:S01]  /*5c20*/  IABS R37, R35 ;  /* 0x0000002300257213 */ /* 0x000fe20000000000 */
[----:B------:R1:W2:Y:S01]  /*5c30*/  LDS R41, [R42] ;  /* 0x000000002a297984 */ /* 0x0002a20000000800 */
[----:B------:R-:W-:Y:S01]  /*5c40*/  IABS R24, R28 ;  /* 0x0000001c00187213 */ /* 0x000fe20000000000 */
[----:B------:R-:W-:Y:S01]  /*5c50*/  ULDC UR4, c[0x0][0x29c] ;  /* 0x0000a70000047ab9 */ /* 0x000fe20000000800 */
[----:B------:R-:W4:Y:S01]  /*5c60*/  I2F.RP R34, R37 ;  /* 0x0000002500227306 */ /* 0x000f220000209400 */
[----:B------:R-:W-:Y:S02]  /*5c70*/  ISETP.GE.AND P2, PT, R28, RZ, PT ;  /* 0x000000ff1c00720c */ /* 0x000fe40003f46270 */
[----:B------:R-:W-:-:S05]  /*5c80*/  ISETP.NE.AND P3, PT, R35, RZ, PT ;  /* 0x000000ff2300720c */ /* 0x000fca0003f65270 */
[----:B----4-:R-:W4:Y:S02]  /*5c90*/  MUFU.RCP R34, R34 ;  /* 0x0000002200227308 */ /* 0x010f240000001000 */
[----:B----4-:R-:W-:-:S06]  /*5ca0*/  VIADD R32, R34, 0xffffffe ;  /* 0x0ffffffe22207836 */ /* 0x010fcc0000000000 */
[----:B------:R4:W0:Y:S02]  /*5cb0*/  F2I.FTZ.U32.TRUNC.NTZ R33, R32 ;  /* 0x0000002000217305 */ /* 0x000824000021f000 */
[----:B----4-:R-:W-:Y:S01]  /*5cc0*/  IMAD.MOV.U32 R32, RZ, RZ, RZ ;  /* 0x000000ffff207224 */ /* 0x010fe200078e00ff */
[----:B0-----:R-:W-:-:S05]  /*5cd0*/  IADD3 R0, RZ, -R33, RZ ;  /* 0x80000021ff007210 */ /* 0x001fca0007ffe0ff */
        /* <DEDUP_REMOVED lines=19> */
[----:B-12---:R-:W-:Y:S05]  /*5e10*/  @P2 BRA `(.L_x_1437) ;  /* 0x0000000000302947 */ /* 0x006fea0003800000 */
[----:B------:R-:W-:Y:S01]  /*5e20*/  ISETP.NE.AND P4, PT, R127, RZ, PT ;  /* 0x000000ff7f00720c */ /* 0x000fe20003f85270 */
        /* <DEDUP_REMOVED lines=11> */
.L_x_1437:
[C---:B-----5:R-:W-:Y:S01]  /*5ee0*/  FFMA.FTZ R12, R41.reuse, R32, R12 ;  /* 0x00000020290c7223 */ /* 0x060fe2000001000c */
[C---:B------:R-:W-:Y:S01]  /*5ef0*/  FFMA.FTZ R13, R41.reuse, R33, R13 ;  /* 0x00000021290d7223 */ /* 0x040fe2000001000d */
[C---:B------:R-:W-:Y:S01]  /*5f00*/  FFMA.FTZ R14, R41.reuse, R34, R14 ;  /* 0x00000022290e7223 */ /* 0x040fe2000001000e */
[----:B------:R-:W-:-:S07]  /*5f10*/  FFMA.FTZ R15, R41, R35, R15 ;  /* 0x00000023290f7223 */ /* 0x000fce000001000f */
.L_x_1436:
[----:B------:R-:W-:Y:S05]  /*5f20*/  BSYNC B2 ;  /* 0x0000000000027941 */ /* 0x000fea0003800000 */
.L_x_1435:
[----:B------:R-:W-:-:S07]  /*5f30*/  VIADD R28, R28, 0x8 ;  /* 0x000000081c1c7836 */ /* 0x000fce0000000000 */
.L_x_1434:
[----:B------:R-:W-:Y:S05]  /*5f40*/  BSYNC B1 ;  /* 0x0000000000017941 */ /* 0x000fea0003800000 */
.L_x_1433:
[----:B------:R-:W-:-:S13]  /*5f50*/  LOP3.LUT P0, RZ, R29, 0xfffffff8, RZ, 0xc0, !PT ;  /* 0xfffffff81dff7812 */ /* 0x000fda000780c0ff */
[----:B------:R-:W-:Y:S05]  /*5f60*/  @!P0 BRA `(.L_x_1432) ;  /* 0x0000000400f08947 */ /* 0x000fea0003800000 */
[----:B------:R-:W-:Y:S01]  /*5f70*/  IMAD.SHL.U32 R11, R10, 0x4, RZ ;  /* 0x000000040a0b7824 */ /* 0x000fe200078e00ff */
[----:B------:R-:W-:Y:S01]  /*5f80*/  LEA R46, R28, 0x200, 0x6 ;  /* 0x000002001c2e7811 */ /* 0x000fe200078e30ff */
[----:B------:R-:W-:-:S03]  /*5f90*/  IMAD.MOV.U32 R0, RZ, RZ, RZ ;  /* 0x000000ffff007224 */ /* 0x000fc600078e00ff */
[----:B------:R-:W-:-:S05]  /*5fa0*/  LEA R11, R28, -R11, 0x2 ;  /* 0x8000000b1c0b7211 */ /* 0x000fca00078e10ff */
[----:B------:R-:W-:-:S07]  /*5fb0*/  IMAD.IADD R45, R84, 0x1, R11 ;  /* 0x00000001542d7824 */ /* 0x000fce00078e020b */
.L_x_1444:
[----:B------:R-:W1:Y:S01]  /*5fc0*/  LDC R47, c[0x0][0x284] ;  /* 0x0000a100ff2f7b82 */ /* 0x000e620000000800 */
[----:B0-----:R-:W-:Y:S01]  /*5fd0*/  IADD3 R27, R46, -0x200, RZ ;  /* 0xfffffe002e1b7810 */ /* 0x001fe20007ffe0ff */
        /* <DEDUP_REMOVED lines=25> */
[C---:B------:R-:W-:Y:S02]  /*6170*/  IMAD R24, R35.reuse, R24, R29 ;  /* 0x0000001823187224 */ /* 0x040fe400078e021d */
[----:B------:R0:W1:Y:S03]  /*6180*/  LDS R29, [R44] ;  /* 0x000000002c1d7984 */ /* 0x0000660000000800 */
        /* <DEDUP_REMOVED lines=14> */
[----:B01----:R-:W-:Y:S05]  /*6270*/  @P2 BRA `(.L_x_1440) ;  /* 0x0000000000302947 */ /* 0x003fea0003800000 */
        /* <DEDUP_REMOVED lines=12> */
.L_x_1440:
[C---:B-----5:R-:W-:Y:S01]  /*6340*/  FFMA.FTZ R12, R29.reuse, R32, R12 ;  /* 0x000000201d0c7223 */ /* 0x060fe2000001000c */
[C---:B------:R-:W-:Y:S01]  /*6350*/  FFMA.FTZ R13, R29.reuse, R33, R13 ;  /* 0x000000211d0d7223 */ /* 0x040fe2000001000d */
[C---:B------:R-:W-:Y:S01]  /*6360*/  FFMA.FTZ R14, R29.reuse, R34, R14 ;  /* 0x000000221d0e7223 */ /* 0x040fe2000001000e */
[----:B------:R-:W-:-:S07]  /*6370*/  FFMA.FTZ R15, R29, R35, R15 ;  /* 0x000000231d0f7223 */ /* 0x000fce000001000f */
.L_x_1439:
[----:B------:R-:W-:Y:S05]  /*6380*/  BSYNC B1 ;  /* 0x0000000000017941 */ /* 0x000fea0003800000 */
.L_x_1438:
[----:B0-----:R-:W-:Y:S01]  /*6390*/  VIADD R34, R28, 0x8 ;  /* 0x000000081c227836 */ /* 0x001fe20000000000 */
        /* <DEDUP_REMOVED lines=11> */
[----:B0-----:R-:W-:Y:S01]  /*6450*/  IMAD.MOV.U32 R32, RZ, RZ, RZ ;  /* 0x000000ffff207224 */ /* 0x001fe200078e00ff */
[----:B-1----:R-:W-:-:S05]  /*6460*/  IADD3 R24, RZ, -R33, RZ ;  /* 0x80000021ff187210 */ /* 0x002fca0007ffe0ff */
[----:B------:R-:W-:-:S04]  /*6470*/  IMAD R29, R24, R35, RZ ;  /* 0x00000023181d7224 */ /* 0x000fc800078e02ff */
[----:B------:R-:W-:-:S04]  /*6480*/  IMAD.HI.U32 R24, R33, R29, R32 ;  /* 0x0000001d21187227 */ /* 0x000fc800078e0020 */
[----:B------:R-:W-:-:S04]  /*6490*/  IMAD.MOV.U32 R29, RZ, RZ, R37 ;  /* 0x000000ffff1d7224 */ /* 0x000fc800078e0025 */
[----:B------:R-:W-:-:S05]  /*64a0*/  IMAD.HI.U32 R24, R24, R29, RZ ;  /* 0x0000001d18187227 */ /* 0x000fca00078e00ff */
[----:B------:R-:W-:-:S05]  /*64b0*/  IADD3 R24, -R24, RZ, RZ ;  /* 0x000000ff18187210 */ /* 0x000fca0007ffe1ff */
[C---:B------:R-:W-:Y:S02]  /*64c0*/  IMAD R24, R35.reuse, R24, R29 ;  /* 0x0000001823187224 */ /* 0x040fe400078e021d */
[----:B------:R0:W1:Y:S03]  /*64d0*/  LDS R29, [R44+0x20] ;  /* 0x000020002c1d7984 */ /* 0x0000660000000800 */
[----:B------:R-:W-:-:S13]  /*64e0*/  ISETP.GT.U32.AND P0, PT, R35, R24, PT ;  /* 0x000000182300720c */ /* 0x000fda0003f04070 */
[----:B------:R-:W-:-:S05]  /*64f0*/  @!P0 IMAD.IADD R24, R24, 0x1, -R35 ;  /* 0x0000000118188824 */ /* 0x000fca00078e0a23 */
        /* <DEDUP_REMOVED lines=25> */
.L_x_1443:
[C---:B-----5:R-:W-:Y:S01]  /*6690*/  FFMA.FTZ R12, R29.reuse, R32, R12 ;  /* 0x000000201d0c7223 */ /* 0x060fe2000001000c */
[C---:B------:R-:W-:Y:S01]  /*66a0*/  FFMA.FTZ R13, R29.reuse, R33, R13 ;  /* 0x000000211d0d7223 */ /* 0x040fe2000001000d */
[C---:B------:R-:W-:Y:S01]  /*66b0*/  FFMA.FTZ R14, R29.reuse, R34, R14 ;  /* 0x000000221d0e7223 */ /* 0x040fe2000001000e */
[----:B------:R-:W-:-:S07]  /*66c0*/  FFMA.FTZ R15, R29, R35, R15 ;  /* 0x000000231d0f7223 */ /* 0x000fce000001000f */
.L_x_1442:
[----:B------:R-:W-:Y:S05]  /*66d0*/  BSYNC B1 ;  /* 0x0000000000017941 */ /* 0x000fea0003800000 */
.L_x_1441:
[----:B------:R-:W-:Y:S01]  /*66e0*/  VIADD R28, R28, 0x10 ;  /* 0x000000101c1c7836 */ /* 0x000fe20000000000 */
[----:B------:R-:W-:Y:S01]  /*66f0*/  IADD3 R0, R0, 0x40, RZ ;  /* 0x0000004000007810 */ /* 0x000fe20007ffe0ff */
[----:B------:R-:W-:-:S03]  /*6700*/  VIADD R46, R46, 0x400 ;  /* 0x000004002e2e7836 */ /* 0x000fc60000000000 */
[----:B------:R-:W-:-:S13]  /*6710*/  ISETP.GE.AND P0, PT, R28, R17, PT ;  /* 0x000000111c00720c */ /* 0x000fda0003f06270 */
[----:B------:R-:W-:Y:S05]  /*6720*/  @!P0 BRA `(.L_x_1444) ;  /* 0xfffffff800248947 */ /* 0x000fea000383ffff */
.L_x_1432:
[----:B------:R-:W-:Y:S05]  /*6730*/  BSYNC B0 ;  /* 0x0000000000007941 */ /* 0x000fea0003800000 */
.L_x_1431:
        /* <DEDUP_REMOVED lines=10> */
[----:B------:R-:W-:-:S13]  /*67e0*/  ISETP.NE.AND P3, PT, R127, RZ, PT ;  /* 0x000000ff7f00720c */ /* 0x000fda0003f65270 */
[----:B------:R-:W2:Y:S08]  /*67f0*/  @P3 LDC R0, c[0x0][0x288] ;  /* 0x0000a200ff003b82 */ /* 0x000eb00000000800 */
[----:B0-----:R-:W0:Y:S01]  /*6800*/  @P3 LDC.64 R20, c[0x0][0x2e8] ;  /* 0x0000ba00ff143b82 */ /* 0x001e220000000a00 */
[----:B--2---:R-:W-:-:S05]  /*6810*/  @P3 IMAD R0, R23, R0, R22 ;  /* 0x0000000017003224 */ /* 0x004fca00078e0216 */
[----:B------:R-:W-:-:S05]  /*6820*/  @P3 LEA R23, R0, R3, 0x6 ;  /* 0x0000000300173211 */ /* 0x000fca00078e30ff */
[----:B0-----:R-:W-:-:S06]  /*6830*/  @P3 IMAD.WIDE R20, R23, 0x4, R20 ;  /* 0x0000000417143825 */ /* 0x001fcc00078e0214 */
        /* <DEDUP_REMOVED lines=15> */
.L_x_1448:
[----:B------:R-:W-:Y:S05]  /*6930*/  BSYNC B1 ;  /* 0x0000000000017941 */ /* 0x000fea0003800000 */
.L_x_1447:
[----:B------:R-:W4:Y:S01]  /*6940*/  S2UR UR5, SR_CgaCtaId ;  /* 0x00000000000579c3 */ /* 0x000f220000008800 */
[----:B------:R-:W-:Y:S01]  /*6950*/  UMOV UR4, 0x400 ;  /* 0x0000040000047882 */ /* 0x000fe20000000000 */
[----:B------:R-:W-:Y:S01]  /*6960*/  IMAD.IADD R17, R17, 0x1, -R10 ;  /* 0x0000000111117824 */ /* 0x000fe200078e0a0a */
[----:B------:R-:W-:-:S04]  /*6970*/  UIADD3 UR4, UR4, 0x220, URZ ;  /* 0x0000022004047890 */ /* 0x000fc8000fffe03f */
[----:B----4-:R-:W-:-:S06]  /*6980*/  ULEA UR4, UR5, UR4, 0x18 ;  /* 0x0000000405047291 */ /* 0x010fcc000f8ec03f */
[----:B------:R-:W-:-:S05]  /*6990*/  MOV R84, UR4 ;  /* 0x0000000400547c02 */ /* 0x000fca0008000f00 */
[----:B--2---:R-:W-:-:S06]  /*69a0*/  IMAD R5, R17, 0x4, R84 ;  /* 0x0000000411057824 */ /* 0x004fcc00078e0254 */
[----:B------:R-:W2:Y:S02]  /*69b0*/  LDS R5, [R5] ;  /* 0x0000000005057984 */ /* 0x000ea40000000800 */
[C---:B--2--5:R-:W-:Y:S01]  /*69c0*/  FFMA.FTZ R12, R5.reuse, R28, R12 ;  /* 0x0000001c050c7223 */ /* 0x064fe2000001000c */
[C---:B------:R-:W-:Y:S01]  /*69d0*/  FFMA.FTZ R13, R5.reuse, R29, R13 ;  /* 0x0000001d050d7223 */ /* 0x040fe2000001000d */
[C---:B------:R-:W-:Y:S01]  /*69e0*/  FFMA.FTZ R14, R5.reuse, R30, R14 ;  /* 0x0000001e050e7223 */ /* 0x040fe2000001000e */
[----:B------:R-:W-:-:S07]  /*69f0*/  FFMA.FTZ R15, R5, R31, R15 ;  /* 0x0000001f050f7223 */ /* 0x000fce000001000f */
.L_x_1446:
[----:B------:R-:W-:Y:S05]  /*6a00*/  BSYNC B0 ;  /* 0x0000000000007941 */ /* 0x000fea0003800000 */
.L_x_1445:
        /* <DEDUP_REMOVED lines=32> */
[----:B------:R0:W2:Y:S02]  /*6c10*/  @!P1 LDS.128 R20, [R9] ;  /* 0x0000000009149984 */ /* 0x0000a40000000c00 */
[----:B------:R-:W-:Y:S06]  /*6c20*/  BAR.SYNC.DEFER_BLOCKING 0x0 ;  /* 0x0000000000007b1d */ /* 0x000fec0000010000 */
[----:B------:R-:W-:Y:S05]  /*6c30*/  @P2 EXIT ;  /* 0x000000000000294d */ /* 0x000fea0003800000 */
[----:B------:R-:W4:Y:S01]  /*6c40*/  LDC R0, c[0x0][0x308] ;  /* 0x0000c200ff007b82 */ /* 0x000f220000000800 */
[----:B0-2---:R-:W-:Y:S01]  /*6c50*/  @!P1 FADD.FTZ R12, R12, R20 ;  /* 0x000000140c0c9221 */ /* 0x005fe20000010000 */
[----:B------:R-:W-:Y:S01]  /*6c60*/  @!P1 FADD.FTZ R13, R13, R21 ;  /* 0x000000150d0d9221 */ /* 0x000fe20000010000 */
[----:B------:R-:W-:Y:S01]  /*6c70*/  @!P1 FADD.FTZ R14, R14, R22 ;  /* 0x000000160e0e9221 */ /* 0x000fe20000010000 */
[----:B------:R-:W-:Y:S01]  /*6c80*/  @!P1 FADD.FTZ R15, R15, R23 ;  /* 0x000000170f0f9221 */ /* 0x000fe20000010000 */
[----:B----4-:R-:W-:-:S13]  /*6c90*/  ISETP.NE.AND P0, PT, R0, 0x2, PT ;  /* 0x000000020000780c */ /* 0x010fda0003f05270 */
[----:B------:R-:W0:Y:S01]  /*6ca0*/  @P0 LDC.64 R4, c[0x0][0x210] ;  /* 0x00008400ff040b82 */ /* 0x000e220000000a00 */
[----:B------:R-:W-:-:S04]  /*6cb0*/  @P0 IMAD.IADD R7, R18, 0x1, R3 ;  /* 0x0000000112070824 */ /* 0x000fc800078e0203 */
[----:B0-----:R-:W-:-:S05]  /*6cc0*/  @P0 IMAD.WIDE R4, R7, 0x4, R4 ;  /* 0x0000000407040825 */ /* 0x001fca00078e0204 */
[----:B------:R0:W-:Y:S01]  /*6cd0*/  @P0 STG.E.128 desc[UR36][R4.64], R12 ;  /* 0x0000000c04000986 */ /* 0x0001e2000c101d24 */
[----:B------:R-:W-:Y:S05]  /*6ce0*/  @P0 EXIT ;  /* 0x000000000000094d */ /* 0x000fea0003800000 */
[----:B0-----:R-:W0:Y:S01]  /*6cf0*/  LDC.64 R4, c[0x0][0x300] ;  /* 0x0000c000ff047b82 */ /* 0x001e220000000a00 */
[----:B------:R-:W-:Y:S01]  /*6d00*/  IADD3 R3, R18, R3, RZ ;  /* 0x0000000312037210 */ /* 0x000fe20007ffe0ff */
[----:B------:R-:W-:Y:S01]  /*6d10*/  ULDC.64 UR4, c[0x0][0x210] ;  /* 0x0000840000047ab9 */ /* 0x000fe20000000a00 */
[----:B0-----:R-:W2:Y:S02]  /*6d20*/  LDG.E R4, desc[UR36][R4.64] ;  /* 0x0000002404047981 */ /* 0x001ea4000c1e1900 */
[C---:B--2---:R-:W-:Y:S01]  /*6d30*/  FMUL.FTZ R12, R4.reuse, R12 ;  /* 0x0000000c040c7220 */ /* 0x044fe20000410000 */
[C---:B------:R-:W-:Y:S01]  /*6d40*/  FMUL.FTZ R13, R4.reuse, R13 ;  /* 0x0000000d040d7220 */ /* 0x040fe20000410000 */
[C---:B------:R-:W-:Y:S01]  /*6d50*/  FMUL.FTZ R14, R4.reuse, R14 ;  /* 0x0000000e040e7220 */ /* 0x040fe20000410000 */
[----:B------:R-:W-:-:S03]  /*6d60*/  FMUL.FTZ R15, R4, R15 ;  /* 0x0000000f040f7220 */ /* 0x000fc60000410000 */
[----:B------:R-:W0:Y:S08]  /*6d70*/  F2I.S8.NTZ R12, R12 ;  /* 0x0000000c000c7305 */ /* 0x000e300000202100 */
[----:B------:R-:W2:Y:S01]  /*6d80*/  F2I.S8.NTZ R13, R13 ;  /* 0x0000000d000d7305 */ /* 0x000ea20000202100 */
[----:B0-----:R-:W-:-:S07]  /*6d90*/  PRMT R0, R12, 0x8880, RZ ;  /* 0x000088800c007816 */ /* 0x001fce00000000ff */
[----:B------:R-:W0:Y:S01]  /*6da0*/  F2I.S8.NTZ R14, R14 ;  /* 0x0000000e000e7305 */ /* 0x000e220000202100 */
[----:B------:R-:W-:Y:S02]  /*6db0*/  PRMT R0, R0, 0x7710, RZ ;  /* 0x0000771000007816 */ /* 0x000fe400000000ff */
[----:B--2---:R-:W-:-:S05]  /*6dc0*/  PRMT R2, R13, 0x8880, RZ ;  /* 0x000088800d027816 */ /* 0x004fca00000000ff */
[----:B------:R-:W2:Y:S01]  /*6dd0*/  F2I.S8.NTZ R15, R15 ;  /* 0x0000000f000f7305 */ /* 0x000ea20000202100 */
[----:B------:R-:W-:Y:S02]  /*6de0*/  LOP3.LUT R5, R0, 0xff, RZ, 0xc0, !PT ;  /* 0x000000ff00057812 */ /* 0x000fe400078ec0ff */
[----:B------:R-:W-:Y:S02]  /*6df0*/  PRMT R2, R2, 0x7710, RZ ;  /* 0x0000771002027816 */ /* 0x000fe400000000ff */
[----:B0-----:R-:W-:Y:S02]  /*6e00*/  PRMT R0, R14, 0x8880, RZ ;  /* 0x000088800e007816 */ /* 0x001fe400000000ff */
        /* <DEDUP_REMOVED lines=10> */
.L_x_1349:
[----:B------:R-:W-:Y:S01]  /*6eb0*/  IMAD.MOV.U32 R12, RZ, RZ, 0x10 ;  /* 0x00000010ff0c7424 */ /* 0x000fe200078e00ff */
[----:B------:R-:W-:Y:S01]  /*6ec0*/  MOV R15, 0xffffffff ;  /* 0xffffffff000f7802 */ /* 0x000fe20000000f00 */
[----:B---3--:R-:W-:-:S07]  /*6ed0*/  IMAD.MOV.U32 R11, RZ, RZ, 0x1f ;  /* 0x0000001fff0b7424 */ /* 0x008fce00078e00ff */
[----:B0-2-4-:R-:W-:Y:S05]  /*6ee0*/  WARPSYNC.COLLECTIVE R15, `(.L_x_1449) ;  /* 0x000000000f087348 */ /* 0x015fea0003c00000 */
[----:B------:R1:W3:Y:S02]  /*6ef0*/  SHFL.BFLY P6, R14, R13, R12, R11 ;  /* 0x0c00000c0d0e7389 */ /* 0x0002e400000c000b */
[----:B01234-:R-:W-:Y:S01]  /*6f00*/  ENDCOLLECTIVE ;  /* 0x000000000000791b */ /* 0x01ffe20003800000 */
.L_x_1449:
[----:B------:R-:W-:Y:S02]  /*6f10*/  IMAD.MOV.U32 R12, RZ, RZ, 0x8 ;  /* 0x00000008ff0c7424 */ /* 0x000fe400078e00ff */
[----:B------:R-:W-:-:S04]  /*6f20*/  FADD.FTZ R0, R13, R14 ;  /* 0x0000000e0d007221 */ /* 0x000fc80000010000 */
[----:B------:R-:W-:-:S07]  /*6f30*/  IMAD.MOV.U32 R13, RZ, RZ, R0 ;  /* 0x000000ffff0d7224 */ /* 0x000fce00078e0000 */
[----:B------:R-:W-:Y:S05]  /*6f40*/  WARPSYNC.COLLECTIVE R15, `(.L_x_1450) ;  /* 0x000000000f087348 */ /* 0x000fea0003c00000 */
[----:B------:R0:W1:Y:S02]  /*6f50*/  SHFL.BFLY P6, R14, R13, R12, R11 ;  /* 0x0c00000c0d0e7389 */ /* 0x00006400000c000b */
[----:B01----:R-:W-:Y:S01]  /*6f60*/  ENDCOLLECTIVE ;  /* 0x000000000000791b */ /* 0x003fe20003800000 */
.L_x_1450:
[----:B------:R-:W-:Y:S02]  /*6f70*/  IMAD.MOV.U32 R12, RZ, RZ, 0x4 ;  /* 0x00000004ff0c7424 */ /* 0x000fe400078e00ff */
[----:B------:R-:W-:-:S05]  /*6f80*/  FADD.FTZ R2, R0, R14 ;  /* 0x0000000e00027221 */ /* 0x000fca0000010000 */
[----:B------:R-:W-:-:S07]  /*6f90*/  MOV R13, R2 ;  /* 0x00000002000d7202 */ /* 0x000fce0000000f00 */
[----:B------:R-:W-:Y:S05]  /*6fa0*/  WARPSYNC.COLLECTIVE R15, `(.L_x_1451) ;  /* 0x000000000f087348 */ /* 0x000fea0003c00000 */
[----:B------:R0:W1:Y:S02]  /*6fb0*/  SHFL.BFLY P6, R14, R13, R12, R11 ;  /* 0x0c00000c0d0e7389 */ /* 0x00006400000c000b */
[----:B01----:R-:W-:Y:S01]  /*6fc0*/  ENDCOLLECTIVE ;  /* 0x000000000000791b */ /* 0x003fe20003800000 */
.L_x_1451:
[----:B------:R-:W-:Y:S01]  /*6fd0*/  HFMA2.MMA R12, -RZ, RZ, 0, 1.1920928955078125e-07 ;  /* 0x00000002ff0c7435 */ /* 0x000fe200000001ff */
[----:B------:R-:W-:-:S04]  /*6fe0*/  FADD.FTZ R3, R2, R14 ;  /* 0x0000000e02037221 */ /* 0x000fc80000010000 */
[----:B------:R-:W-:-:S07]  /*6ff0*/  IMAD.MOV.U32 R13, RZ, RZ, R3 ;  /* 0x000000ffff0d7224 */ /* 0x000fce00078e0003 */
[----:B------:R-:W-:Y:S05]  /*7000*/  WARPSYNC.COLLECTIVE R15, `(.L_x_1452) ;  /* 0x000000000f087348 */ /* 0x000fea0003c00000 */
[----:B------:R0:W1:Y:S02]  /*7010*/  SHFL.BFLY P6, R14, R13, R12, R11 ;  /* 0x0c00000c0d0e7389 */ /* 0x00006400000c000b */
[----:B01----:R-:W-:Y:S01]  /*7020*/  ENDCOLLECTIVE ;  /* 0x000000000000791b */ /* 0x003fe20003800000 */
.L_x_1452:
[----:B------:R-:W-:Y:S02]  /*7030*/  IMAD.MOV.U32 R12, RZ, RZ, 0x1 ;  /* 0x00000001ff0c7424 */ /* 0x000fe400078e00ff */
[----:B------:R-:W-:-:S04]  /*7040*/  FADD.FTZ R4, R3, R14 ;  /* 0x0000000e03047221 */ /* 0x000fc80000010000 */
[----:B------:R-:W-:-:S07]  /*7050*/  IMAD.MOV.U32 R13, RZ, RZ, R4 ;  /* 0x000000ffff0d7224 */ /* 0x000fce00078e0004 */
[----:B------:R-:W-:Y:S05]  /*7060*/  WARPSYNC.COLLECTIVE R15, `(.L_x_1453) ;  /* 0x000000000f087348 */ /* 0x000fea0003c00000 */
[----:B------:R0:W1:Y:S02]  /*7070*/  SHFL.BFLY P6, R14, R13, R12, R11 ;  /* 0x0c00000c0d0e7389 */ /* 0x00006400000c000b */
[----:B01----:R-:W-:Y:S01]  /*7080*/  ENDCOLLECTIVE ;  /* 0x000000000000791b */ /* 0x003fe20003800000 */
.L_x_1453:
[----:B------:R-:W-:Y:S05]  /*7090*/  BRA `(.L_x_1454) ;  /* 0xffffffa800207947 */ /* 0x000fea000383ffff */
.L_x_1387:
[----:B------:R-:W-:Y:S01]  /*70a0*/  BSSY B1, `(.L_x_1455) ;  /* 0x0000007000017945 */ /* 0x000fe20003800000 */
[----:B------:R-:W-:Y:S01]  /*70b0*/  MOV R12, 0x1 ;  /* 0x00000001000c7802 */ /* 0x000fe20000000f00 */
[----:B------:R-:W-:Y:S02]  /*70c0*/  IMAD.MOV.U32 R11, RZ, RZ, 0x1f ;  /* 0x0000001fff0b7424 */ /* 0x000fe400078e00ff */
[----:B--2---:R-:W-:-:S07]  /*70d0*/  IMAD.MOV.U32 R15, RZ, RZ, -0x1 ;  /* 0xffffffffff0f7424 */ /* 0x004fce00078e00ff */
[----:B01-34-:R-:W-:Y:S05]  /*70e0*/  WARPSYNC.COLLECTIVE R15, `(.L_x_1456) ;  /* 0x000000000f087348 */ /* 0x01bfea0003c00000 */
[----:B------:R2:W0:Y:S02]  /*70f0*/  SHFL.BFLY P6, R14, R13, R12, R11 ;  /* 0x0c00000c0d0e7389 */ /* 0x00042400000c000b */
[----:B01234-:R-:W-:Y:S01]  /*7100*/  ENDCOLLECTIVE ;  /* 0x000000000000791b */ /* 0x01ffe20003800000 */
.L_x_1456:
[----:B------:R-:W-:Y:S05]  /*7110*/  BSYNC B1 ;  /* 0x0000000000017941 */ /* 0x000fea0003800000 */
.L_x_1455:
[----:B------:R-:W-:Y:S05]  /*7120*/  BRA `(.L_x_1457) ;  /* 0xffffffc800e87947 */ /* 0x000fea000383ffff */
.L_x_1391:
[----:B------:R-:W-:Y:S01]  /*7130*/  BSSY B0, `(.L_x_1458) ;  /* 0x0000008000007945 */ /* 0x000fe20003800000 */
[----:B--2---:R-:W-:Y:S01]  /*7140*/  MOV R13, R0 ;  /* 0x00000000000d7202 */ /* 0x004fe20000000f00 */
[----:B------:R-:W-:Y:S01]  /*7150*/  IMAD.MOV.U32 R12, RZ, RZ, 0x10 ;  /* 0x00000010ff0c7424 */ /* 0x000fe200078e00ff */
[----:B------:R-:W-:Y:S01]  /*7160*/  MOV R15, 0xffffffff ;  /* 0xffffffff000f7802 */ /* 0x000fe20000000f00 */
[----:B0-----:R-:W-:-:S07]  /*7170*/  IMAD.MOV.U32 R11, RZ, RZ, 0x1f ;  /* 0x0000001fff0b7424 */ /* 0x001fce00078e00ff */
[----:B-1-34-:R-:W-:Y:S05]  /*7180*/  WARPSYNC.COLLECTIVE R15, `(.L_x_1459) ;  /* 0x000000000f087348 */ /* 0x01afea0003c00000 */
[----:B------:R0:W2:Y:S02]  /*7190*/  SHFL.BFLY P6, R14, R13, R12, R11 ;  /* 0x0c00000c0d0e7389 */ /* 0x0000a400000c000b */
[----:B01234-:R-:W-:Y:S01]  /*71a0*/  ENDCOLLECTIVE ;  /* 0x000000000000791b */ /* 0x01ffe20003800000 */
.L_x_1459:
[----:B------:R-:W-:Y:S05]  /*71b0*/  BSYNC B0 ;  /* 0x0000000000007941 */ /* 0x000fea0003800000 */
.L_x_1458:
[----:B------:R-:W-:Y:S01]  /*71c0*/  FMNMX.FTZ R13, R14, R0, !PT ;  /* 0x000000000e0d7209 */ /* 0x000fe20007810000 */
[----:B------:R-:W-:Y:S01]  /*71d0*/  IMAD.MOV.U32 R12, RZ, RZ, 0x8 ;  /* 0x00000008ff0c7424 */ /* 0x000fe200078e00ff */
[----:B------:R-:W-:Y:S01]  /*71e0*/  MOV R15, 0xffffffff ;  /* 0xffffffff000f7802 */ /* 0x000fe20000000f00 */
[----:B------:R-:W-:-:S07]  /*71f0*/  IMAD.MOV.U32 R11, RZ, RZ, 0x1f ;  /* 0x0000001fff0b7424 */ /* 0x000fce00078e00ff */
[----:B------:R-:W-:Y:S05]  /*7200*/  WARPSYNC.COLLECTIVE R15, `(.L_x_1460) ;  /* 0x000000000f087348 */ /* 0x000fea0003c00000 */
[----:B------:R0:W1:Y:S02]  /*7210*/  SHFL.BFLY P6, R14, R13, R12, R11 ;  /* 0x0c00000c0d0e7389 */ /* 0x00006400000c000b */
[----:B01----:R-:W-:Y:S01]  /*7220*/  ENDCOLLECTIVE ;  /* 0x000000000000791b */ /* 0x003fe20003800000 */
.L_x_1460:
[----:B------:R-:W-:Y:S01]  /*7230*/  IMAD.MOV.U32 R12, RZ, RZ, 0x4 ;  /* 0x00000004ff0c7424 */ /* 0x000fe200078e00ff */
[----:B------:R-:W-:-:S05]  /*7240*/  FMNMX.FTZ R2, R13, R14, !PT ;  /* 0x0000000e0d027209 */ /* 0x000fca0007810000 */
[----:B------:R-:W-:-:S07]  /*7250*/  IMAD.MOV.U32 R13, RZ, RZ, R2 ;  /* 0x000000ffff0d7224 */ /* 0x000fce00078e0002 */
[----:B------:R-:W-:Y:S05]  /*7260*/  WARPSYNC.COLLECTIVE R15, `(.L_x_1461) ;  /* 0x000000000f087348 */ /* 0x000fea0003c00000 */
[----:B------:R0:W1:Y:S02]  /*7270*/  SHFL.BFLY P6, R14, R13, R12, R11 ;  /* 0x0c00000c0d0e7389 */ /* 0x00006400000c000b */
[----:B01----:R-:W-:Y:S01]  /*7280*/  ENDCOLLECTIVE ;  /* 0x000000000000791b */ /* 0x003fe20003800000 */
.L_x_1461:
[----:B------:R-:W-:Y:S01]  /*7290*/  IMAD.MOV.U32 R12, RZ, RZ, 0x2 ;  /* 0x00000002ff0c7424 */ /* 0x000fe200078e00ff */
[----:B------:R-:W-:-:S04]  /*72a0*/  FMNMX.FTZ R3, R2, R14, !PT ;  /* 0x0000000e02037209 */ /* 0x000fc80007810000 */
[----:B------:R-:W-:-:S07]  /*72b0*/  MOV R13, R3 ;  /* 0x00000003000d7202 */ /* 0x000fce0000000f00 */
[----:B------:R-:W-:Y:S05]  /*72c0*/  WARPSYNC.COLLECTIVE R15, `(.L_x_1462) ;  /* 0x000000000f087348 */ /* 0x000fea0003c00000 */
[----:B------:R0:W1:Y:S02]  /*72d0*/  SHFL.BFLY P6, R14, R13, R12, R11 ;  /* 0x0c00000c0d0e7389 */ /* 0x00006400000c000b */
[----:B01----:R-:W-:Y:S01]  /*72e0*/  ENDCOLLECTIVE ;  /* 0x000000000000791b */ /* 0x003fe20003800000 */
.L_x_1462:
[----:B------:R-:W-:Y:S05]  /*72f0*/  BRA `(.L_x_1463) ;  /* 0xffffffcc00287947 */ /* 0x000fea000383ffff */
.L_x_1464:
        /* <DEDUP_REMOVED lines=16> */
.L_x_2585:


//--------------------- .text._ZN4mmha33masked_multihead_attention_kernelIfLi64ELi64ELi4ELi16ELi64ELb1ELb0EEEv26Multihead_attention_paramsIT_XT5_EE --------------------------
	.section	.text._ZN4mmha33masked_multihead_attention_kernelIfLi64ELi64ELi4ELi16ELi64ELb1ELb0EEEv26Multihead_attention_paramsIT_XT5_EE,"ax",@progbits
	.align	128
        .global         _ZN4mmha33masked_multihead_attention_kernelIfLi64ELi64ELi4ELi16ELi64ELb1ELb0EEEv26Multihead_attention_paramsIT_XT5_EE
        .type           _ZN4mmha33masked_multihead_attention_kernelIfLi64ELi64ELi4ELi16ELi64ELb1ELb0EEEv26Multihead_attention_paramsIT_XT5_EE,@function
        .size           _ZN4mmha33masked_multihead_attention_kernelIfLi64ELi64ELi4ELi16ELi64ELb1ELb0EEEv26Multihead_attention_paramsIT_XT5_EE,(.L_x_2586 - _ZN4mmha33masked_multihead_attention_kernelIfLi64ELi64ELi4ELi16ELi64ELb1ELb0EEEv26Multihead_attention_paramsIT_XT5_EE)
        .other          _ZN4mmha33masked_multihead_attention_kernelIfLi64ELi64ELi4ELi16ELi64ELb1ELb0EEEv26Multihead_attention_paramsIT_XT5_EE,@"STO_CUDA_ENTRY STV_DEFAULT"
_ZN4mmha33masked_multihead_attention_kernelIfLi64ELi64ELi4ELi16ELi64ELb1ELb0EEEv26Multihead_attention_paramsIT_XT5_EE:
.text._ZN4mmha33masked_multihead_attention_kernelIfLi64ELi64ELi4ELi16ELi64ELb1ELb0EEEv26Multihead_attention_paramsIT_XT5_EE:
        /* <DEDUP_REMOVED lines=14> */
.L_x_1465:
        /* <DEDUP_REMOVED lines=12> */
[----:B--2---:R-:W-:Y:S01]  /*01a0*/  HFMA2.MMA R2, -RZ, RZ, 0, 0 ;  /* 0x00000000ff027435 */ /* 0x004fe200000001ff */
[----:B---3--:R-:W-:-:S04]  /*01b0*/  IMAD.MOV R6, RZ, RZ, -R3 ;  /* 0x000000ffff067224 */ /* 0x008fc800078e0a03 */
[----:B------:R-:W-:-:S05]  /*01c0*/  IMAD R7, R6, R5, RZ ;  /* 0x0000000506077224 */ /* 0x000fca00078e02ff */
[----:B------:R-:W-:Y:S02]  /*01d0*/  IMAD.HI.U32 R3, R3, R7, R2 ;  /* 0x0000000703037227 */ /* 0x000fe400078e0002 */
[----:B------:R-:W2:Y:S02]  /*01e0*/  LDC.64 R6, c[0x0][0x2f0] ;  /* 0x0000bc00ff067b82 */ /* 0x000ea40000000a00 */
[----:B------:R-:W-:Y:S01]  /*01f0*/  IMAD.U32 R2, RZ, RZ, UR4 ;  /* 0x00000004ff027e24 */ /* 0x000fe2000f8e00ff */
[----:B-1----:R-:W-:Y:S01]  /*0200*/  ISETP.NE.AND P3, PT, R25, RZ, PT ;  /* 0x000000ff1900720c */ /* 0x002fe20003f65270 */
[----:B------:R-:W-:Y:S01]  /*0210*/  IMAD.HI.U32 R44, R3, R0, RZ ;  /* 0x00000000032c7227 */ /* 0x000fe200078e00ff */
[----:B------:R-:W-:-:S03]  /*0220*/  ULDC UR4, c[0x0][0x284] ;  /* 0x0000a10000047ab9 */ /* 0x000fc60000000800 */
        /* <DEDUP_REMOVED lines=8> */
[----:B--2---:R-:W-:Y:S02]  /*02b0*/  ISETP.NE.U32.AND P0, PT, R6, RZ, PT ;  /* 0x000000ff0600720c */ /* 0x004fe40003f05070 */
[----:B------:R-:W-:Y:S02]  /*02c0*/  MOV R18, UR7 ;  /* 0x0000000700127c02 */ /* 0x000fe40008000f00 */
[----:B------:R-:W-:Y:S01]  /*02d0*/  ISETP.NE.AND.EX P5, PT, R7, RZ, !P3, P0 ;  /* 0x000000ff0700720c */ /* 0x000fe20005fa5300 */
[----:B------:R-:W-:Y:S01]  /*02e0*/  BSSY B0, `(.L_x_1466) ;  /* 0x000003d000007945 */ /* 0x000fe20003800000 */
[----:B-1----:R-:W-:-:S04]  /*02f0*/  P2R R2, PR, RZ, 0x8 ;  /* 0x00000008ff027803 */ /* 0x002fc80000000000 */
[----:B------:R-:W-:Y:S01]  /*0300*/  @!P1 IMAD.IADD R0, R0, 0x1, -R5 ;  /* 0x0000000100009824 */ /* 0x000fe200078e0a05 */
[----:B------:R-:W-:Y:S02]  /*0310*/  @!P1 IADD3 R44, R44, 0x1, RZ ;  /* 0x000000012c2c9810 */ /* 0x000fe40007ffe0ff */
[----:B------:R-:W-:Y:S02]  /*0320*/  ISETP.NE.AND P1, PT, R8, RZ, PT ;  /* 0x000000ff0800720c */ /* 0x000fe40003f25270 */
[----:B------:R-:W-:Y:S02]  /*0330*/  ISETP.GE.U32.AND P0, PT, R0, R5, PT ;  /* 0x000000050000720c */ /* 0x000fe40003f06070 */
[----:B------:R-:W-:Y:S02]  /*0340*/  LOP3.LUT R0, R8, UR6, RZ, 0x3c, !PT ;  /* 0x0000000608007c12 */ /* 0x000fe4000f8e3cff */
[----:B------:R-:W-:Y:S02]  /*0350*/  CS2R R32, SRZ ;  /* 0x0000000000207805 */ /* 0x000fe4000001ff00 */
[----:B------:R-:W-:Y:S01]  /*0360*/  P2R R2, PR, RZ, 0x20 ;  /* 0x00000020ff027803 */ /* 0x000fe20000000000 */
[----:B------:R-:W1:Y:S01]  /*0370*/  @P5 LDC.64 R4, c[0x0][0x2f0] ;  /* 0x0000bc00ff045b82 */ /* 0x000e620000000a00 */
[----:B------:R-:W-:Y:S01]  /*0380*/  ISETP.GE.AND P2, PT, R0, RZ, PT ;  /* 0x000000ff0000720c */ /* 0x000fe20003f46270 */
[----:B------:R-:W-:-:S05]  /*0390*/  IMAD.U32 R0, RZ, RZ, UR4 ;  /* 0x00000004ff007e24 */ /* 0x000fca000f8e00ff */
[----:B------:R-:W-:Y:S01]  /*03a0*/  IABS R12, R0 ;  /* 0x00000000000c7213 */ /* 0x000fe20000000000 */
[----:B------:R-:W-:-:S03]  /*03b0*/  @P0 VIADD R44, R44, 0x1 ;  /* 0x000000012c2c0836 */ /* 0x000fc60000000000 */
[----:B------:R-:W2:Y:S01]  /*03c0*/  I2F.RP R0, R12 ;  /* 0x0000000c00007306 */ /* 0x000ea20000209400 */
[----:B----4-:R-:W-:Y:S02]  /*03d0*/  ISETP.GT.AND P4, PT, R19, 0x1f, PT ;  /* 0x0000001f1300780c */ /* 0x010fe40003f84270 */
[----:B------:R-:W-:Y:S01]  /*03e0*/  @!P2 IMAD.MOV R44, RZ, RZ, -R44 ;  /* 0x000000ffff2ca224 */ /* 0x000fe200078e0a2c */
[----:B------:R-:W-:Y:S01]  /*03f0*/  @!P1 LOP3.LUT R44, RZ, R8, RZ, 0x33, !PT ;  /* 0x00000008ff2c9212 */ /* 0x000fe200078e33ff */
[----:B0-----:R-:W-:-:S04]  /*0400*/  IMAD R18, R18, UR6, R63 ;  /* 0x0000000612127c24 */ /* 0x001fc8000f8e023f */
[----:B-1----:R-:W-:Y:S01]  /*0410*/  @P5 IMAD.WIDE R4, R44, 0x4, R4 ;  /* 0x000000042c045825 */ /* 0x002fe200078e0204 */
[----:B--2---:R-:W0:Y:S03]  /*0420*/  MUFU.RCP R0, R0 ;  /* 0x0000000000007308 */ /* 0x004e260000001000 */
[----:B------:R-:W-:Y:S01]  /*0430*/  IMAD.SHL.U32 R18, R18, 0x40, RZ ;  /* 0x0000004012127824 */ /* 0x000fe200078e00ff */
[----:B------:R1:W5:Y:S01]  /*0440*/  @P5 LDG.E R22, desc[UR36][R4.64] ;  /* 0x0000002404165981 */ /* 0x000362000c1e1900 */
[----:B0-----:R-:W-:Y:S02]  /*0450*/  IADD3 R6, R0, 0xffffffe, RZ ;  /* 0x0ffffffe00067810 */ /* 0x001fe40007ffe0ff */
[----:B------:R-:W0:Y:S02]  /*0460*/  LDC R0, c[0x0][0x278] ;  /* 0x00009e00ff007b82 */ /* 0x000e240000000800 */
[----:B------:R2:W4:Y:S02]  /*0470*/  F2I.FTZ.U32.TRUNC.NTZ R7, R6 ;  /* 0x0000000600077305 */ /* 0x000524000021f000 */
[----:B--2---:R-:W-:-:S02]  /*0480*/  IMAD.MOV.U32 R6, RZ, RZ, RZ ;  /* 0x000000ffff067224 */ /* 0x004fc400078e00ff */
[----:B----4-:R-:W-:-:S04]  /*0490*/  IMAD.MOV R3, RZ, RZ, -R7 ;  /* 0x000000ffff037224 */ /* 0x010fc800078e0a07 */
[----:B------:R-:W-:Y:S01]  /*04a0*/  IMAD R3, R3, R12, RZ ;  /* 0x0000000c03037224 */ /* 0x000fe200078e02ff */
[----:B0-----:R-:W-:-:S03]  /*04b0*/  ISETP.NE.AND P1, PT, R0, RZ, PT ;  /* 0x000000ff0000720c */ /* 0x001fc60003f25270 */
[----:B------:R-:W-:-:S04]  /*04c0*/  IMAD.HI.U32 R7, R7, R3, R6 ;  /* 0x0000000307077227 */ /* 0x000fc800078e0006 */
[----:B------:R-:W-:-:S04]  /*04d0*/  IMAD.SHL.U32 R3, R63, 0x40, RZ ;  /* 0x000000403f037824 */ /* 0x000fc800078e00ff */
[----:B-1----:R-:W-:Y:S01]  /*04e0*/  IMAD R5, R0, UR6, R3 ;  /* 0x0000000600057c24 */ /* 0x002fe2000f8e0203 */
[----:B------:R-:W-:Y:S01]  /*04f0*/  P2R R0, PR, RZ, 0x10 ;  /* 0x00000010ff007803 */ /* 0x000fe20000000000 */
[----:B------:R-:W-:-:S03]  /*0500*/  IMAD.SHL.U32 R0, R19, 0x2, RZ ;  /* 0x0000000213007824 */ /* 0x000fc600078e00ff */
        /* <DEDUP_REMOVED lines=26> */
.L_x_1467:
[----:B------:R-:W-:Y:S05]  /*06b0*/  BSYNC B0 ;  /* 0x0000000000007941 */ /* 0x000fea0003800000 */
.L_x_1466:
        /* <DEDUP_REMOVED lines=35> */
.L_x_1469:
[----:B------:R-:W-:Y:S05]  /*08f0*/  BSYNC B0 ;  /* 0x0000000000007941 */ /* 0x000fea0003800000 */
.L_x_1468:
        /* <DEDUP_REMOVED lines=21> */
[----:B------:R-:W-:Y:S01]  /*0a50*/  MOV R16, RZ ;  /* 0x000000ff00107202 */ /* 0x000fe20000000f00 */
[----:B-1----:R-:W-:Y:S01]  /*0a60*/  IMAD.U32 R4, RZ, RZ, UR4 ;  /* 0x00000004ff047e24 */ /* 0x002fe2000f8e00ff */
        /* <DEDUP_REMOVED lines=26> */
[----:B0-----:R-:W-:Y:S01]  /*0c10*/  HFMA2.MMA R4, -RZ, RZ, 0, 0 ;  /* 0x00000000ff047435 */ /* 0x001fe200000001ff */
[----:B-1----:R-:W-:-:S04]  /*0c20*/  IMAD.MOV R7, RZ, RZ, -R5 ;  /* 0x000000ffff077224 */ /* 0x002fc800078e0a05 */
[----:B------:R-:W-:-:S05]  /*0c30*/  IMAD R7, R7, R6, RZ ;  /* 0x0000000607077224 */ /* 0x000fca00078e02ff */
        /* <DEDUP_REMOVED lines=24> */
[----:B------:R-:W-:Y:S01]  /*0dc0*/  IMAD.U32 R4, RZ, RZ, UR4 ;  /* 0x00000004ff047e24 */ /* 0x000fe2000f8e00ff */
[----:B------:R0:W1:Y:S01]  /*0dd0*/  LDC.64 R14, c[0x4][R0] ;  /* 0x01000000000e7b82 */ /* 0x0000620000000a00 */
[----:B------:R-:W-:Y:S01]  /*0de0*/  IMAD.U32 R5, RZ, RZ, UR5 ;  /* 0x00000005ff057e24 */ /* 0x000fe2000f8e00ff */
[----:B------:R-:W-:Y:S01]  /*0df0*/  ULDC.64 UR4, c[0x4][0xd0] ;  /* 0x0100340000047ab9 */ /* 0x000fe20000000a00 */
[----:B------:R-:W-:Y:S01]  /*0e00*/  IMAD.U32 R10, RZ, RZ, UR6 ;  /* 0x00000006ff0a7e24 */ /* 0x000fe2000f8e00ff */
[----:B------:R-:W-:Y:S01]  /*0e10*/  MOV R6, UR4 ;  /* 0x0000000400067c02 */ /* 0x000fe20008000f00 */
[----:B------:R-:W-:Y:S01]  /*0e20*/  IMAD.U32 R7, RZ, RZ, UR5 ;  /* 0x00000005ff077e24 */ /* 0x000fe2000f8e00ff */
[----:B------:R-:W-:Y:S01]  /*0e30*/  MOV R12, 0x1 ;  /* 0x00000001000c7802 */ /* 0x000fe20000000f00 */
[----:B------:R-:W-:-:S02]  /*0e40*/  IMAD.U32 R11, RZ, RZ, UR7 ;  /* 0x00000007ff0b7e24 */ /* 0x000fc4000f8e00ff */
[----:B------:R-:W-:Y:S02]  /*0e50*/  IMAD.MOV.U32 R8, RZ, RZ, 0x53f ;  /* 0x0000053fff087424 */ /* 0x000fe400078e00ff */
[----:B0-----:R-:W-:-:S07]  /*0e60*/  IMAD.MOV.U32 R13, RZ, RZ, RZ ;  /* 0x000000ffff0d7224 */ /* 0x001fce00078e00ff */
[----:B------:R-:W-:-:S07]  /*0e70*/  LEPC R20, `(.L_x_1472) ;  /* 0x000000001014794e */ /* 0x000fce0000000000 */
[----:B-1---5:R-:W-:Y:S05]  /*0e80*/  CALL.ABS.NOINC R14 ;  /* 0x000000000e007343 */ /* 0x022fea0003c00000 */
.L_x_1472:
        /* <DEDUP_REMOVED lines=13> */
.L_x_1473:
        /* <DEDUP_REMOVED lines=38> */
.L_x_1477:
        /* <DEDUP_REMOVED lines=29> */
.L_x_1480:
[----:B------:R-:W-:Y:S05]  /*1390*/  BSYNC B2 ;  /* 0x0000000000027941 */ /* 0x000fea0003800000 */
.L_x_1479:
[----:B----4-:R3:W-:Y:S04]  /*13a0*/  STS [R13], R28 ;  /* 0x0000001c0d007388 */ /* 0x0107e80000000800 */
[----:B0-----:R3:W-:Y:S02]  /*13b0*/  STS [R14], R29 ;  /* 0x0000001d0e007388 */ /* 0x0017e40000000800 */
.L_x_1478:
[----:B------:R-:W-:Y:S05]  /*13c0*/  BSYNC B1 ;  /* 0x0000000000017941 */ /* 0x000fea0003800000 */
.L_x_1476:
[----:B-1----:R1:W-:Y:S04]  /*13d0*/  STS [R11], R32 ;  /* 0x000000200b007388 */ /* 0x0023e80000000800 */
[----:B--2---:R1:W-:Y:S02]  /*13e0*/  STS [R12], R33 ;  /* 0x000000210c007388 */ /* 0x0043e40000000800 */
.L_x_1475:
[----:B------:R-:W-:Y:S05]  /*13f0*/  BSYNC B0 ;  /* 0x0000000000007941 */ /* 0x000fea0003800000 */
.L_x_1474:
[----:B------:R-:W-:Y:S06]  /*1400*/  BAR.SYNC.DEFER_BLOCKING 0x0 ;  /* 0x0000000000007b1d */ /* 0x000fec0000010000 */
[----:B------:R-:W-:Y:S04]  /*1410*/  BSSY B0, `(.L_x_1481) ;  /* 0x0000005000007945 */ /* 0x000fe80003800000 */
[----:B------:R-:W-:Y:S05]  /*1420*/  @!P6 BRA `(.L_x_1482) ;  /* 0x00000000000ce947 */ /* 0x000fea0003800000 */
[----:B------:R-:W-:Y:S01]  /*1430*/  ISETP.NE.AND P0, PT, R25, RZ, PT ;  /* 0x000000ff1900720c */ /* 0x000fe20003f05270 */
[----:B01----:R2:W4:-:S12]  /*1440*/  LDS.64 R32, [R9] ;  /* 0x0000000009207984 */ /* 0x0035180000000a00 */
[----:B---3--:R2:W0:Y:S02]  /*1450*/  @!P0 LDS.64 R28, [R10] ;  /* 0x000000000a1c8984 */ /* 0x0084240000000a00 */
.L_x_1482:
[----:B------:R-:W-:Y:S05]  /*1460*/  BSYNC B0 ;  /* 0x0000000000007941 */ /* 0x000fea0003800000 */
.L_x_1481:
[----:B------:R-:W-:Y:S06]  /*1470*/  BAR.SYNC.DEFER_BLOCKING 0x0 ;  /* 0x0000000000007b1d */ /* 0x000fec0000010000 */
[----:B------:R-:W-:Y:S05]  /*1480*/  BRA `(.L_x_1471) ;  /* 0x0000000000b07947 */ /* 0x000fea0003800000 */
.L_x_1470:
[C---:B------:R-:W-:Y:S01]  /*1490*/  ISETP.NE.AND P0, PT, R25.reuse, RZ, PT ;  /* 0x000000ff1900720c */ /* 0x040fe20003f05270 */
[----:B------:R-:W-:Y:S01]  /*14a0*/  BSSY B0, `(.L_x_1471) ;  /* 0x000002a000007945 */ /* 0x000fe20003800000 */
[----:B-----5:R-:W-:-:S11]  /*14b0*/  IMAD.IADD R25, R25, 0x1, -R16 ;  /* 0x0000000119197824 */ /* 0x020fd600078e0a10 */
        /* <DEDUP_REMOVED lines=19> */
.L_x_1483:
        /* <DEDUP_REMOVED lines=21> */
.L_x_1484:
[----:B------:R-:W-:Y:S05]  /*1740*/  BSYNC B0 ;  /* 0x0000000000007941 */ /* 0x000fea0003800000 */
.L_x_1471:
        /* <DEDUP_REMOVED lines=37> */
.L_x_1591:
[----:B01----:R-:W-:-:S07]  /*19a0*/  FADD.FTZ R5, R5, R14 ;  /* 0x0000000e05057221 */ /* 0x003fce0000010000 */
.L_x_1486:
[----:B------:R-:W-:Y:S05]  /*19b0*/  BSYNC B0 ;  /* 0x0000000000007941 */ /* 0x000fea0003800000 */
.L_x_1485:
[----:B------:R-:W1:Y:S01]  /*19c0*/  S2R R35, SR_CgaCtaId ;  /* 0x0000000000237919 */ /* 0x000e620000008800 */
[----:B------:R-:W-:Y:S01]  /*19d0*/  ISETP.NE.AND P0, PT, R19, RZ, PT ;  /* 0x000000ff1300720c */ /* 0x000fe20003f05270 */
[----:B------:R-:W-:Y:S01]  /*19e0*/  VIADD R3, R23, -UR7 ;  /* 0x8000000717037c36 */ /* 0x000fe20008000000 */
[----:B------:R-:W-:Y:S02]  /*19f0*/  MOV R15, 0x400 ;  /* 0x00000400000f7802 */ /* 0x000fe40000000f00 */
[----:B------:R-:W-:-:S03]  /*1a00*/  MOV R0, 0xff7fffff ;  /* 0xff7fffff00007802 */ /* 0x000fc60000000f00 */
        /* <DEDUP_REMOVED lines=18> */
.L_x_1489:
[----:B------:R1:W-:Y:S02]  /*1b30*/  STS [R9], R0 ;  /* 0x0000000009007388 */ /* 0x0003e40000000800 */
.L_x_1488:
[----:B------:R-:W-:Y:S05]  /*1b40*/  WARPSYNC.ALL ;  /* 0x0000000000007948 */ /* 0x000fea0003800000 */
[----:B------:R-:W-:Y:S01]  /*1b50*/  BAR.SYNC.DEFER_BLOCKING 0x0 ;  /* 0x0000000000007b1d */ /* 0x000fe20000010000 */
[----:B------:R-:W-:Y:S01]  /*1b60*/  SHF.R.S32.HI R6, RZ, 0x1f, R19 ;  /* 0x0000001fff067819 */ /* 0x000fe20000011413 */
[----:B------:R-:W-:Y:S02]  /*1b70*/  VIADD R8, R15, 0x10 ;  /* 0x000000100f087836 */ /* 0x000fe40000000000 */
[----:B------:R-:W-:Y:S01]  /*1b80*/  VIADD R3, R3, 0x7 ;  /* 0x0000000703037836 */ /* 0x000fe20000000000 */
        /* <DEDUP_REMOVED lines=8> */
[----:B------:R-:W-:Y:S02]  /*1c10*/  LEA.HI R14, R14, R3, RZ, 0x3 ;  /* 0x000000030e0e7211 */ /* 0x000fe400078f18ff */
[----:B------:R-:W-:-:S02]  /*1c20*/  LEA R13, R12, R13, 0x2 ;  /* 0x0000000d0c0d7211 */ /* 0x000fc400078e10ff */
[----:B------:R-:W-:-:S03]  /*1c30*/  LOP3.LUT R14, R14, 0xfffffff8, RZ, 0xc0, !PT ;  /* 0xfffffff80e0e7812 */ /* 0x000fc600078ec0ff */
[----:B------:R0:W3:Y:S02]  /*1c40*/  LDS R5, [R13] ;  /* 0x000000000d057984 */ /* 0x0000e40000000800 */
[----:B----4-:R-:W-:Y:S02]  /*1c50*/  VIADD R33, R14, UR7 ;  /* 0x000000070e217c36 */ /* 0x010fe40008000000 */
        /* <DEDUP_REMOVED lines=17> */
[----:B------:R-:W-:-:S05]  /*1d70*/  LEA R3, R35, R14, 0x18 ;  /* 0x0000000e23037211 */ /* 0x000fca00078ec0ff */
[----:B------:R-:W-:-:S05]  /*1d80*/  IMAD R3, R12, 0x4, R3 ;  /* 0x000000040c037824 */ /* 0x000fca00078e0203 */
        /* <DEDUP_REMOVED lines=16> */
.L_x_1490:
[----:B------:R-:W-:Y:S01]  /*1e90*/  ISETP.GE.AND P0, PT, R62, R33, PT ;  /* 0x000000213e00720c */ /* 0x000fe20003f06270 */
[----:B------:R-:W-:Y:S01]  /*1ea0*/  ULDC UR4, c[0x0][0x280] ;  /* 0x0000a00000047ab9 */ /* 0x000fe20000000800 */
[----:B------:R-:W-:Y:S01]  /*1eb0*/  ULDC UR6, c[0x0][0x29c] ;  /* 0x0000a70000067ab9 */ /* 0x000fe20000000800 */
[----:B------:R-:W-:Y:S01]  /*1ec0*/  IMAD R44, R44, UR4, R63 ;  /* 0x000000042c2c7c24 */ /* 0x000fe2000f8e023f */
        /* <DEDUP_REMOVED lines=36> */
.L_x_1528:
[----:B------:R-:W-:Y:S01]  /*2110*/  ISETP.NE.U32.AND P0, PT, RZ, UR8, PT ;  /* 0x00000008ff007c0c */ /* 0x000fe2000bf05070 */
[----:B0-----:R-:W-:Y:S02]  /*2120*/  IMAD.U32 R13, RZ, RZ, UR8 ;  /* 0x00000008ff0d7e24 */ /* 0x001fe4000f8e00ff */
[----:B-1----:R-:W-:Y:S01]  /*2130*/  IMAD.U32 R14, RZ, RZ, UR9 ;  /* 0x00000009ff0e7e24 */ /* 0x002fe2000f8e00ff */
[----:B------:R-:W-:-:S13]  /*2140*/  ISETP.NE.AND.EX P0, PT, RZ, UR9, PT, P0 ;  /* 0x00000009ff007c0c */ /* 0x000fda000bf05300 */
[----:B------:R-:W-:Y:S02]  /*2150*/  @P0 IADD3 R12, P1, P2, R62, UR38, R13 ;  /* 0x000000263e0c0c10 */ /* 0x000fe4000fa3e00d */
[----:B------:R-:W-:-:S04]  /*2160*/  @P0 SHF.R.S32.HI R11, RZ, 0x1f, R62 ;  /* 0x0000001fff0b0819 */ /* 0x000fc8000001143e */
[----:B------:R-:W-:Y:S02]  /*2170*/  @P0 IADD3.X R13, R11, UR39, R14, P1, P2 ;  /* 0x000000270b0d0c10 */ /* 0x000fe40008fe440e */
[----:B------:R-:W0:Y:S03]  /*2180*/  LDC R14, c[0x0][0x284] ;  /* 0x0000a100ff0e7b82 */ /* 0x000e260000000800 */
[----:B-----5:R1:W5:Y:S01]  /*2190*/  @P0 LDG.E.U8 R11, desc[UR36][R12.64] ;  /* 0x000000240c0b0981 */ /* 0x020362000c1e1100 */
[----:B------:R-:W-:Y:S01]  /*21a0*/  IABS R85, R62 ;  /* 0x0000003e00557213 */ /* 0x000fe20000000000 */
[----:B------:R-:W-:Y:S01]  /*21b0*/  BSSY B1, `(.L_x_1493) ;  /* 0x0000022000017945 */ /* 0x000fe20003800000 */
[----:B------:R-:W-:-:S03]  /*21c0*/  ISETP.GE.AND P2, PT, R62, RZ, PT ;  /* 0x000000ff3e00720c */ /* 0x000fc60003f46270 */
[----:B------:R-:W-:-:S04]  /*21d0*/  IMAD.HI.U32 R15, R60, R85, RZ ;  /* 0x000000553c0f7227 */ /* 0x000fc800078e00ff */
[----:B------:R-:W-:Y:S01]  /*21e0*/  IMAD.MOV R80, RZ, RZ, -R15 ;  /* 0x000000ffff507224 */ /* 0x000fe200078e0a0f */
[----:B0-----:R-:W-:Y:S02]  /*21f0*/  IABS R82, R14 ;  /* 0x0000000e00527213 */ /* 0x001fe40000000000 */
[----:B------:R-:W-:-:S03]  /*2200*/  ISETP.NE.AND P3, PT, R14, RZ, PT ;  /* 0x000000ff0e00720c */ /* 0x000fc60003f65270 */
[----:B------:R-:W-:-:S05]  /*2210*/  IMAD R15, R82, R80, R85 ;  /* 0x00000050520f7224 */ /* 0x000fca00078e0255 */
[----:B------:R-:W-:-:S13]  /*2220*/  ISETP.GT.U32.AND P1, PT, R57, R15, PT ;  /* 0x0000000f3900720c */ /* 0x000fda0003f24070 */
[----:B------:R-:W-:-:S04]  /*2230*/  @!P1 IADD3 R15, R15, -R82, RZ ;  /* 0x800000520f0f9210 */ /* 0x000fc80007ffe0ff */
[----:B------:R-:W-:-:S13]  /*2240*/  ISETP.GT.U32.AND P1, PT, R57, R15, PT ;  /* 0x0000000f3900720c */ /* 0x000fda0003f24070 */
[----:B------:R-:W-:Y:S01]  /*2250*/  @!P1 IMAD.IADD R15, R15, 0x1, -R82 ;  /* 0x000000010f0f9824 */ /* 0x000fe200078e0a52 */
[----:B------:R-:W-:-:S03]  /*2260*/  ISETP.GE.AND P1, PT, R62, R23, PT ;  /* 0x000000173e00720c */ /* 0x000fc60003f26270 */
[----:B------:R-:W-:Y:S01]  /*2270*/  @!P2 IMAD.MOV R15, RZ, RZ, -R15 ;  /* 0x000000ffff0fa224 */ /* 0x000fe200078e0a0f */
[----:B------:R-:W-:-:S05]  /*2280*/  @!P3 LOP3.LUT R15, RZ, R14, RZ, 0x33, !PT ;  /* 0x0000000eff0fb212 */ /* 0x000fca00078e33ff */
[----:B------:R-:W-:-:S04]  /*2290*/  IMAD.IADD R85, R15, 0x1, R14 ;  /* 0x000000010f557824 */ /* 0x000fc800078e020e */
[----:B-1----:R-:W-:Y:S05]  /*22a0*/  @P1 BRA `(.L_x_1494) ;  /* 0x0000000000481947 */ /* 0x002fea0003800000 */
[----:B------:R-:W-:-:S05]  /*22b0*/  IMAD.SHL.U32 R80, R15, 0x4, RZ ;  /* 0x000000040f507824 */ /* 0x000fca00078e00ff */
[----:B------:R-:W-:Y:S02]  /*22c0*/  SHF.R.S32.HI R82, RZ, 0x1f, R80 ;  /* 0x0000001fff527819 */ /* 0x000fe40000011450 */
[----:B------:R-:W-:-:S04]  /*22d0*/  IADD3 R13, P2, R59, R80, RZ ;  /* 0x000000503b0d7210 */ /* 0x000fc80007f5e0ff */
[----:B------:R-:W-:Y:S02]  /*22e0*/  IADD3.X R66, R65, R82, RZ, P2, !PT ;  /* 0x0000005241427210 */ /* 0x000fe400017fe4ff */
        /* <DEDUP_REMOVED lines=8> */
[----:B-----5:R-:W-:-:S04]  /*2370*/  FADD.FTZ R66, R34, R66 ;  /* 0x0000004222427221 */ /* 0x020fc80000010000 */
[----:B------:R-:W-:Y:S01]  /*2380*/  IMAD.X R13, R64, 0x1, R82, P2 ;  /* 0x00000001400d7824 */ /* 0x000fe200010e0652 */
[----:B------:R-:W-:-:S04]  /*2390*/  LEA R12, P2, R80, UR10, 0x2 ;  /* 0x0000000a500c7c11 */ /* 0x000fc8000f8410ff */
[----:B------:R-:W-:Y:S01]  /*23a0*/  LEA.HI.X R13, R80, UR11, R13, 0x2, P2 ;  /* 0x0000000b500d7c11 */ /* 0x000fe200090f140d */
[----:B--2---:R-:W-:-:S05]  /*23b0*/  @P4 FMUL.FTZ R66, R66, R87 ;  /* 0x0000005742424220 */ /* 0x004fca0000410000 */
[----:B------:R0:W-:Y:S03]  /*23c0*/  STG.E desc[UR36][R12.64], R66 ;  /* 0x000000420c007986 */ /* 0x0001e6000c101924 */
.L_x_1494:
[----:B------:R-:W-:Y:S05]  /*23d0*/  BSYNC B1 ;  /* 0x0000000000017941 */ /* 0x000fea0003800000 */
.L_x_1493:
[----:B------:R-:W-:Y:S04]  /*23e0*/  BSSY B1, `(.L_x_1495) ;  /* 0x0000014000017945 */ /* 0x000fe80003800000 */
[----:B------:R-:W-:Y:S05]  /*23f0*/  @P1 BRA `(.L_x_1496) ;  /* 0x0000000000481947 */ /* 0x000fea0003800000 */
[----:B------:R-:W-:-:S05]  /*2400*/  IMAD.SHL.U32 R80, R85, 0x4, RZ ;  /* 0x0000000455507824 */ /* 0x000fca00078e00ff */
[----:B------:R-:W-:Y:S02]  /*2410*/  SHF.R.S32.HI R82, RZ, 0x1f, R80 ;  /* 0x0000001fff527819 */ /* 0x000fe40000011450 */
[----:B0-----:R-:W-:-:S05]  /*2420*/  IADD3 R13, P2, R59, R80, RZ ;  /* 0x000000503b0d7210 */ /* 0x001fca0007f5e0ff */
[----:B------:R-:W-:Y:S01]  /*2430*/  IMAD.X R68, R65, 0x1, R82, P2 ;  /* 0x0000000141447824 */ /* 0x000fe200010e0652 */
[----:B------:R-:W-:-:S04]  /*2440*/  LEA R12, P2, R13, UR10, 0x2 ;  /* 0x0000000a0d0c7c11 */ /* 0x000fc8000f8410ff */
[----:B------:R-:W-:-:S05]  /*2450*/  LEA.HI.X R13, R13, UR11, R68, 0x2, P2 ;  /* 0x0000000b0d0d7c11 */ /* 0x000fca00090f1444 */
[----:B------:R1:W5:Y:S01]  /*2460*/  LDG.E R68, desc[UR36][R12.64] ;  /* 0x000000240c447981 */ /* 0x000362000c1e1900 */
[----:B------:R-:W-:-:S13]  /*2470*/  ISETP.NE.AND P2, PT, RZ, UR6, PT ;  /* 0x00000006ff007c0c */ /* 0x000fda000bf45270 */
[----:B-1----:R-:W-:Y:S05]  /*2480*/  @P2 BRA `(.L_x_1496) ;  /* 0x0000000000242947 */ /* 0x002fea0003800000 */
        /* <DEDUP_REMOVED lines=9> */
.L_x_1496:
[----:B------:R-:W-:Y:S05]  /*2520*/  BSYNC B1 ;  /* 0x0000000000017941 */ /* 0x000fea0003800000 */
.L_x_1495:
[----:B------:R-:W-:Y:S04]  /*2530*/  BSSY B1, `(.L_x_1497) ;  /* 0x0000015000017945 */ /* 0x000fe80003800000 */
[----:B------:R-:W-:Y:S05]  /*2540*/  @P1 BRA `(.L_x_1498) ;  /* 0x00000000004c1947 */ /* 0x000fea0003800000 */
[----:B------:R-:W-:-:S05]  /*2550*/  IADD3 R85, R14, R85, RZ ;  /* 0x000000550e557210 */ /* 0x000fca0007ffe0ff */
[----:B01----:R-:W-:-:S05]  /*2560*/  IMAD.SHL.U32 R12, R85, 0x4, RZ ;  /* 0x00000004550c7824 */ /* 0x003fca00078e00ff */
        /* <DEDUP_REMOVED lines=17> */
.L_x_1498:
[----:B------:R-:W-:Y:S05]  /*2680*/  BSYNC B1 ;  /* 0x0000000000017941 */ /* 0x000fea0003800000 */
.L_x_1497:
[----:B------:R-:W-:Y:S04]  /*2690*/  BSSY B1, `(.L_x_1499) ;  /* 0x0000015000017945 */ /* 0x000fe80003800000 */
[----:B------:R-:W-:Y:S05]  /*26a0*/  @P1 BRA `(.L_x_1500) ;  /* 0x00000000004c1947 */ /* 0x000fea0003800000 */
[----:B012---:R-:W-:-:S04]  /*26b0*/  IMAD R12, R14, 0x3, R15 ;  /* 0x000000030e0c7824 */ /* 0x007fc800078e020f */
[----:B------:R-:W-:-:S05]  /*26c0*/  IMAD.SHL.U32 R80, R12, 0x4, RZ ;  /* 0x000000040c507824 */ /* 0x000fca00078e00ff */
[----:B------:R-:W-:Y:S02]  /*26d0*/  SHF.R.S32.HI R82, RZ, 0x1f, R80 ;  /* 0x0000001fff527819 */ /* 0x000fe40000011450 */
[----:B------:R-:W-:-:S05]  /*26e0*/  IADD3 R13, P2, R59, R80, RZ ;  /* 0x000000503b0d7210 */ /* 0x000fca0007f5e0ff */
[----:B------:R-:W-:Y:S01]  /*26f0*/  IMAD.X R70, R65, 0x1, R82, P2 ;  /* 0x0000000141467824 */ /* 0x000fe200010e0652 */
        /* <DEDUP_REMOVED lines=9> */
[----:B------:R-:W-:Y:S02]  /*2790*/  IADD3.X R13, R64, R82, RZ, P2, !PT ;  /* 0x00000052400d7210 */ /* 0x000fe400017fe4ff */
[----:B------:R-:W-:-:S04]  /*27a0*/  LEA R12, P2, R80, UR10, 0x2 ;  /* 0x0000000a500c7c11 */ /* 0x000fc8000f8410ff */
[----:B------:R-:W-:Y:S01]  /*27b0*/  LEA.HI.X R13, R80, UR11, R13, 0x2, P2 ;  /* 0x0000000b500d7c11 */ /* 0x000fe200090f140d */
[----:B--2---:R-:W-:-:S05]  /*27c0*/  @P3 FMUL.FTZ R70, R70, R85 ;  /* 0x0000005546463220 */ /* 0x004fca0000410000 */
[----:B------:R3:W-:Y:S03]  /*27d0*/  STG.E desc[UR36][R12.64], R70 ;  /* 0x000000460c007986 */ /* 0x0007e6000c101924 */
.L_x_1500:
[----:B------:R-:W-:Y:S05]  /*27e0*/  BSYNC B1 ;  /* 0x0000000000017941 */ /* 0x000fea0003800000 */
.L_x_1499:
[----:B------:R-:W-:Y:S04]  /*27f0*/  BSSY B1, `(.L_x_1501) ;  /* 0x0000015000017945 */ /* 0x000fe80003800000 */
[----:B------:R-:W-:Y:S05]  /*2800*/  @P1 BRA `(.L_x_1502) ;  /* 0x00000000004c1947 */ /* 0x000fea0003800000 */
[----:B0123--:R-:W-:-:S04]  /*2810*/  IMAD R12, R14, 0x4, R15 ;  /* 0x000000040e0c7824 */ /* 0x00ffc800078e020f */
        /* <DEDUP_REMOVED lines=18> */
.L_x_1502:
[----:B------:R-:W-:Y:S05]  /*2940*/  BSYNC B1 ;  /* 0x0000000000017941 */ /* 0x000fea0003800000 */
.L_x_1501:
[----:B------:R-:W-:Y:S04]  /*2950*/  BSSY B1, `(.L_x_1503) ;  /* 0x0000015000017945 */ /* 0x000fe80003800000 */
[----:B------:R-:W-:Y:S05]  /*2960*/  @P1 BRA `(.L_x_1504) ;  /* 0x00000000004c1947 */ /* 0x000fea0003800000 */
[----:B01234-:R-:W-:-:S05]  /*2970*/  IMAD R12, R14, 0x5, R15 ;  /* 0x000000050e0c7824 */ /* 0x01ffca00078e020f */
[----:B------:R-:W-:-:S04]  /*2980*/  SHF.L.U32 R80, R12, 0x2, RZ ;  /* 0x000000020c507819 */ /* 0x000fc800000006ff */
[----:B------:R-:W-:Y:S02]  /*2990*/  SHF.R.S32.HI R82, RZ, 0x1f, R80 ;  /* 0x0000001fff527819 */ /* 0x000fe40000011450 */
[----:B------:R-:W-:-:S05]  /*29a0*/  IADD3 R13, P2, R59, R80, RZ ;  /* 0x000000503b0d7210 */ /* 0x000fca0007f5e0ff */
[----:B------:R-:W-:Y:S01]  /*29b0*/  IMAD.X R72, R65, 0x1, R82, P2 ;  /* 0x0000000141487824 */ /* 0x000fe200010e0652 */
        /* <DEDUP_REMOVED lines=14> */
.L_x_1504:
[----:B------:R-:W-:Y:S05]  /*2aa0*/  BSYNC B1 ;  /* 0x0000000000017941 */ /* 0x000fea0003800000 */
.L_x_1503:
[----:B------:R-:W-:Y:S04]  /*2ab0*/  BSSY B1, `(.L_x_1505) ;  /* 0x0000015000017945 */ /* 0x000fe80003800000 */
[----:B------:R-:W-:Y:S05]  /*2ac0*/  @P1 BRA `(.L_x_1506) ;  /* 0x00000000004c1947 */ /* 0x000fea0003800000 */
[----:B01234-:R-:W-:-:S04]  /*2ad0*/  IMAD R12, R14, 0x6, R15 ;  /* 0x000000060e0c7824 */ /* 0x01ffc800078e020f */
        /* <DEDUP_REMOVED lines=18> */
.L_x_1506:
[----:B------:R-:W-:Y:S05]  /*2c00*/  BSYNC B1 ;  /* 0x0000000000017941 */ /* 0x000fea0003800000 */
.L_x_1505:
        /* <DEDUP_REMOVED lines=21> */
.L_x_1508:
[----:B------:R-:W-:Y:S05]  /*2d60*/  BSYNC B1 ;  /* 0x0000000000017941 */ /* 0x000fea0003800000 */
.L_x_1507:
[----:B------:R-:W-:Y:S04]  /*2d70*/  BSSY B1, `(.L_x_1509) ;  /* 0x0000015000017945 */ /* 0x000fe80003800000 */
[----:B------:R-:W-:Y:S05]  /*2d80*/  @P1 BRA `(.L_x_1510) ;  /* 0x00000000004c1947 */ /* 0x000fea0003800000 */
[----:B------:R-:W-:-:S05]  /*2d90*/  IMAD R3, R14, 0x8, R15 ;  /* 0x000000080e037824 */ /* 0x000fca00078e020f */
[----:B------:R-:W-:-:S04]  /*2da0*/  SHF.L.U32 R80, R3, 0x2, RZ ;  /* 0x0000000203507819 */ /* 0x000fc800000006ff */
[----:B------:R-:W-:Y:S02]  /*2db0*/  SHF.R.S32.HI R84, RZ, 0x1f, R80 ;  /* 0x0000001fff547819 */ /* 0x000fe40000011450 */
[----:B------:R-:W-:-:S05]  /*2dc0*/  IADD3 R3, P2, R59, R80, RZ ;  /* 0x000000503b037210 */ /* 0x000fca0007f5e0ff */
[----:B------:R-:W-:Y:S01]  /*2dd0*/  IMAD.X R82, R65, 0x1, R84, P2 ;  /* 0x0000000141527824 */ /* 0x000fe200010e0654 */
[----:B01234-:R-:W-:-:S04]  /*2de0*/  LEA R12, P2, R3, UR10, 0x2 ;  /* 0x0000000a030c7c11 */ /* 0x01ffc8000f8410ff */
        /* <DEDUP_REMOVED lines=13> */
.L_x_1510:
[----:B------:R-:W-:Y:S05]  /*2ec0*/  BSYNC B1 ;  /* 0x0000000000017941 */ /* 0x000fea0003800000 */
.L_x_1509:
        /* <DEDUP_REMOVED lines=21> */
.L_x_1512:
[----:B------:R-:W-:Y:S05]  /*3020*/  BSYNC B1 ;  /* 0x0000000000017941 */ /* 0x000fea0003800000 */
.L_x_1511:
        /* <DEDUP_REMOVED lines=21> */
.L_x_1514:
[----:B------:R-:W-:Y:S05]  /*3180*/  BSYNC B1 ;  /* 0x0000000000017941 */ /* 0x000fea0003800000 */
.L_x_1513:
[----:B------:R-:W-:Y:S04]  /*3190*/  BSSY B1, `(.L_x_1515) ;  /* 0x0000015000017945 */ /* 0x000fe80003800000 */
[----:B------:R-:W-:Y:S05]  /*31a0*/  @P1 BRA `(.L_x_1516) ;  /* 0x00000000004c1947 */ /* 0x000fea0003800000 */
[----:B01234-:R-:W-:-:S04]  /*31b0*/  IMAD R12, R14, 0xb, R15 ;  /* 0x0000000b0e0c7824 */ /* 0x01ffc800078e020f */
        /* <DEDUP_REMOVED lines=18> */
.L_x_1516:
[----:B------:R-:W-:Y:S05]  /*32e0*/  BSYNC B1 ;  /* 0x0000000000017941 */ /* 0x000fea0003800000 */
.L_x_1515:
        /* <DEDUP_REMOVED lines=21> */
.L_x_1518:
[----:B------:R-:W-:Y:S05]  /*3440*/  BSYNC B1 ;  /* 0x0000000000017941 */ /* 0x000fea0003800000 */
.L_x_1517:
        /* <DEDUP_REMOVED lines=21> */
.L_x_1520:
[----:B------:R-:W-:Y:S05]  /*35a0*/  BSYNC B1 ;  /* 0x0000000000017941 */ /* 0x000fea0003800000 */
.L_x_1519:
        /* <DEDUP_REMOVED lines=21> */
.L_x_1522:
[----:B------:R-:W-:Y:S05]  /*3700*/  BSYNC B1 ;  /* 0x0000000000017941 */ /* 0x000fea0003800000 */
.L_x_1521:
[----:B------:R-:W-:Y:S04]  /*3710*/  BSSY B1, `(.L_x_1523) ;  /* 0x0000015000017945 */ /* 0x000fe80003800000 */
[----:B------:R-:W-:Y:S05]  /*3720*/  @P1 BRA `(.L_x_1524) ;  /* 0x00000000004c1947 */ /* 0x000fea0003800000 */
[----:B------:R-:W-:-:S04]  /*3730*/  IMAD R14, R14, 0xf, R15 ;  /* 0x0000000f0e0e7824 */ /* 0x000fc800078e020f */
[----:B------:R-:W-:-:S05]  /*3740*/  IMAD.SHL.U32 R80, R14, 0x4, RZ ;  /* 0x000000040e507824 */ /* 0x000fca00078e00ff */
[----:B------:R-:W-:Y:S02]  /*3750*/  SHF.R.S32.HI R82, RZ, 0x1f, R80 ;  /* 0x0000001fff527819 */ /* 0x000fe40000011450 */
[----:B01234-:R-:W-:-:S05]  /*3760*/  IADD3 R13, P1, R59, R80, RZ ;  /* 0x000000503b0d7210 */ /* 0x01ffca0007f3e0ff */
        /* <DEDUP_REMOVED lines=15> */
.L_x_1524:
[----:B------:R-:W-:Y:S05]  /*3860*/  BSYNC B1 ;  /* 0x0000000000017941 */ /* 0x000fea0003800000 */
.L_x_1523:
[----:B012345:R-:W-:Y:S01]  /*3870*/  FMUL.FTZ R12, R6, R68 ;  /* 0x00000044060c7220 */ /* 0x03ffe20000410000 */
        /* <DEDUP_REMOVED lines=18> */
[----:B------:R-:W0:Y:S02]  /*39a0*/  SHFL.BFLY PT, R14, R13, 0x2, 0x1f ;  /* 0x0c401f000d0e7f89 */ /* 0x000e2400000e0000 */
[----:B0-----:R-:W-:-:S05]  /*39b0*/  FADD.FTZ R13, R13, R14 ;  /* 0x0000000e0d0d7221 */ /* 0x001fca0000010000 */
[----:B------:R0:W1:Y:S02]  /*39c0*/  SHFL.BFLY PT, R14, R13, 0x1, 0x1f ;  /* 0x0c201f000d0e7f89 */ /* 0x00006400000e0000 */
.L_x_1595:
        /* <DEDUP_REMOVED lines=18> */
[----:B------:R-:W-:Y:S01]  /*3af0*/  @P1 IADD3 R11, R11, R62, R61 ;  /* 0x0000003e0b0b1210 */ /* 0x000fe20007ffe03d */
[----:B------:R-:W-:-:S03]  /*3b00*/  VIADD R85, R62, -UR7 ;  /* 0x800000073e557c36 */ /* 0x000fc60008000000 */
[----:B------:R-:W-:Y:S02]  /*3b10*/  @P1 I2FP.F32.S32 R11, R11 ;  /* 0x0000000b000b1245 */ /* 0x000fe40000201400 */
[----:B------:R-:W-:Y:S01]  /*3b20*/  LEA R85, R85, R4, 0x2 ;  /* 0x0000000455557211 */ /* 0x000fe200078e10ff */
[----:B---3--:R-:W-:-:S04]  /*3b30*/  @P2 FADD.FTZ R14, R14, R13 ;  /* 0x0000000d0e0e2221 */ /* 0x008fc80000010000 */
[----:B--2---:R-:W-:-:S05]  /*3b40*/  @P1 FFMA.FTZ R14, R11, R15, R14 ;  /* 0x0000000f0b0e1223 */ /* 0x004fca000001000e */
[----:B------:R1:W-:Y:S01]  /*3b50*/  STS [R85], R14 ;  /* 0x0000000e55007388 */ /* 0x0003e20000000800 */
[----:B------:R-:W-:-:S07]  /*3b60*/  @!P0 FMNMX.FTZ R0, R0, R14, !PT ;  /* 0x0000000e00008209 */ /* 0x000fce0007810000 */
.L_x_1527:
[----:B------:R-:W-:Y:S05]  /*3b70*/  BSYNC B1 ;  /* 0x0000000000017941 */ /* 0x000fea0003800000 */
.L_x_1526:
[----:B------:R-:W-:-:S05]  /*3b80*/  VIADD R62, R62, 0x10 ;  /* 0x000000103e3e7836 */ /* 0x000fca0000000000 */
[----:B------:R-:W-:-:S13]  /*3b90*/  ISETP.GE.AND P0, PT, R62, R33, PT ;  /* 0x000000213e00720c */ /* 0x000fda0003f06270 */
[----:B------:R-:W-:Y:S05]  /*3ba0*/  @!P0 BRA `(.L_x_1528) ;  /* 0xffffffe400588947 */ /* 0x000fea000383ffff */
.L_x_1492:
[----:B------:R-:W-:Y:S05]  /*3bb0*/  BSYNC B0 ;  /* 0x0000000000007941 */ /* 0x000fea0003800000 */
.L_x_1491:
        /* <DEDUP_REMOVED lines=8> */
.L_x_1600:
        /* <DEDUP_REMOVED lines=18> */
[----:B0-----:R-:W-:Y:S01]  /*3d60*/  @!P0 LEA R3, R3, R0, 0x18 ;  /* 0x0000000003038211 */ /* 0x001fe200078ec0ff */
[----:B------:R-:W-:-:S03]  /*3d70*/  IMAD.MOV.U32 R0, RZ, RZ, -0x800001 ;  /* 0xff7fffffff007424 */ /* 0x000fc600078e00ff */
[----:B------:R-:W-:-:S05]  /*3d80*/  @!P0 LEA R6, R6, R3, 0x2 ;  /* 0x0000000306068211 */ /* 0x000fca00078e10ff */
        /* <DEDUP_REMOVED lines=9> */
[----:B------:R-:W-:Y:S02]  /*3e20*/  IMAD.MOV.U32 R8, RZ, RZ, RZ ;  /* 0x000000ffff087224 */ /* 0x000fe400078e00ff */
[----:B------:R-:W-:Y:S02]  /*3e30*/  IMAD.MOV.U32 R5, RZ, RZ, R3 ;  /* 0x000000ffff057224 */ /* 0x000fe400078e0003 */
[----:B------:R-:W-:-:S04]  /*3e40*/  IADD3 R12, -R19, UR4, R24 ;  /* 0x00000004130c7c10 */ /* 0x000fc8000fffe118 */
[----:B------:R-:W-:-:S04]  /*3e50*/  LEA.HI R0, R12, 0x1, RZ, 0x1a ;  /* 0x000000010c007811 */ /* 0x000fc800078fd0ff */
[----:B------:R-:W-:-:S13]  /*3e60*/  LOP3.LUT P0, R0, R0, 0x3, RZ, 0xc0, !PT ;  /* 0x0000000300007812 */ /* 0x000fda000780c0ff */
[----:B------:R-:W-:Y:S05]  /*3e70*/  @!P0 BRA `(.L_x_1533) ;  /* 0x0000000000808947 */ /* 0x000fea0003800000 */
[----:B------:R-:W-:Y:S01]  /*3e80*/  ULDC.64 UR4, c[0x0][0x2b0] ;  /* 0x0000ac0000047ab9 */ /* 0x000fe20000000a00 */
[--C-:B------:R-:W-:Y:S01]  /*3e90*/  SHF.R.S32.HI R5, RZ, 0x1f, R3.reuse ;  /* 0x0000001fff057819 */ /* 0x100fe20000011403 */
[----:B------:R-:W-:Y:S01]  /*3ea0*/  IMAD.U32 R8, RZ, RZ, UR5 ;  /* 0x00000005ff087e24 */ /* 0x000fe2000f8e00ff */
[----:B------:R-:W-:Y:S01]  /*3eb0*/  MOV R6, UR4 ;  /* 0x0000000400067c02 */ /* 0x000fe20008000f00 */
[----:B------:R-:W-:Y:S01]  /*3ec0*/  IMAD R9, R19, 0x4, R4 ;  /* 0x0000000413097824 */ /* 0x000fe200078e0204 */
[----:B------:R-:W-:Y:S02]  /*3ed0*/  ISETP.NE.U32.AND P0, PT, RZ, UR4, PT ;  /* 0x00000004ff007c0c */ /* 0x000fe4000bf05070 */
[----:B------:R-:W-:Y:S02]  /*3ee0*/  IADD3 R11, P2, P3, R6, UR38, R3 ;  /* 0x00000026060b7c10 */ /* 0x000fe4000fb5e003 */
[----:B------:R-:W-:Y:S02]  /*3ef0*/  ISETP.NE.AND.EX P0, PT, RZ, UR5, PT, P0 ;  /* 0x00000005ff007c0c */ /* 0x000fe4000bf05300 */
[----:B------:R-:W-:Y:S01]  /*3f00*/  IADD3.X R7, R8, UR39, R5, P2, P3 ;  /* 0x0000002708077c10 */ /* 0x000fe200097e6405 */
[----:B------:R-:W-:-:S02]  /*3f10*/  IMAD.MOV.U32 R8, RZ, RZ, RZ ;  /* 0x000000ffff087224 */ /* 0x000fc400078e00ff */
[----:B------:R-:W-:-:S08]  /*3f20*/  IMAD.MOV.U32 R5, RZ, RZ, R3 ;  /* 0x000000ffff057224 */ /* 0x000fd000078e0003 */
.L_x_1537:
[----:B------:R-:W-:Y:S04]  /*3f30*/  BSSY B2, `(.L_x_1534) ;  /* 0x000000b000027945 */ /* 0x000fe80003800000 */
[----:B0-----:R-:W-:Y:S05]  /*3f40*/  @!P0 BRA `(.L_x_1535) ;  /* 0x0000000000148947 */ /* 0x001fea0003800000 */
[----:B------:R-:W-:-:S06]  /*3f50*/  MOV R6, R11 ;  /* 0x0000000b00067202 */ /* 0x000fcc0000000f00 */
[----:B------:R-:W2:Y:S01]  /*3f60*/  LDG.E.U8 R6, desc[UR36][R6.64] ;  /* 0x0000002406067981 */ /* 0x000ea2000c1e1100 */
[----:B------:R-:W-:Y:S01]  /*3f70*/  IMAD.MOV.U32 R10, RZ, RZ, RZ ;  /* 0x000000ffff0a7224 */ /* 0x000fe200078e00ff */
[----:B--2---:R-:W-:-:S13]  /*3f80*/  ISETP.NE.AND P2, PT, R6, RZ, PT ;  /* 0x000000ff0600720c */ /* 0x004fda0003f45270 */
[----:B------:R-:W-:Y:S05]  /*3f90*/  @P2 BRA `(.L_x_1536) ;  /* 0x0000000000102947 */ /* 0x000fea0003800000 */
.L_x_1535:
[----:B------:R-:W1:Y:S02]  /*3fa0*/  LDS R6, [R9] ;  /* 0x0000000009067984 */ /* 0x000e640000000800 */
[----:B-1----:R-:W-:-:S04]  /*3fb0*/  FADD.FTZ R6, -R13, R6 ;  /* 0x000000060d067221 */ /* 0x002fc80000010100 */
[----:B------:R-:W-:-:S04]  /*3fc0*/  FMUL.FTZ R6, R6, 1.4426950216293334961 ;  /* 0x3fb8aa3b06067820 */ /* 0x000fc80000410000 */
[----:B------:R0:W2:Y:S03]  /*3fd0*/  MUFU.EX2 R10, R6 ;  /* 0x00000006000a7308 */ /* 0x0000a60000000800 */
.L_x_1536:
[----:B------:R-:W-:Y:S05]  /*3fe0*/  BSYNC B2 ;  /* 0x0000000000027941 */ /* 0x000fea0003800000 */
.L_x_1534:
[----:B------:R-:W-:Y:S01]  /*3ff0*/  VIADD R0, R0, 0xffffffff ;  /* 0xffffffff00007836 */ /* 0x000fe20000000000 */
[----:B------:R-:W-:Y:S01]  /*4000*/  IADD3 R11, P3, R11, 0x40, RZ ;  /* 0x000000400b0b7810 */ /* 0x000fe20007f7e0ff */
[----:B--2---:R2:W-:Y:S01]  /*4010*/  STS [R9], R10 ;  /* 0x0000000a09007388 */ /* 0x0045e20000000800 */
[----:B------:R-:W-:Y:S01]  /*4020*/  FADD.FTZ R8, R10, R8 ;  /* 0x000000080a087221 */ /* 0x000fe20000010000 */
[----:B------:R-:W-:Y:S01]  /*4030*/  VIADD R5, R5, 0x40 ;  /* 0x0000004005057836 */ /* 0x000fe20000000000 */
[----:B------:R-:W-:Y:S02]  /*4040*/  ISETP.NE.AND P2, PT, R0, RZ, PT ;  /* 0x000000ff0000720c */ /* 0x000fe40003f45270 */
[----:B------:R-:W-:Y:S01]  /*4050*/  IADD3.X R7, RZ, R7, RZ, P3, !PT ;  /* 0x00000007ff077210 */ /* 0x000fe20001ffe4ff */
[----:B--2---:R-:W-:-:S10]  /*4060*/  VIADD R9, R9, 0x100 ;  /* 0x0000010009097836 */ /* 0x004fd40000000000 */
[----:B------:R-:W-:Y:S05]  /*4070*/  @P2 BRA `(.L_x_1537) ;  /* 0xfffffffc00ac2947 */ /* 0x000fea000383ffff */
.L_x_1533:
[----:B------:R-:W-:Y:S05]  /*4080*/  BSYNC B1 ;  /* 0x0000000000017941 */ /* 0x000fea0003800000 */
.L_x_1532:
[----:B------:R-:W-:-:S13]  /*4090*/  ISETP.GE.U32.AND P0, PT, R12, 0xc0, PT ;  /* 0x000000c00c00780c */ /* 0x000fda0003f06070 */
[----:B------:R-:W-:Y:S05]  /*40a0*/  @!P0 BRA `(.L_x_1531) ;  /* 0x00000004001c8947 */ /* 0x000fea0003800000 */
[----:B------:R-:W-:Y:S01]  /*40b0*/  ULDC.64 UR4, c[0x0][0x2b0] ;  /* 0x0000ac0000047ab9 */ /* 0x000fe20000000a00 */
[----:B------:R-:W-:Y:S01]  /*40c0*/  LEA R0, R5, 0x200, 0x2 ;  /* 0x0000020005007811 */ /* 0x000fe200078e10ff */
[----:B------:R-:W-:Y:S01]  /*40d0*/  IMAD.U32 R7, RZ, RZ, UR7 ;  /* 0x00000007ff077e24 */ /* 0x000fe2000f8e00ff */
[----:B------:R-:W-:Y:S01]  /*40e0*/  ISETP.NE.U32.AND P0, PT, RZ, UR4, PT ;  /* 0x00000004ff007c0c */ /* 0x000fe2000bf05070 */
[----:B------:R-:W-:Y:S01]  /*40f0*/  IMAD.U32 R10, RZ, RZ, UR4 ;  /* 0x00000004ff0a7e24 */ /* 0x000fe2000f8e00ff */
[----:B0-----:R-:W-:Y:S01]  /*4100*/  SHF.R.S32.HI R6, RZ, 0x1f, R5 ;  /* 0x0000001fff067819 */ /* 0x001fe20000011405 */
[----:B------:R-:W-:Y:S01]  /*4110*/  IMAD R7, R7, -0x4, R0 ;  /* 0xfffffffc07077824 */ /* 0x000fe200078e0200 */
[----:B------:R-:W-:Y:S01]  /*4120*/  ISETP.NE.AND.EX P0, PT, RZ, UR5, PT, P0 ;  /* 0x00000005ff007c0c */ /* 0x000fe2000bf05300 */
[----:B------:R-:W-:Y:S01]  /*4130*/  IMAD.U32 R9, RZ, RZ, UR5 ;  /* 0x00000005ff097e24 */ /* 0x000fe2000f8e00ff */
[----:B------:R-:W-:Y:S01]  /*4140*/  IADD3 R10, P2, P3, R5, UR38, R10 ;  /* 0x00000026050a7c10 */ /* 0x000fe2000fb5e00a */
[----:B------:R-:W-:-:S03]  /*4150*/  IMAD.IADD R0, R4, 0x1, R7 ;  /* 0x0000000104007824 */ /* 0x000fc600078e0207 */
[----:B------:R-:W-:-:S09]  /*4160*/  IADD3.X R7, R6, UR39, R9, P2, P3 ;  /* 0x0000002706077c10 */ /* 0x000fd200097e6409 */
.L_x_1550:
[----:B------:R-:W-:Y:S01]  /*4170*/  BSSY B1, `(.L_x_1538) ;  /* 0x000000b000017945 */ /* 0x000fe20003800000 */
[----:B------:R-:W-:-:S03]  /*4180*/  MOV R6, R10 ;  /* 0x0000000a00067202 */ /* 0x000fc60000000f00 */
[----:B------:R-:W-:Y:S05]  /*4190*/  @!P0 BRA `(.L_x_1539) ;  /* 0x0000000000108947 */ /* 0x000fea0003800000 */
[----:B------:R-:W2:Y:S02]  /*41a0*/  LDG.E.U8 R9, desc[UR36][R6.64] ;  /* 0x0000002406097981 */ /* 0x000ea4000c1e1100 */
[----:B--2---:R-:W-:-:S13]  /*41b0*/  ISETP.NE.AND P2, PT, R9, RZ, PT ;  /* 0x000000ff0900720c */ /* 0x004fda0003f45270 */
[----:B------:R-:W-:Y:S01]  /*41c0*/  @P2 IMAD.MOV.U32 R9, RZ, RZ, RZ ;  /* 0x000000ffff092224 */ /* 0x000fe200078e00ff */
[----:B------:R-:W-:Y:S06]  /*41d0*/  @P2 BRA `(.L_x_1540) ;  /* 0x0000000000102947 */ /* 0x000fec0003800000 */
.L_x_1539:
[----:B------:R-:W1:Y:S02]  /*41e0*/  LDS R9, [R0+-0x200] ;  /* 0xfffe000000097984 */ /* 0x000e640000000800 */
[----:B-1----:R-:W-:-:S04]  /*41f0*/  FADD.FTZ R9, -R13, R9 ;  /* 0x000000090d097221 */ /* 0x002fc80000010100 */
[----:B------:R-:W-:-:S06]  /*4200*/  FMUL.FTZ R9, R9, 1.4426950216293334961 ;  /* 0x3fb8aa3b09097820 */ /* 0x000fcc0000410000 */
[----:B------:R-:W0:Y:S02]  /*4210*/  MUFU.EX2 R9, R9 ;  /* 0x0000000900097308 */ /* 0x000e240000000800 */
.L_x_1540:
[----:B------:R-:W-:Y:S05]  /*4220*/  BSYNC B1 ;  /* 0x0000000000017941 */ /* 0x000fea0003800000 */
.L_x_1538:
        /* <DEDUP_REMOVED lines=8> */
.L_x_1542:
[----:B------:R-:W1:Y:S02]  /*42b0*/  LDS R8, [R0+-0x100] ;  /* 0xffff000000087984 */ /* 0x000e640000000800 */
[----:B-1----:R-:W-:-:S04]  /*42c0*/  FADD.FTZ R8, -R13, R8 ;  /* 0x000000080d087221 */ /* 0x002fc80000010100 */
[----:B------:R-:W-:-:S04]  /*42d0*/  FMUL.FTZ R8, R8, 1.4426950216293334961 ;  /* 0x3fb8aa3b08087820 */ /* 0x000fc80000410000 */
[----:B0-----:R0:W2:Y:S03]  /*42e0*/  MUFU.EX2 R9, R8 ;  /* 0x0000000800097308 */ /* 0x0010a60000000800 */
.L_x_1543:
[----:B------:R-:W-:Y:S05]  /*42f0*/  BSYNC B1 ;  /* 0x0000000000017941 */ /* 0x000fea0003800000 */
.L_x_1541:
        /* <DEDUP_REMOVED lines=8> */
.L_x_1545:
[----:B0-----:R-:W1:Y:S02]  /*4380*/  LDS R8, [R0] ;  /* 0x0000000000087984 */ /* 0x001e640000000800 */
[----:B-1----:R-:W-:-:S04]  /*4390*/  FADD.FTZ R8, -R13, R8 ;  /* 0x000000080d087221 */ /* 0x002fc80000010100 */
[----:B------:R-:W-:-:S04]  /*43a0*/  FMUL.FTZ R8, R8, 1.4426950216293334961 ;  /* 0x3fb8aa3b08087820 */ /* 0x000fc80000410000 */
[----:B--2---:R0:W2:Y:S03]  /*43b0*/  MUFU.EX2 R9, R8 ;  /* 0x0000000800097308 */ /* 0x0040a60000000800 */
.L_x_1546:
[----:B------:R-:W-:Y:S05]  /*43c0*/  BSYNC B1 ;  /* 0x0000000000017941 */ /* 0x000fea0003800000 */
.L_x_1544:
[----:B--2---:R2:W-:Y:S01]  /*43d0*/  STS [R0], R9 ;  /* 0x0000000900007388 */ /* 0x0045e20000000800 */
[----:B------:R-:W-:Y:S01]  /*43e0*/  BSSY B1, `(.L_x_1547) ;  /* 0x000000b000017945 */ /* 0x000fe20003800000 */
[----:B------:R-:W-:-:S03]  /*43f0*/  FADD.FTZ R12, R10, R9 ;  /* 0x000000090a0c7221 */ /* 0x000fc60000010000 */
[----:B------:R-:W-:Y:S05]  /*4400*/  @!P0 BRA `(.L_x_1548) ;  /* 0x0000000000108947 */ /* 0x000fea0003800000 */
[----:B0-----:R-:W3:Y:S02]  /*4410*/  LDG.E.U8 R8, desc[UR36][R6.64+0xc0] ;  /* 0x0000c02406087981 */ /* 0x001ee4000c1e1100 */
[----:B---3--:R-:W-:-:S13]  /*4420*/  ISETP.NE.AND P2, PT, R8, RZ, PT ;  /* 0x000000ff0800720c */ /* 0x008fda0003f45270 */
[----:B--2---:R-:W-:Y:S01]  /*4430*/  @P2 IMAD.MOV.U32 R9, RZ, RZ, RZ ;  /* 0x000000ffff092224 */ /* 0x004fe200078e00ff */
[----:B------:R-:W-:Y:S06]  /*4440*/  @P2 BRA `(.L_x_1549) ;  /* 0x0000000000102947 */ /* 0x000fec0003800000 */
.L_x_1548:
[----:B0-----:R-:W1:Y:S02]  /*4450*/  LDS R8, [R0+0x100] ;  /* 0x0001000000087984 */ /* 0x001e640000000800 */
[----:B-1----:R-:W-:-:S04]  /*4460*/  FADD.FTZ R8, -R13, R8 ;  /* 0x000000080d087221 */ /* 0x002fc80000010100 */
[----:B------:R-:W-:-:S04]  /*4470*/  FMUL.FTZ R8, R8, 1.4426950216293334961 ;  /* 0x3fb8aa3b08087820 */ /* 0x000fc80000410000 */
[----:B--2---:R0:W2:Y:S03]  /*4480*/  MUFU.EX2 R9, R8 ;  /* 0x0000000800097308 */ /* 0x0040a60000000800 */
.L_x_1549:
[----:B------:R-:W-:Y:S05]  /*4490*/  BSYNC B1 ;  /* 0x0000000000017941 */ /* 0x000fea0003800000 */
.L_x_1547:
[----:B------:R-:W-:Y:S01]  /*44a0*/  IADD3 R5, R5, 0x100, RZ ;  /* 0x0000010005057810 */ /* 0x000fe20007ffe0ff */
[----:B--2---:R2:W-:Y:S01]  /*44b0*/  STS [R0+0x100], R9 ;  /* 0x0001000900007388 */ /* 0x0045e20000000800 */
[----:B------:R-:W-:Y:S01]  /*44c0*/  IADD3 R10, P3, R6, 0x100, RZ ;  /* 0x00000100060a7810 */ /* 0x000fe20007f7e0ff */
[----:B0-----:R-:W-:Y:S01]  /*44d0*/  FADD.FTZ R8, R12, R9 ;  /* 0x000000090c087221 */ /* 0x001fe20000010000 */
[----:B------:R-:W-:-:S03]  /*44e0*/  ISETP.GE.AND P2, PT, R5, R24, PT ;  /* 0x000000180500720c */ /* 0x000fc60003f46270 */
[----:B------:R-:W-:Y:S02]  /*44f0*/  IMAD.X R7, RZ, RZ, R7, P3 ;  /* 0x000000ffff077224 */ /* 0x000fe400018e0607 */
[----:B--2---:R-:W-:-:S08]  /*4500*/  VIADD R0, R0, 0x400 ;  /* 0x0000040000007836 */ /* 0x004fd00000000000 */
[----:B------:R-:W-:Y:S05]  /*4510*/  @!P2 BRA `(.L_x_1550) ;  /* 0xfffffffc0014a947 */ /* 0x000fea000383ffff */
.L_x_1531:
[----:B------:R-:W-:Y:S05]  /*4520*/  BSYNC B0 ;  /* 0x0000000000007941 */ /* 0x000fea0003800000 */
.L_x_1530:
        /* <DEDUP_REMOVED lines=45> */
.L_x_1551:
        /* <DEDUP_REMOVED lines=11> */
[----:B------:R-:W-:Y:S02]  /*48b0*/  LEA R5, R19, R4, 0x2 ;  /* 0x0000000413057211 */ /* 0x000fe400078e10ff */
[----:B------:R-:W-:Y:S02]  /*48c0*/  LEA R8, P3, R9, UR10, 0x2 ;  /* 0x0000000a09087c11 */ /* 0x000fe4000f8610ff */
[----:B------:R-:W-:-:S04]  /*48d0*/  LEA.HI.X.SX32 R6, R3, UR5, 0x1, P2 ;  /* 0x0000000503067c11 */ /* 0x000fc800090f0eff */
[----:B------:R-:W-:-:S07]  /*48e0*/  LEA.HI.X R9, R9, UR11, R6, 0x2, P3 ;  /* 0x0000000b09097c11 */ /* 0x000fce00098f1406 */
.L_x_1556:
[----:B--2---:R-:W1:Y:S01]  /*48f0*/  LDS R6, [R5] ;  /* 0x0000000005067984 */ /* 0x004e620000000800 */
[----:B------:R-:W-:Y:S02]  /*4900*/  @P0 IMAD.MOV.U32 R7, RZ, RZ, R9 ;  /* 0x000000ffff070224 */ /* 0x000fe400078e0009 */
[----:B------:R-:W-:Y:S02]  /*4910*/  VIADD R0, R0, 0xffffffff ;  /* 0xffffffff00007836 */ /* 0x000fe40000000000 */
[----:B------:R-:W-:-:S03]  /*4920*/  VIADD R3, R3, 0x40 ;  /* 0x0000004003037836 */ /* 0x000fc60000000000 */
[----:B------:R-:W-:Y:S01]  /*4930*/  ISETP.NE.AND P3, PT, R0, RZ, PT ;  /* 0x000000ff0000720c */ /* 0x000fe20003f65270 */
[----:B-1----:R-:W-:Y:S01]  /*4940*/  FMUL.FTZ R10, R6, R13 ;  /* 0x0000000d060a7220 */ /* 0x002fe20000410000 */
[----:B------:R-:W-:Y:S01]  /*4950*/  @P0 IMAD.MOV.U32 R6, RZ, RZ, R8 ;  /* 0x000000ffff060224 */ /* 0x000fe200078e0008 */
[----:B------:R-:W-:-:S03]  /*4960*/  IADD3 R8, P2, R8, 0x100, RZ ;  /* 0x0000010008087810 */ /* 0x000fc60007f5e0ff */
[----:B------:R0:W-:Y:S01]  /*4970*/  STS [R5], R10 ;  /* 0x0000000a05007388 */ /* 0x0001e20000000800 */
[----:B------:R-:W-:-:S03]  /*4980*/  IADD3.X R9, RZ, R9, RZ, P2, !PT ;  /* 0x00000009ff097210 */ /* 0x000fc600017fe4ff */
[----:B------:R2:W-:Y:S01]  /*4990*/  @P0 STG.E desc[UR36][R6.64], R10 ;  /* 0x0000000a06000986 */ /* 0x0005e2000c101924 */
[----:B0-----:R-:W-:Y:S02]  /*49a0*/  VIADD R5, R5, 0x100 ;  /* 0x0000010005057836 */ /* 0x001fe40000000000 */
[----:B------:R-:W-:Y:S05]  /*49b0*/  @P3 BRA `(.L_x_1556) ;  /* 0xfffffffc00cc3947 */ /* 0x000fea000383ffff */
.L_x_1555:
[----:B------:R-:W-:Y:S05]  /*49c0*/  BSYNC B1 ;  /* 0x0000000000017941 */ /* 0x000fea0003800000 */
.L_x_1554:
        /* <DEDUP_REMOVED lines=10> */
.L_x_1557:
[----:B------:R-:W1:Y:S01]  /*4a70*/  LDS R6, [R5+0x300] ;  /* 0x0003000005067984 */ /* 0x000e620000000800 */
[----:B------:R-:W-:Y:S01]  /*4a80*/  IMAD.MOV.U32 R7, RZ, RZ, R11 ;  /* 0x000000ffff077224 */ /* 0x000fe200078e000b */
[----:B------:R-:W-:Y:S02]  /*4a90*/  IADD3 R3, R3, 0x100, RZ ;  /* 0x0000010003037810 */ /* 0x000fe40007ffe0ff */
[----:B------:R-:W0:Y:S02]  /*4aa0*/  LDS R0, [R5] ;  /* 0x0000000005007984 */ /* 0x000e240000000800 */
[----:B------:R-:W-:Y:S02]  /*4ab0*/  ISETP.GE.AND P0, PT, R3, R24, PT ;  /* 0x000000180300720c */ /* 0x000fe40003f06270 */
        /* <DEDUP_REMOVED lines=20> */
.L_x_1553:
[----:B------:R-:W-:Y:S05]  /*4c00*/  BSYNC B0 ;  /* 0x0000000000007941 */ /* 0x000fea0003800000 */
.L_x_1552:
[----:B------:R-:W-:Y:S01]  /*4c10*/  SHF.R.S32.HI R0, RZ, 0x1f, R23 ;  /* 0x0000001fff007819 */ /* 0x000fe20000011417 */
[----:B------:R-:W3:Y:S01]  /*4c20*/  S2UR UR5, SR_CgaCtaId ;  /* 0x00000000000579c3 */ /* 0x000ee20000008800 */
[----:B--2---:R-:W-:Y:S01]  /*4c30*/  SHF.R.S32.HI R6, RZ, 0x1f, R19 ;  /* 0x0000001fff067819 */ /* 0x004fe20000011413 */
[----:B------:R-:W-:Y:S01]  /*4c40*/  ULDC UR8, c[0x0][0x29c] ;  /* 0x0000a70000087ab9 */ /* 0x000fe20000000800 */
[----:B------:R-:W-:Y:S01]  /*4c50*/  LEA.HI R3, R0, R23, RZ, 0x2 ;  /* 0x0000001700037211 */ /* 0x000fe200078f10ff */
[----:B------:R-:W-:Y:S01]  /*4c60*/  UMOV UR4, 0x400 ;  /* 0x0000040000047882 */ /* 0x000fe20000000000 */
[-C--:B------:R-:W-:Y:S01]  /*4c70*/  LEA.HI R0, R6, R19.reuse, RZ, 0x4 ;  /* 0x0000001306007211 */ /* 0x080fe200078f20ff */
[----:B------:R-:W-:Y:S01]  /*4c80*/  UIADD3 UR4, UR4, 0x110, URZ ;  /* 0x0000011004047890 */ /* 0x000fe2000fffe03f */
[----:B------:R-:W-:Y:S01]  /*4c90*/  LOP3.LUT R6, R3, 0xfffffffc, RZ, 0xc0, !PT ;  /* 0xfffffffc03067812 */ /* 0x000fe200078ec0ff */
[----:B------:R-:W-:Y:S01]  /*4ca0*/  ULDC UR6, c[0x0][0x284] ;  /* 0x0000a10000067ab9 */ /* 0x000fe20000000800 */
[----:B------:R-:W-:Y:S01]  /*4cb0*/  SHF.R.S32.HI R3, RZ, 0x4, R0 ;  /* 0x00000004ff037819 */ /* 0x000fe20000011400 */
[----:B------:R-:W-:Y:S01]  /*4cc0*/  BSSY B0, `(.L_x_1558) ;  /* 0x000001d000007945 */ /* 0x000fe20003800000 */
[----:B------:R-:W-:Y:S01]  /*4cd0*/  LOP3.LUT R0, R0, 0xfffffff0, RZ, 0xc0, !PT ;  /* 0xfffffff000007812 */ /* 0x000fe200078ec0ff */
[----:B------:R-:W-:Y:S01]  /*4ce0*/  IMAD.IADD R6, R23, 0x1, -R6 ;  /* 0x0000000117067824 */ /* 0x000fe200078e0a06 */
[----:B------:R-:W-:Y:S01]  /*4cf0*/  CS2R R10, SRZ ;  /* 0x00000000000a7805 */ /* 0x000fe2000001ff00 */
[----:B------:R-:W-:Y:S01]  /*4d00*/  IMAD.MOV.U32 R15, RZ, RZ, RZ ;  /* 0x000000ffff0f7224 */ /* 0x000fe200078e00ff */
[----:B------:R-:W-:-:S02]  /*4d10*/  IADD3 R0, -R0, R19, RZ ;  /* 0x0000001300007210 */ /* 0x000fc40007ffe1ff */
[----:B------:R-:W-:Y:S02]  /*4d20*/  CS2R R8, SRZ ;  /* 0x0000000000087805 */ /* 0x000fe4000001ff00 */
[----:B------:R-:W-:Y:S01]  /*4d30*/  ISETP.NE.AND P1, PT, R3, R6, PT ;  /* 0x000000060300720c */ /* 0x000fe20003f25270 */
[----:B0-----:R-:W-:-:S03]  /*4d40*/  IMAD.SHL.U32 R5, R0, 0x4, RZ ;  /* 0x0000000400057824 */ /* 0x001fc600078e00ff */
[----:B------:R-:W-:Y:S01]  /*4d50*/  ISETP.NE.OR P0, PT, RZ, UR8, P1 ;  /* 0x00000008ff007c0c */ /* 0x000fe20008f05670 */
[----:B---3--:R-:W-:Y:S01]  /*4d60*/  ULEA UR4, UR5, UR4, 0x18 ;  /* 0x0000000405047291 */ /* 0x008fe2000f8ec03f */
[--C-:B-----5:R-:W-:Y:S02]  /*4d70*/  IMAD R16, R18, UR6, R5.reuse ;  /* 0x0000000612107c24 */ /* 0x120fe4000f8e0205 */
[----:B------:R-:W-:-:S03]  /*4d80*/  IMAD R56, R56, UR6, R5 ;  /* 0x0000000638387c24 */ /* 0x000fc6000f8e0205 */
        /* <DEDUP_REMOVED lines=12> */
[----:B0-----:R-:W-:-:S04]  /*4e50*/  IMAD R7, R0, 0x40, R5 ;  /* 0x0000004000077824 */ /* 0x001fc800078e0205 */
[----:B--2---:R-:W-:-:S06]  /*4e60*/  IMAD.WIDE R8, R7, 0x4, R8 ;  /* 0x0000000407087825 */ /* 0x004fcc00078e0208 */
[----:B------:R-:W5:Y:S02]  /*4e70*/  LDG.E.128 R8, desc[UR36][R8.64] ;  /* 0x0000002408087981 */ /* 0x000f64000c1e1d00 */
.L_x_1560:
[----:B-----5:R0:W-:Y:S02]  /*4e80*/  STS.128 [R20], R8 ;  /* 0x0000000814007388 */ /* 0x0201e40000000c00 */
.L_x_1559:
[----:B------:R-:W-:Y:S05]  /*4e90*/  BSYNC B0 ;  /* 0x0000000000007941 */ /* 0x000fea0003800000 */
.L_x_1558:
[----:B------:R-:W-:Y:S01]  /*4ea0*/  VIADD R42, R3, UR7 ;  /* 0x00000007032a7c36 */ /* 0x000fe20008000000 */
[----:B------:R-:W-:Y:S01]  /*4eb0*/  VIMNMX R25, R23, UR6, PT ;  /* 0x0000000617197c48 */ /* 0x000fe2000bfe0100 */
[----:B------:R-:W-:Y:S01]  /*4ec0*/  ULDC.64 UR4, c[0x0][0x250] ;  /* 0x0000940000047ab9 */ /* 0x000fe20000000a00 */
[----:B------:R-:W-:Y:S01]  /*4ed0*/  ULDC.64 UR10, c[0x0][0x250] ;  /* 0x00009400000a7ab9 */ /* 0x000fe20000000a00 */
[----:B------:R-:W-:Y:S01]  /*4ee0*/  IMAD.U32 R41, RZ, RZ, UR4 ;  /* 0x00000004ff297e24 */ /* 0x000fe2000f8e00ff */
[----:B------:R-:W-:Y:S01]  /*4ef0*/  SHF.L.U32 R29, R42, 0x6, RZ ;  /* 0x000000062a1d7819 */ /* 0x000fe200000006ff */
[----:B------:R-:W-:Y:S01]  /*4f00*/  IMAD.U32 R43, RZ, RZ, UR5 ;  /* 0x00000005ff2b7e24 */ /* 0x000fe2000f8e00ff */
[----:B------:R-:W-:Y:S01]  /*4f10*/  BSSY B0, `(.L_x_1561) ;  /* 0x0000087000007945 */ /* 0x000fe20003800000 */
[----:B------:R-:W-:Y:S01]  /*4f20*/  HFMA2.MMA R14, -RZ, RZ, 0, 0 ;  /* 0x00000000ff0e7435 */ /* 0x000fe200000001ff */
[----:B------:R-:W-:Y:S01]  /*4f30*/  SHF.R.S32.HI R28, RZ, 0x1f, R29 ;  /* 0x0000001fff1c7819 */ /* 0x000fe2000001141d */
[----:B------:R-:W-:Y:S01]  /*4f40*/  IMAD R44, R3, 0x4, R4 ;  /* 0x00000004032c7824 */ /* 0x000fe200078e0204 */
[----:B------:R-:W-:Y:S01]  /*4f50*/  BAR.SYNC.DEFER_BLOCKING 0x0 ;  /* 0x0000000000007b1d */ /* 0x000fe20000010000 */
[----:B------:R-:W-:-:S02]  /*4f60*/  IADD3 R0, P0, R16, R29, RZ ;  /* 0x0000001d10007210 */ /* 0x000fc40007f1e0ff */
[----:B-1----:R-:W-:Y:S02]  /*4f70*/  CS2R R12, SRZ ;  /* 0x00000000000c7805 */ /* 0x002fe4000001ff00 */
[----:B------:R-:W-:Y:S01]  /*4f80*/  LEA R6, P2, R0, R41, 0x2 ;  /* 0x0000002900067211 */ /* 0x000fe200078410ff */
[----:B------:R-:W-:Y:S01]  /*4f90*/  IMAD.X R7, R21, 0x1, R28, P0 ;  /* 0x0000000115077824 */ /* 0x000fe200000e061c */
[----:B------:R-:W-:-:S04]  /*4fa0*/  ISETP.GE.AND P0, PT, R42, R25, PT ;  /* 0x000000192a00720c */ /* 0x000fc80003f06270 */
[----:B------:R-:W-:-:S09]  /*4fb0*/  LEA.HI.X R7, R0, R43, R7, 0x2, P2 ;  /* 0x0000002b00077211 */ /* 0x000fd200010f1407 */
[----:B------:R-:W-:Y:S05]  /*4fc0*/  @P0 BRA `(.L_x_1562) ;  /* 0x0000000400ec0947 */ /* 0x000fea0003800000 */
[----:B------:R-:W1:Y:S01]  /*4fd0*/  S2UR UR4, SR_CTAID.X ;  /* 0x00000000000479c3 */ /* 0x000e620000002500 */
[----:B------:R-:W-:Y:S01]  /*4fe0*/  ULOP3.LUT UR5, URZ, UR6, URZ, 0x33, !UPT ;  /* 0x000000063f057292 */ /* 0x000fe2000f8e333f */
[----:B------:R-:W-:Y:S01]  /*4ff0*/  IMAD.U32 R0, RZ, RZ, UR7 ;  /* 0x00000007ff007e24 */ /* 0x000fe2000f8e00ff */
[----:B------:R-:W-:Y:S01]  /*5000*/  BSSY B1, `(.L_x_1563) ;  /* 0x0000028000017945 */ /* 0x000fe20003800000 */
[----:B------:R-:W-:-:S03]  /*5010*/  IMAD.MOV R13, RZ, RZ, -R24 ;  /* 0x000000ffff0d7224 */ /* 0x000fc600078e0a18 */
[----:B------:R-:W-:Y:S01]  /*5020*/  IADD3 R0, -R0, -0x2, -R3 ;  /* 0xfffffffe00007810 */ /* 0x000fe20007ffe903 */
[----:B------:R-:W1:Y:S01]  /*5030*/  LDC R15, c[0x0][0x288] ;  /* 0x0000a200ff0f7b82 */ /* 0x000e620000000800 */
[----:B------:R-:W-:-:S05]  /*5040*/  VIMNMX R13, R13, UR5, !PT ;  /* 0x000000050d0d7c48 */ /* 0x000fca000ffe0100 */
[----:B------:R-:W-:Y:S01]  /*5050*/  IMAD.IADD R36, R0, 0x1, -R13 ;  /* 0x0000000100247824 */ /* 0x000fe200078e0a0d */
[----:B------:R-:W-:Y:S01]  /*5060*/  MOV R0, R42 ;  /* 0x0000002a00007202 */ /* 0x000fe20000000f00 */
[----:B------:R-:W2:Y:S03]  /*5070*/  LDC.64 R26, c[0x0][0x2e8] ;  /* 0x0000ba00ff1a7b82 */ /* 0x000ea60000000a00 */
[----:B------:R-:W-:Y:S01]  /*5080*/  LOP3.LUT P0, RZ, R36, 0x4, RZ, 0xc0, !PT ;  /* 0x0000000424ff7812 */ /* 0x000fe2000780c0ff */
[----:B-1----:R-:W-:Y:S01]  /*5090*/  IMAD R12, R22, R15, UR4 ;  /* 0x00000004160c7e24 */ /* 0x002fe2000f8e020f */
[----:B------:R-:W-:-:S03]  /*50a0*/  CS2R R14, SRZ ;  /* 0x00000000000e7805 */ /* 0x000fc6000001ff00 */
[----:B------:R-:W-:-:S04]  /*50b0*/  IMAD R13, R12, 0x40, R5 ;  /* 0x000000400c0d7824 */ /* 0x000fc800078e0205 */
[----:B--2---:R-:W-:Y:S01]  /*50c0*/  IMAD.WIDE R26, R13, 0x4, R26 ;  /* 0x000000040d1a7825 */ /* 0x004fe200078e021a */
[----:B------:R-:W-:-:S03]  /*50d0*/  CS2R R12, SRZ ;  /* 0x00000000000c7805 */ /* 0x000fc6000001ff00 */
[----:B------:R-:W-:Y:S05]  /*50e0*/  @P0 BRA `(.L_x_1564) ;  /* 0x0000000000640947 */ /* 0x000fea0003800000 */
[----:B------:R-:W-:-:S05]  /*50f0*/  IADD3 R0, P0, R56, R29, RZ ;  /* 0x0000001d38007210 */ /* 0x000fca0007f1e0ff */
[----:B------:R-:W-:Y:S01]  /*5100*/  IMAD.X R28, R40, 0x1, R28, P0 ;  /* 0x00000001281c7824 */ /* 0x000fe200000e061c */
        /* <DEDUP_REMOVED lines=18> */
.L_x_1565:
[C---:B-12--5:R-:W-:Y:S01]  /*5230*/  FFMA.FTZ R12, R0.reuse, R12, RZ ;  /* 0x0000000c000c7223 */ /* 0x066fe200000100ff */
[C---:B------:R-:W-:Y:S01]  /*5240*/  FFMA.FTZ R13, R0.reuse, R13, RZ ;  /* 0x0000000d000d7223 */ /* 0x040fe200000100ff */
[C---:B------:R-:W-:Y:S01]  /*5250*/  FFMA.FTZ R14, R0.reuse, R14, RZ ;  /* 0x0000000e000e7223 */ /* 0x040fe200000100ff */
[----:B------:R-:W-:Y:S01]  /*5260*/  FFMA.FTZ R15, R0, R15, RZ ;  /* 0x0000000f000f7223 */ /* 0x000fe200000100ff */
[----:B------:R-:W-:-:S07]  /*5270*/  VIADD R0, R42, 0x4 ;  /* 0x000000042a007836 */ /* 0x000fce0000000000 */
.L_x_1564:
[----:B------:R-:W-:Y:S05]  /*5280*/  BSYNC B1 ;  /* 0x0000000000017941 */ /* 0x000fea0003800000 */
.L_x_1563:
[----:B------:R-:W-:-:S13]  /*5290*/  LOP3.LUT P0, RZ, R36, 0xfffffffc, RZ, 0xc0, !PT ;  /* 0xfffffffc24ff7812 */ /* 0x000fda000780c0ff */
[----:B------:R-:W-:Y:S05]  /*52a0*/  @!P0 BRA `(.L_x_1562) ;  /* 0x0000000400348947 */ /* 0x000fea0003800000 */
[C---:B------:R-:W-:Y:S01]  /*52b0*/  IMAD.SHL.U32 R29, R0.reuse, 0x40, RZ ;  /* 0x00000040001d7824 */ /* 0x040fe200078e00ff */
[----:B------:R-:W-:Y:S01]  /*52c0*/  LEA R28, R0, 0x10, 0x2 ;  /* 0x00000010001c7811 */ /* 0x000fe200078e10ff */
[----:B------:R-:W-:Y:S01]  /*52d0*/  IMAD.U32 R31, RZ, RZ, UR7 ;  /* 0x00000007ff1f7e24 */ /* 0x000fe2000f8e00ff */
[----:B------:R-:W-:Y:S01]  /*52e0*/  ISETP.NE.AND P0, PT, RZ, UR8, PT ;  /* 0x00000008ff007c0c */ /* 0x000fe2000bf05270 */
[----:B------:R-:W-:Y:S01]  /*52f0*/  VIADD R49, R29, 0x100 ;  /* 0x000001001d317836 */ /* 0x000fe20000000000 */
[----:B------:R-:W-:Y:S01]  /*5300*/  SHF.R.S32.HI R30, RZ, 0x1f, R29 ;  /* 0x0000001fff1e7819 */ /* 0x000fe2000001141d */
[----:B------:R-:W-:Y:S01]  /*5310*/  IMAD R31, R31, -0x4, R28 ;  /* 0xfffffffc1f1f7824 */ /* 0x000fe200078e021c */
[-C--:B------:R-:W-:Y:S02]  /*5320*/  IADD3 R34, P2, R56, R29.reuse, RZ ;  /* 0x0000001d38227210 */ /* 0x080fe40007f5e0ff */
[----:B------:R-:W-:Y:S01]  /*5330*/  IADD3 R32, P3, R16, R29, RZ ;  /* 0x0000001d10207210 */ /* 0x000fe20007f7e0ff */
[----:B------:R-:W-:Y:S01]  /*5340*/  IMAD.IADD R45, R4, 0x1, R31 ;  /* 0x00000001042d7824 */ /* 0x000fe200078e021f */
[----:B------:R-:W-:-:S02]  /*5350*/  IADD3.X R53, R40, R30, RZ, P2, !PT ;  /* 0x0000001e28357210 */ /* 0x000fc400017fe4ff */
[-C--:B------:R-:W-:Y:S01]  /*5360*/  LEA R50, P2, R34, R41.reuse, 0x2 ;  /* 0x0000002922327211 */ /* 0x080fe200078410ff */
[----:B------:R-:W-:Y:S01]  /*5370*/  IMAD.X R30, R21, 0x1, R30, P3 ;  /* 0x00000001151e7824 */ /* 0x000fe200018e061e */
[----:B------:R-:W-:Y:S02]  /*5380*/  LEA R48, P3, R32, R41, 0x2 ;  /* 0x0000002920307211 */ /* 0x000fe400078610ff */
[-C--:B------:R-:W-:Y:S02]  /*5390*/  LEA.HI.X R53, R34, R43.reuse, R53, 0x2, P2 ;  /* 0x0000002b22357211 */ /* 0x080fe400010f1435 */
[----:B------:R-:W-:-:S09]  /*53a0*/  LEA.HI.X R51, R32, R43, R30, 0x2, P3 ;  /* 0x0000002b20337211 */ /* 0x000fd200018f141e */
.L_x_1568:
[----:B------:R-:W-:Y:S01]  /*53b0*/  SHF.R.S32.HI R55, RZ, 0x1f, R49 ;  /* 0x0000001fff377819 */ /* 0x000fe20000011431 */
[----:B------:R-:W-:Y:S01]  /*53c0*/  IMAD.U32 R41, RZ, RZ, UR10 ;  /* 0x0000000aff297e24 */ /* 0x000fe2000f8e00ff */
[----:B------:R-:W-:Y:S02]  /*53d0*/  IADD3 R28, P2, R56, R49, RZ ;  /* 0x00000031381c7210 */ /* 0x000fe40007f5e0ff */
[----:B------:R-:W-:Y:S02]  /*53e0*/  MOV R43, UR11 ;  /* 0x0000000b002b7c02 */ /* 0x000fe40008000f00 */
[----:B------:R-:W-:Y:S01]  /*53f0*/  ISETP.NE.AND P3, PT, R2, RZ, PT ;  /* 0x000000ff0200720c */ /* 0x000fe20003f65270 */
[----:B------:R-:W-:Y:S01]  /*5400*/  IMAD.X R29, R40, 0x1, R55, P2 ;  /* 0x00000001281d7824 */ /* 0x000fe200010e0637 */
[----:B------:R-:W-:-:S04]  /*5410*/  LEA R46, P2, R28, R41, 0x2 ;  /* 0x000000291c2e7211 */ /* 0x000fc800078410ff */
[----:B------:R-:W-:Y:S01]  /*5420*/  LEA.HI.X R47, R28, R43, R29, 0x2, P2 ;  /* 0x0000002b1c2f7211 */ /* 0x000fe200010f141d */
[----:B------:R-:W-:Y:S02]  /*5430*/  IMAD.MOV.U32 R28, RZ, RZ, R50 ;  /* 0x000000ffff1c7224 */ /* 0x000fe400078e0032 */
[----:B------:R-:W-:-:S06]  /*5440*/  IMAD.MOV.U32 R29, RZ, RZ, R53 ;  /* 0x000000ffff1d7224 */ /* 0x000fcc00078e0035 */
[----:B------:R-:W5:Y:S01]  /*5450*/  LDG.E.128 R28, desc[UR36][R28.64] ;  /* 0x000000241c1c7981 */ /* 0x000f62000c1e1d00 */
[----:B-1----:R-:W-:Y:S05]  /*5460*/  @P0 BRA `(.L_x_1566) ;  /* 0x0000000000340947 */ /* 0x002fea0003800000 */
        /* <DEDUP_REMOVED lines=9> */
[----:B------:R-:W-:Y:S01]  /*5500*/  @P3 FMUL.FTZ R31, R31, R35 ;  /* 0x000000231f1f3220 */ /* 0x000fe20000410000 */
[----:B------:R-:W-:Y:S01]  /*5510*/  IMAD.MOV.U32 R32, RZ, RZ, R48 ;  /* 0x000000ffff207224 */ /* 0x000fe200078e0030 */
[----:B------:R-:W-:-:S05]  /*5520*/  MOV R33, R51 ;  /* 0x0000003300217202 */ /* 0x000fca0000000f00 */
[----:B------:R1:W-:Y:S02]  /*5530*/  STG.E.128 desc[UR36][R32.64], R28 ;  /* 0x0000001c20007986 */ /* 0x0003e4000c101d24 */
.L_x_1566:
[----:B-1----:R1:W5:Y:S04]  /*5540*/  LDG.E.128 R32, desc[UR36][R46.64] ;  /* 0x000000242e207981 */ /* 0x002368000c1e1d00 */
[----:B------:R-:W2:Y:S02]  /*5550*/  LDS R37, [R45+-0x10] ;  /* 0xfffff0002d257984 */ /* 0x000ea40000000800 */
[C---:B--2--5:R-:W-:Y:S01]  /*5560*/  FFMA.FTZ R52, R37.reuse, R28, R12 ;  /* 0x0000001c25347223 */ /* 0x064fe2000001000c */
[C---:B------:R-:W-:Y:S01]  /*5570*/  FFMA.FTZ R54, R37.reuse, R29, R13 ;  /* 0x0000001d25367223 */ /* 0x040fe2000001000d */
[C---:B------:R-:W-:Y:S01]  /*5580*/  FFMA.FTZ R39, R37.reuse, R30, R14 ;  /* 0x0000001e25277223 */ /* 0x040fe2000001000e */
[----:B------:R-:W-:Y:S01]  /*5590*/  FFMA.FTZ R58, R37, R31, R15 ;  /* 0x0000001f253a7223 */ /* 0x000fe2000001000f */
[----:B-1----:R-:W-:Y:S06]  /*55a0*/  @P0 BRA `(.L_x_1567) ;  /* 0x00000000003c0947 */ /* 0x002fec0003800000 */
[----:B------:R-:W2:Y:S01]  /*55b0*/  @P3 LDG.E.128 R12, desc[UR36][R26.64] ;  /* 0x000000241a0c3981 */ /* 0x000ea2000c1e1d00 */
[----:B------:R-:W-:-:S03]  /*55c0*/  IADD3 R38, P2, R16, R49, RZ ;  /* 0x0000003110267210 */ /* 0x000fc60007f5e0ff */
[----:B------:R-:W1:Y:S02]  /*55d0*/  LDS.128 R28, [R20] ;  /* 0x00000000141c7984 */ /* 0x000e640000000c00 */
[----:B------:R-:W-:Y:S01]  /*55e0*/  IMAD.X R37, R21, 0x1, R55, P2 ;  /* 0x0000000115257824 */ /* 0x000fe200010e0637 */
        /* <DEDUP_REMOVED lines=11> */
.L_x_1567:
[----:B------:R2:W3:Y:S01]  /*56a0*/  LDS R15, [R45] ;  /* 0x000000002d0f7984 */ /* 0x0004e20000000800 */
        /* <DEDUP_REMOVED lines=8> */
[C---:B---3--:R-:W-:Y:S01]  /*5730*/  FFMA.FTZ R12, R15.reuse, R32, R52 ;  /* 0x000000200f0c7223 */ /* 0x048fe20000010034 */
[C---:B------:R-:W-:Y:S01]  /*5740*/  FFMA.FTZ R13, R15.reuse, R33, R54 ;  /* 0x000000210f0d7223 */ /* 0x040fe20000010036 */
[C---:B------:R-:W-:Y:S01]  /*5750*/  FFMA.FTZ R14, R15.reuse, R34, R39 ;  /* 0x000000220f0e7223 */ /* 0x040fe20000010027 */
[----:B------:R-:W-:-:S05]  /*5760*/  FFMA.FTZ R15, R15, R35, R58 ;  /* 0x000000230f0f7223 */ /* 0x000fca000001003a */
[----:B------:R-:W-:Y:S05]  /*5770*/  @!P2 BRA `(.L_x_1568) ;  /* 0xfffffffc000ca947 */ /* 0x000fea000383ffff */
.L_x_1562:
[----:B------:R-:W-:Y:S05]  /*5780*/  BSYNC B0 ;  /* 0x0000000000007941 */ /* 0x000fea0003800000 */
.L_x_1561:
[----:B------:R-:W-:Y:S01]  /*5790*/  ISETP.GE.AND P0, PT, R42, R23, PT ;  /* 0x000000172a00720c */ /* 0x000fe20003f06270 */
[----:B------:R-:W-:Y:S01]  /*57a0*/  ULDC UR5, c[0x0][0x29c] ;  /* 0x0000a70000057ab9 */ /* 0x000fe20000000800 */
[----:B------:R-:W-:Y:S01]  /*57b0*/  ULDC.64 UR8, c[0x0][0x250] ;  /* 0x0000940000087ab9 */ /* 0x000fe20000000a00 */
[----:B------:R-:W-:Y:S10]  /*57c0*/  BSSY B0, `(.L_x_1569) ;  /* 0x00000c0000007945 */ /* 0x000ff40003800000 */
[----:B------:R-:W-:Y:S05]  /*57d0*/  @P0 BRA `(.L_x_1570) ;  /* 0x0000000800f80947 */ /* 0x000fea0003800000 */
[----:B------:R-:W2:Y:S01]  /*57e0*/  S2UR UR4, SR_CTAID.X ;  /* 0x00000000000479c3 */ /* 0x000ea20000002500 */
[----:B------:R-:W-:Y:S01]  /*57f0*/  IADD3 R24, -R3, -0x2, R24 ;  /* 0xfffffffe03187810 */ /* 0x000fe20007ffe118 */
[----:B------:R-:W-:Y:S04]  /*5800*/  BSSY B1, `(.L_x_1571) ;  /* 0x000003f000017945 */ /* 0x000fe80003800000 */
[----:B------:R-:W-:Y:S02]  /*5810*/  VIADD R0, R24, -UR7 ;  /* 0x8000000718007c36 */ /* 0x000fe40008000000 */
[----:B------:R-:W2:Y:S03]  /*5820*/  LDC R25, c[0x0][0x288] ;  /* 0x0000a200ff197b82 */ /* 0x000ea60000000800 */
[----:B------:R-:W-:-:S05]  /*5830*/  LOP3.LUT P0, RZ, R0, 0x4, RZ, 0xc0, !PT ;  /* 0x0000000400ff7812 */ /* 0x000fca000780c0ff */
[----:B-1----:R-:W1:Y:S01]  /*5840*/  LDC.64 R36, c[0x0][0x2e8] ;  /* 0x0000ba00ff247b82 */ /* 0x002e620000000a00 */
[----:B--2---:R-:W-:-:S04]  /*5850*/  IMAD R24, R22, R25, UR4 ;  /* 0x0000000416187e24 */ /* 0x004fc8000f8e0219 */
[----:B------:R-:W-:-:S04]  /*5860*/  IMAD R25, R24, 0x40, R5 ;  /* 0x0000004018197824 */ /* 0x000fc800078e0205 */
[----:B-1----:R-:W-:Y:S01]  /*5870*/  IMAD.WIDE R36, R25, 0x4, R36 ;  /* 0x0000000419247825 */ /* 0x002fe200078e0224 */
[----:B------:R-:W-:Y:S06]  /*5880*/  @P0 BRA `(.L_x_1572) ;  /* 0x0000000000d80947 */ /* 0x000fec0003800000 */
        /* <DEDUP_REMOVED lines=27> */
[----:B------:R-:W-:-:S05]  /*5a40*/  @!P3 LOP3.LUT R24, RZ, R27, RZ, 0x33, !PT ;  /* 0x0000001bff18b212 */ /* 0x000fca00078e33ff */
        /* <DEDUP_REMOVED lines=20> */
.L_x_1575:
[C---:B-----5:R-:W-:Y:S01]  /*5b90*/  FFMA.FTZ R12, R39.reuse, R24, R12 ;  /* 0x00000018270c7223 */ /* 0x060fe2000001000c */
[C---:B------:R-:W-:Y:S01]  /*5ba0*/  FFMA.FTZ R13, R39.reuse, R25, R13 ;  /* 0x00000019270d7223 */ /* 0x040fe2000001000d */
[C---:B------:R-:W-:Y:S01]  /*5bb0*/  FFMA.FTZ R14, R39.reuse, R26, R14 ;  /* 0x0000001a270e7223 */ /* 0x040fe2000001000e */
[----:B------:R-:W-:-:S07]  /*5bc0*/  FFMA.FTZ R15, R39, R27, R15 ;  /* 0x0000001b270f7223 */ /* 0x000fce000001000f */
.L_x_1574:
[----:B------:R-:W-:Y:S05]  /*5bd0*/  BSYNC B2 ;  /* 0x0000000000027941 */ /* 0x000fea0003800000 */
.L_x_1573:
[----:B------:R-:W-:-:S07]  /*5be0*/  VIADD R42, R42, 0x4 ;  /* 0x000000042a2a7836 */ /* 0x000fce0000000000 */
.L_x_1572:
[----:B------:R-:W-:Y:S05]  /*5bf0*/  BSYNC B1 ;  /* 0x0000000000017941 */ /* 0x000fea0003800000 */
.L_x_1571:
[----:B------:R-:W-:-:S13]  /*5c00*/  LOP3.LUT P0, RZ, R0, 0xfffffffc, RZ, 0xc0, !PT ;  /* 0xfffffffc00ff7812 */ /* 0x000fda000780c0ff */
[----:B------:R-:W-:Y:S05]  /*5c10*/  @!P0 BRA `(.L_x_1570) ;  /* 0x0000000400e88947 */ /* 0x000fea0003800000 */
[----:B------:R-:W-:Y:S01]  /*5c20*/  USHF.L.U32 UR4, UR7, 0x2, URZ ;  /* 0x0000000207047899 */ /* 0x000fe2000800063f */
[----:B------:R-:W-:Y:S01]  /*5c30*/  LEA R44, R42, 0x100, 0x6 ;  /* 0x000001002a2c7811 */ /* 0x000fe200078e30ff */
[----:B------:R-:W-:-:S04]  /*5c40*/  IMAD.MOV.U32 R0, RZ, RZ, RZ ;  /* 0x000000ffff007224 */ /* 0x000fc800078e00ff */
[----:B------:R-:W-:-:S04]  /*5c50*/  LEA R39, R42, -UR4, 0x2 ;  /* 0x800000042a277c11 */ /* 0x000fc8000f8e10ff */
[----:B------:R-:W-:-:S07]  /*5c60*/  IADD3 R39, R4, R39, RZ ;  /* 0x0000002704277210 */ /* 0x000fce0007ffe0ff */
.L_x_1582:
[----:B------:R-:W2:Y:S01]  /*5c70*/  LDC R47, c[0x0][0x284] ;  /* 0x0000a100ff2f7b82 */ /* 0x000ea20000000800 */
        /* <DEDUP_REMOVED lines=9> */
[----:B--2---:R-:W-:-:S13]  /*5d10*/  ISETP.GE.AND P0, PT, R42, R47, PT ;  /* 0x0000002f2a00720c */ /* 0x004fda0003f06270 */
[----:B------:R-:W-:Y:S05]  /*5d20*/  @!P0 BRA `(.L_x_1577) ;  /* 0x0000000000bc8947 */ /* 0x000fea0003800000 */
[----:B------:R-:W-:Y:S01]  /*5d30*/  IABS R27, R47 ;  /* 0x0000002f001b7213 */ /* 0x000fe20000000000 */
[----:B------:R1:W2:Y:S01]  /*5d40*/  LDS R45, [R38] ;  /* 0x00000000262d7984 */ /* 0x0002a20000000800 */
        /* <DEDUP_REMOVED lines=41> */
.L_x_1578:
[C---:B-----5:R-:W-:Y:S01]  /*5fe0*/  FFMA.FTZ R12, R45.reuse, R24, R12 ;  /* 0x000000182d0c7223 */ /* 0x060fe2000001000c */
[C---:B------:R-:W-:Y:S01]  /*5ff0*/  FFMA.FTZ R13, R45.reuse, R25, R13 ;  /* 0x000000192d0d7223 */ /* 0x040fe2000001000d */
[C---:B------:R-:W-:Y:S01]  /*6000*/  FFMA.FTZ R14, R45.reuse, R26, R14 ;  /* 0x0000001a2d0e7223 */ /* 0x040fe2000001000e */
[----:B------:R-:W-:-:S07]  /*6010*/  FFMA.FTZ R15, R45, R27, R15 ;  /* 0x0000001b2d0f7223 */ /* 0x000fce000001000f */
.L_x_1577:
[----:B------:R-:W-:Y:S05]  /*6020*/  BSYNC B1 ;  /* 0x0000000000017941 */ /* 0x000fea0003800000 */
.L_x_1576:
[----:B-1----:R-:W-:Y:S01]  /*6030*/  VIADD R26, R42, 0x4 ;  /* 0x000000042a1a7836 */ /* 0x002fe20000000000 */
[----:B------:R-:W-:Y:S04]  /*6040*/  BSSY B1, `(.L_x_1579) ;  /* 0x0000032000017945 */ /* 0x000fe80003800000 */
[----:B------:R-:W-:-:S13]  /*6050*/  ISETP.GE.AND P0, PT, R26, R47, PT ;  /* 0x0000002f1a00720c */ /* 0x000fda0003f06270 */
[----:B------:R-:W-:Y:S05]  /*6060*/  @!P0 BRA `(.L_x_1580) ;  /* 0x0000000000bc8947 */ /* 0x000fea0003800000 */
[----:B------:R-:W-:Y:S01]  /*6070*/  IABS R27, R47 ;  /* 0x0000002f001b7213 */ /* 0x000fe20000000000 */
[----:B------:R1:W2:Y:S01]  /*6080*/  LDS R45, [R38+0x10] ;  /* 0x00001000262d7984 */ /* 0x0002a20000000800 */
[----:B------:R-:W-:Y:S02]  /*6090*/  IABS R30, R26 ;  /* 0x0000001a001e7213 */ /* 0x000fe40000000000 */
[----:B------:R-:W3:Y:S01]  /*60a0*/  I2F.RP R28, R27 ;  /* 0x0000001b001c7306 */ /* 0x000ee20000209400 */
[----:B------:R-:W-:Y:S02]  /*60b0*/  ISETP.GE.AND P2, PT, R26, RZ, PT ;  /* 0x000000ff1a00720c */ /* 0x000fe40003f46270 */
[----:B------:R-:W-:-:S05]  /*60c0*/  ISETP.NE.AND P3, PT, R47, RZ, PT ;  /* 0x000000ff2f00720c */ /* 0x000fca0003f65270 */
[----:B---3--:R-:W3:Y:S02]  /*60d0*/  MUFU.RCP R28, R28 ;  /* 0x0000001c001c7308 */ /* 0x008ee40000001000 */
[----:B---3--:R-:W-:-:S06]  /*60e0*/  VIADD R29, R28, 0xffffffe ;  /* 0x0ffffffe1c1d7836 */ /* 0x008fcc0000000000 */
[----:B------:R-:W3:Y:S02]  /*60f0*/  F2I.FTZ.U32.TRUNC.NTZ R25, R29 ;  /* 0x0000001d00197305 */ /* 0x000ee4000021f000 */
[----:B---3--:R-:W-:-:S04]  /*6100*/  IMAD.MOV R24, RZ, RZ, -R25 ;  /* 0x000000ffff187224 */ /* 0x008fc800078e0a19 */
[----:B------:R-:W-:Y:S01]  /*6110*/  IMAD R31, R24, R27, RZ ;  /* 0x0000001b181f7224 */ /* 0x000fe200078e02ff */
[----:B------:R-:W-:-:S10]  /*6120*/  HFMA2.MMA R24, -RZ, RZ, 0, 0 ;  /* 0x00000000ff187435 */ /* 0x000fd400000001ff */
        /* <DEDUP_REMOVED lines=31> */
.L_x_1581:
[C---:B-----5:R-:W-:Y:S01]  /*6320*/  FFMA.FTZ R12, R45.reuse, R24, R12 ;  /* 0x000000182d0c7223 */ /* 0x060fe2000001000c */
[C---:B------:R-:W-:Y:S01]  /*6330*/  FFMA.FTZ R13, R45.reuse, R25, R13 ;  /* 0x000000192d0d7223 */ /* 0x040fe2000001000d */
[C---:B------:R-:W-:Y:S01]  /*6340*/  FFMA.FTZ R14, R45.reuse, R26, R14 ;  /* 0x0000001a2d0e7223 */ /* 0x040fe2000001000e */
[----:B------:R-:W-:-:S07]  /*6350*/  FFMA.FTZ R15, R45, R27, R15 ;  /* 0x0000001b2d0f7223 */ /* 0x000fce000001000f */
.L_x_1580:
[----:B------:R-:W-:Y:S05]  /*6360*/  BSYNC B1 ;  /* 0x0000000000017941 */ /* 0x000fea0003800000 */
.L_x_1579:
[----:B------:R-:W-:Y:S01]  /*6370*/  VIADD R42, R42, 0x8 ;  /* 0x000000082a2a7836 */ /* 0x000fe20000000000 */
[----:B------:R-:W-:Y:S01]  /*6380*/  IADD3 R0, R0, 0x20, RZ ;  /* 0x0000002000007810 */ /* 0x000fe20007ffe0ff */
[----:B------:R-:W-:-:S03]  /*6390*/  VIADD R44, R44, 0x200 ;  /* 0x000002002c2c7836 */ /* 0x000fc60000000000 */
[----:B------:R-:W-:-:S13]  /*63a0*/  ISETP.GE.AND P0, PT, R42, R23, PT ;  /* 0x000000172a00720c */ /* 0x000fda0003f06270 */
[----:B------:R-:W-:Y:S05]  /*63b0*/  @!P0 BRA `(.L_x_1582) ;  /* 0xfffffff8002c8947 */ /* 0x000fea000383ffff */
.L_x_1570:
[----:B------:R-:W-:Y:S05]  /*63c0*/  BSYNC B0 ;  /* 0x0000000000007941 */ /* 0x000fea0003800000 */
.L_x_1569:
        /* <DEDUP_REMOVED lines=13> */
[----:B------:R-:W-:Y:S01]  /*64a0*/  MOV R4, UR4 ;  /* 0x0000000400047c02 */ /* 0x000fe20008000f00 */
[----:B------:R-:W-:Y:S02]  /*64b0*/  ULDC UR4, c[0x0][0x29c] ;  /* 0x0000a70000047ab9 */ /* 0x000fe40000000800 */
[----:B------:R-:W-:Y:S02]  /*64c0*/  ISETP.NE.AND P0, PT, RZ, UR4, PT ;  /* 0x00000004ff007c0c */ /* 0x000fe4000bf05270 */
[----:B------:R-:W-:-:S05]  /*64d0*/  IMAD R23, R23, 0x4, R4 ;  /* 0x0000000417177824 */ /* 0x000fca00078e0204 */
[----:B------:R1:W2:Y:S06]  /*64e0*/  LDS R33, [R23] ;  /* 0x0000000017217984 */ /* 0x0002ac0000000800 */
        /* <DEDUP_REMOVED lines=23> */
.L_x_1585:
[C---:B--2--5:R-:W-:Y:S01]  /*6660*/  FFMA.FTZ R12, R33.reuse, R24, R12 ;  /* 0x00000018210c7223 */ /* 0x064fe2000001000c */
[C---:B------:R-:W-:Y:S01]  /*6670*/  FFMA.FTZ R13, R33.reuse, R25, R13 ;  /* 0x00000019210d7223 */ /* 0x040fe2000001000d */
[C---:B------:R-:W-:Y:S01]  /*6680*/  FFMA.FTZ R14, R33.reuse, R26, R14 ;  /* 0x0000001a210e7223 */ /* 0x040fe2000001000e */
[----:B------:R-:W-:-:S07]  /*6690*/  FFMA.FTZ R15, R33, R27, R15 ;  /* 0x0000001b210f7223 */ /* 0x000fce000001000f */
.L_x_1584:
[----:B------:R-:W-:Y:S05]  /*66a0*/  BSYNC B0 ;  /* 0x0000000000007941 */ /* 0x000fea0003800000 */
.L_x_1583:
[----:B------:R-:W-:Y:S01]  /*66b0*/  BAR.SYNC.DEFER_BLOCKING 0x0 ;  /* 0x0000000000007b1d */ /* 0x000fe20000010000 */
[----:B------:R-:W-:Y:S02]  /*66c0*/  LOP3.LUT R0, R19, 0xffffffe0, RZ, 0xc0, !PT ;  /* 0xffffffe013007812 */ /* 0x000fe400078ec0ff */
[----:B------:R-:W-:Y:S02]  /*66d0*/  LEA R3, R3, R5, 0x6 ;  /* 0x0000000503037211 */ /* 0x000fe400078e30ff */
[----:B------:R-:W-:Y:S02]  /*66e0*/  ISETP.NE.AND P0, PT, R0, 0x20, PT ;  /* 0x000000200000780c */ /* 0x000fe40003f05270 */
[----:B------:R-:W-:Y:S01]  /*66f0*/  ISETP.GT.AND P2, PT, R19, 0x1f, PT ;  /* 0x0000001f1300780c */ /* 0x000fe20003f44270 */
[----:B------:R-:W-:Y:S01]  /*6700*/  IMAD R3, R3, 0x4, R4 ;  /* 0x0000000403037824 */ /* 0x000fe200078e0204 */
[C---:B------:R-:W-:Y:S02]  /*6710*/  LOP3.LUT R0, R19.reuse, 0xfffffff0, RZ, 0xc0, !PT ;  /* 0xfffffff013007812 */ /* 0x040fe400078ec0ff */
[C---:B------:R-:W-:Y:S01]  /*6720*/  ISETP.GT.AND P1, PT, R19.reuse, 0xf, PT ;  /* 0x0000000f1300780c */ /* 0x040fe20003f24270 */
[----:B------:R-:W-:-:S06]  /*6730*/  VIADD R19, R19, 0xf ;  /* 0x0000000f13137836 */ /* 0x000fcc0000000000 */
        /* <DEDUP_REMOVED lines=22> */
[----:B-1-3--:R-:W-:-:S04]  /*68a0*/  @P0 IMAD.IADD R7, R18, 0x1, R5 ;  /* 0x0000000112070824 */ /* 0x00afc800078e0205 */
        /* <DEDUP_REMOVED lines=31> */
.L_x_1487:
[----:B------:R-:W-:Y:S02]  /*6aa0*/  IMAD.MOV.U32 R12, RZ, RZ, 0x10 ;  /* 0x00000010ff0c7424 */ /* 0x000fe400078e00ff */
[----:B------:R-:W-:Y:S02]  /*6ab0*/  IMAD.MOV.U32 R11, RZ, RZ, 0x1f ;  /* 0x0000001fff0b7424 */ /* 0x000fe400078e00ff */
[----:B------:R-:W-:-:S07]  /*6ac0*/  IMAD.MOV.U32 R15, RZ, RZ, -0x1 ;  /* 0xffffffffff0f7424 */ /* 0x000fce00078e00ff */
[----:B-1---5:R-:W-:Y:S05]  /*6ad0*/  WARPSYNC.COLLECTIVE R15, `(.L_x_1586) ;  /* 0x000000000f087348 */ /* 0x022fea0003c00000 */
[----:B------:R0:W2:Y:S02]  /*6ae0*/  SHFL.BFLY P6, R14, R13, R12, R11 ;  /* 0x0c00000c0d0e7389 */ /* 0x0000a400000c000b */
[----:B012--5:R-:W-:Y:S01]  /*6af0*/  ENDCOLLECTIVE ;  /* 0x000000000000791b */ /* 0x027fe20003800000 */
.L_x_1586:
[----:B------:R-:W-:Y:S02]  /*6b00*/  IMAD.MOV.U32 R12, RZ, RZ, 0x8 ;  /* 0x00000008ff0c7424 */ /* 0x000fe400078e00ff */
[----:B------:R-:W-:-:S05]  /*6b10*/  FADD.FTZ R0, R13, R14 ;  /* 0x0000000e0d007221 */ /* 0x000fca0000010000 */
[----:B------:R-:W-:-:S07]  /*6b20*/  MOV R13, R0 ;  /* 0x00000000000d7202 */ /* 0x000fce0000000f00 */
[----:B------:R-:W-:Y:S05]  /*6b30*/  WARPSYNC.COLLECTIVE R15, `(.L_x_1587) ;  /* 0x000000000f087348 */ /* 0x000fea0003c00000 */
[----:B------:R0:W1:Y:S02]  /*6b40*/  SHFL.BFLY P6, R14, R13, R12, R11 ;  /* 0x0c00000c0d0e7389 */ /* 0x00006400000c000b */
[----:B01----:R-:W-:Y:S01]  /*6b50*/  ENDCOLLECTIVE ;  /* 0x000000000000791b */ /* 0x003fe20003800000 */
.L_x_1587:
[----:B------:R-:W-:Y:S02]  /*6b60*/  IMAD.MOV.U32 R12, RZ, RZ, 0x4 ;  /* 0x00000004ff0c7424 */ /* 0x000fe400078e00ff */
[----:B------:R-:W-:-:S04]  /*6b70*/  FADD.FTZ R3, R0, R14 ;  /* 0x0000000e00037221 */ /* 0x000fc80000010000 */
[----:B------:R-:W-:-:S07]  /*6b80*/  IMAD.MOV.U32 R13, RZ, RZ, R3 ;  /* 0x000000ffff0d7224 */ /* 0x000fce00078e0003 */
[----:B------:R-:W-:Y:S05]  /*6b90*/  WARPSYNC.COLLECTIVE R15, `(.L_x_1588) ;  /* 0x000000000f087348 */ /* 0x000fea0003c00000 */
[----:B------:R0:W1:Y:S02]  /*6ba0*/  SHFL.BFLY P6, R14, R13, R12, R11 ;  /* 0x0c00000c0d0e7389 */ /* 0x00006400000c000b */
[----:B01----:R-:W-:Y:S01]  /*6bb0*/  ENDCOLLECTIVE ;  /* 0x000000000000791b */ /* 0x003fe20003800000 */
.L_x_1588:
[----:B------:R-:W-:Y:S02]  /*6bc0*/  IMAD.MOV.U32 R12, RZ, RZ, 0x2 ;  /* 0x00000002ff0c7424 */ /* 0x000fe400078e00ff */
[----:B------:R-:W-:-:S05]  /*6bd0*/  FADD.FTZ R4, R3, R14 ;  /* 0x0000000e03047221 */ /* 0x000fca0000010000 */
[----:B------:R-:W-:-:S07]  /*6be0*/  MOV R13, R4 ;  /* 0x00000004000d7202 */ /* 0x000fce0000000f00 */
[----:B------:R-:W-:Y:S05]  /*6bf0*/  WARPSYNC.COLLECTIVE R15, `(.L_x_1589) ;  /* 0x000000000f087348 */ /* 0x000fea0003c00000 */
[----:B------:R0:W1:Y:S02]  /*6c00*/  SHFL.BFLY P6, R14, R13, R12, R11 ;  /* 0x0c00000c0d0e7389 */ /* 0x00006400000c000b */
[----:B01----:R-:W-:Y:S01]  /*6c10*/  ENDCOLLECTIVE ;  /* 0x000000000000791b */ /* 0x003fe20003800000 */
.L_x_1589:
[----:B------:R-:W-:Y:S02]  /*6c20*/  IMAD.MOV.U32 R12, RZ, RZ, 0x1 ;  /* 0x00000001ff0c7424 */ /* 0x000fe400078e00ff */
[----:B------:R-:W-:-:S04]  /*6c30*/  FADD.FTZ R5, R4, R14 ;  /* 0x0000000e04057221 */ /* 0x000fc80000010000 */
[----:B------:R-:W-:-:S07]  /*6c40*/  IMAD.MOV.U32 R13, RZ, RZ, R5 ;  /* 0x000000ffff0d7224 */ /* 0x000fce00078e0005 */
[----:B------:R-:W-:Y:S05]  /*6c50*/  WARPSYNC.COLLECTIVE R15, `(.L_x_1590) ;  /* 0x000000000f087348 */ /* 0x000fea0003c00000 */
[----:B------:R0:W1:Y:S02]  /*6c60*/  SHFL.BFLY P6, R14, R13, R12, R11 ;  /* 0x0c00000c0d0e7389 */ /* 0x00006400000c000b */
[----:B01----:R-:W-:Y:S01]  /*6c70*/  ENDCOLLECTIVE ;  /* 0x000000000000791b */ /* 0x003fe20003800000 */
.L_x_1590:
[----:B------:R-:W-:Y:S05]  /*6c80*/  BRA `(.L_x_1591) ;  /* 0xffffffac00447947 */ /* 0x000fea000383ffff */
.L_x_1525:
[----:B------:R-:W-:Y:S01]  /*6c90*/  HFMA2.MMA R12, -RZ, RZ, 0, 1.1920928955078125e-07 ;  /* 0x00000002ff0c7435 */ /* 0x000fe200000001ff */
[----:B------:R-:W-:Y:S01]  /*6ca0*/  BSSY B1, `(.L_x_1592) ;  /* 0x0000006000017945 */ /* 0x000fe20003800000 */
[----:B------:R-:W-:Y:S02]  /*6cb0*/  IMAD.MOV.U32 R11, RZ, RZ, 0x1f ;  /* 0x0000001fff0b7424 */ /* 0x000fe400078e00ff */
[----:B------:R-:W-:-:S07]  /*6cc0*/  IMAD.MOV.U32 R15, RZ, RZ, -0x1 ;  /* 0xffffffffff0f7424 */ /* 0x000fce00078e00ff */
[----:B------:R-:W-:Y:S05]  /*6cd0*/  WARPSYNC.COLLECTIVE R15, `(.L_x_1593) ;  /* 0x000000000f087348 */ /* 0x000fea0003c00000 */
[----:B------:R0:W1:Y:S02]  /*6ce0*/  SHFL.BFLY P6, R14, R13, R12, R11 ;  /* 0x0c00000c0d0e7389 */ /* 0x00006400000c000b */
[----:B01----:R-:W-:Y:S01]  /*6cf0*/  ENDCOLLECTIVE ;  /* 0x000000000000791b */ /* 0x003fe20003800000 */
.L_x_1593:
[----:B------:R-:W-:Y:S05]  /*6d00*/  BSYNC B1 ;  /* 0x0000000000017941 */ /* 0x000fea0003800000 */
.L_x_1592:
[----:B------:R-:W-:Y:S01]  /*6d10*/  FADD.FTZ R13, R13, R14 ;  /* 0x0000000e0d0d7221 */ /* 0x000fe20000010000 */
[----:B------:R-:W-:Y:S01]  /*6d20*/  IMAD.MOV.U32 R12, RZ, RZ, 0x1 ;  /* 0x00000001ff0c7424 */ /* 0x000fe200078e00ff */
[----:B------:R-:W-:Y:S01]  /*6d30*/  MOV R11, 0x1f ;  /* 0x0000001f000b7802 */ /* 0x000fe20000000f00 */
[----:B------:R-:W-:-:S07]  /*6d40*/  IMAD.MOV.U32 R15, RZ, RZ, -0x1 ;  /* 0xffffffffff0f7424 */ /* 0x000fce00078e00ff */
[----:B------:R-:W-:Y:S05]  /*6d50*/  WARPSYNC.COLLECTIVE R15, `(.L_x_1594) ;  /* 0x000000000f087348 */ /* 0x000fea0003c00000 */
[----:B------:R0:W1:Y:S02]  /*6d60*/  SHFL.BFLY P6, R14, R13, R12, R11 ;  /* 0x0c00000c0d0e7389 */ /* 0x00006400000c000b */
[----:B01----:R-:W-:Y:S01]  /*6d70*/  ENDCOLLECTIVE ;  /* 0x000000000000791b */ /* 0x003fe20003800000 */
.L_x_1594:
[----:B------:R-:W-:Y:S05]  /*6d80*/  BRA `(.L_x_1595) ;  /* 0xffffffcc00107947 */ /* 0x000fea000383ffff */
.L_x_1529:
[----:B------:R-:W-:Y:S01]  /*6d90*/  HFMA2.MMA R11, -RZ, RZ, 0, 1.847743988037109375e-06 ;  /* 0x0000001fff0b7435 */ /* 0x000fe200000001ff */
[----:B------:R-:W-:Y:S01]  /*6da0*/  BSSY B0, `(.L_x_1596) ;  /* 0x0000007000007945 */ /* 0x000fe20003800000 */
[----:B01----:R-:W-:Y:S02]  /*6db0*/  IMAD.MOV.U32 R13, RZ, RZ, R0 ;  /* 0x000000ffff0d7224 */ /* 0x003fe400078e0000 */
[----:B------:R-:W-:Y:S02]  /*6dc0*/  IMAD.MOV.U32 R12, RZ, RZ, 0x10 ;  /* 0x00000010ff0c7424 */ /* 0x000fe400078e00ff */
[----:B------:R-:W-:-:S07]  /*6dd0*/  IMAD.MOV.U32 R15, RZ, RZ, -0x1 ;  /* 0xffffffffff0f7424 */ /* 0x000fce00078e00ff */
[----:B--2--5:R-:W-:Y:S05]  /*6de0*/  WARPSYNC.COLLECTIVE R15, `(.L_x_1597) ;  /* 0x000000000f087348 */ /* 0x024fea0003c00000 */
[----:B------:R0:W1:Y:S02]  /*6df0*/  SHFL.BFLY P6, R14, R13, R12, R11 ;  /* 0x0c00000c0d0e7389 */ /* 0x00006400000c000b */
[----:B012--5:R-:W-:Y:S01]  /*6e00*/  ENDCOLLECTIVE ;  /* 0x000000000000791b */ /* 0x027fe20003800000 */
.L_x_1597:
[----:B------:R-:W-:Y:S05]  /*6e10*/  BSYNC B0 ;  /* 0x0000000000007941 */ /* 0x000fea0003800000 */
.L_x_1596:
[----:B------:R-:W-:Y:S01]  /*6e20*/  FMNMX.FTZ R13, R14, R0, !PT ;  /* 0x000000000e0d7209 */ /* 0x000fe20007810000 */
[----:B------:R-:W-:Y:S01]  /*6e30*/  IMAD.MOV.U32 R12, RZ, RZ, 0x8 ;  /* 0x00000008ff0c7424 */ /* 0x000fe200078e00ff */
[----:B------:R-:W-:Y:S01]  /*6e40*/  MOV R15, 0xffffffff ;  /* 0xffffffff000f7802 */ /* 0x000fe20000000f00 */
[----:B------:R-:W-:-:S07]  /*6e50*/  IMAD.MOV.U32 R11, RZ, RZ, 0x1f ;  /* 0x0000001fff0b7424 */ /* 0x000fce00078e00ff */
[----:B------:R-:W-:Y:S05]  /*6e60*/  WARPSYNC.COLLECTIVE R15, `(.L_x_1598) ;  /* 0x000000000f087348 */ /* 0x000fea0003c00000 */
[----:B------:R0:W1:Y:S02]  /*6e70*/  SHFL.BFLY P6, R14, R13, R12, R11 ;  /* 0x0c00000c0d0e7389 */ /* 0x00006400000c000b */
[----:B01----:R-:W-:Y:S01]  /*6e80*/  ENDCOLLECTIVE ;  /* 0x000000000000791b */ /* 0x003fe20003800000 */
.L_x_1598:
[----:B------:R-:W-:Y:S01]  /*6e90*/  IMAD.MOV.U32 R12, RZ, RZ, 0x4 ;  /* 0x00000004ff0c7424 */ /* 0x000fe200078e00ff */
[----:B------:R-:W-:-:S05]  /*6ea0*/  FMNMX.FTZ R3, R13, R14, !PT ;  /* 0x0000000e0d037209 */ /* 0x000fca0007810000 */
[----:B------:R-:W-:-:S07]  /*6eb0*/  IMAD.MOV.U32 R13, RZ, RZ, R3 ;  /* 0x000000ffff0d7224 */ /* 0x000fce00078e0003 */
[----:B------:R-:W-:Y:S05]  /*6ec0*/  WARPSYNC.COLLECTIVE R15, `(.L_x_1599) ;  /* 0x000000000f087348 */ /* 0x000fea0003c00000 */
[----:B------:R0:W1:Y:S02]  /*6ed0*/  SHFL.BFLY P6, R14, R13, R12, R11 ;  /* 0x0c00000c0d0e7389 */ /* 0x00006400000c000b */
[----:B01----:R-:W-:Y:S01]  /*6ee0*/  ENDCOLLECTIVE ;  /* 0x000000000000791b */ /* 0x003fe20003800000 */
.L_x_1599:
[----:B------:R-:W-:Y:S05]  /*6ef0*/  BRA `(.L_x_1600) ;  /* 0xffffffcc00507947 */ /* 0x000fea000383ffff */
.L_x_1601:
        /* <DEDUP_REMOVED lines=16> */
.L_x_2586:


//--------------------- .text._ZN4mmha33masked_multihead_attention_kernelItLi64ELi64ELi1ELi8ELi256ELb0ELb1EEEv26Multihead_attention_paramsIT_XT5_EE --------------------------
	.section	.text._ZN4mmha33masked_multihead_attention_kernelItLi64ELi64ELi1ELi8ELi256ELb0ELb1EEEv26Multihead_attention_paramsIT_XT5_EE,"ax",@progbits
	.align	128
        .global         _ZN4mmha33masked_multihead_attention_kernelItLi64ELi64ELi1ELi8ELi256ELb0ELb1EEEv26Multihead_attention_paramsIT_XT5_EE
        .type           _ZN4mmha33masked_multihead_attention_kernelItLi64ELi64ELi1ELi8ELi256ELb0ELb1EEEv26Multihead_attention_paramsIT_XT5_EE,@function
        .size           _ZN4mmha33masked_multihead_attention_kernelItLi64ELi64ELi1ELi8ELi256ELb0ELb1EEEv26Multihead_attention_paramsIT_XT5_EE,(.L_x_2587 - _ZN4mmha33masked_multihead_attention_kernelItLi64ELi64ELi1ELi8ELi256ELb0ELb1EEEv26Multihead_attention_paramsIT_XT5_EE)
        .other          _ZN4mmha33masked_multihead_attention_kernelItLi64ELi64ELi1ELi8ELi256ELb0ELb1EEEv26Multihead_attention_paramsIT_XT5_EE,@"STO_CUDA_ENTRY STV_DEFAULT"
_ZN4mmha33masked_multihead_attention_kernelItLi64ELi64ELi1ELi8ELi256ELb0ELb1EEEv26Multihead_attention_paramsIT_XT5_EE:
.text._ZN4mmha33masked_multihead_attention_kernelItLi64ELi64ELi1ELi8ELi256ELb0ELb1EEEv26Multihead_attention_paramsIT_XT5_EE:
        /* <DEDUP_REMOVED lines=9> */
[----:B------:R-:W-:-:S04]  /*0090*/  MOV R2, UR4 ;  /* 0x0000000400027c02 */ /* 0x000fc80008000f00 */
[----:B------:R-:W-:-:S05]  /*00a0*/  IMAD.U32 R3, RZ, RZ, UR5 ;  /* 0x00000005ff037e24 */ /* 0x000fca000f8e00ff */
[----:B------:R-:W2:Y:S02]  /*00b0*/  LDG.E.U8 R2, desc[UR36][R2.64] ;  /* 0x0000002402027981 */ /* 0x000ea4000c1e1100 */
[----:B--2---:R-:W-:-:S13]  /*00c0*/  ISETP.NE.AND P0, PT, R2, 0x1, PT ;  /* 0x000000010200780c */ /* 0x004fda0003f05270 */
[----:B------:R-:W-:Y:S05]  /*00d0*/  @!P0 EXIT ;  /* 0x000000000000894d */ /* 0x000fea0003800000 */
.L_x_1602:
[----:B------:R-:W-:Y:S01]  /*00e0*/  ULDC.64 UR4, c[0x0][0x330] ;  /* 0x0000cc0000047ab9 */ /* 0x000fe20000000a00 */
[----:B------:R-:W2:Y:S01]  /*00f0*/  LDC R11, c[0x0][0x280] ;  /* 0x0000a000ff0b7b82 */ /* 0x000ea20000000800 */
[----:B------:R-:W-:Y:S01]  /*0100*/  UISETP.NE.U32.AND UP0, UPT, UR4, URZ, UPT ;  /* 0x0000003f0400728c */ /* 0x000fe2000bf05070 */
[----:B------:R-:W3:Y:S01]  /*0110*/  S2R R4, SR_CTAID.Y ;  /* 0x0000000000047919 */ /* 0x000ee20000002600 */
[----:B------:R-:W-:Y:S01]  /*0120*/  ULDC UR7, c[0x0][0x288] ;  /* 0x0000a20000077ab9 */ /* 0x000fe20000000800 */
[----:B------:R-:W-:Y:S01]  /*0130*/  ULDC UR41, c[0x0][0x278] ;  /* 0x00009e0000297ab9 */ /* 0x000fe20000000800 */
[----:B------:R-:W-:-:S06]  /*0140*/  UISETP.NE.AND.EX UP0, UPT, UR5, URZ, UPT, UP0 ;  /* 0x0000003f0500728c */ /* 0x000fcc000bf05300 */
[----:B------:R-:W-:-:S05]  /*0150*/  PLOP3.LUT P4, PT, PT, PT, UP0, 0x80, 0x0 ;  /* 0x000000000000781c */ /* 0x000fca0003f8f008 */
[----:B------:R-:W-:Y:S02]  /*0160*/  @UP0 ULDC.64 UR4, c[0x0][0x330] ;  /* 0x0000cc0000040ab9 */ /* 0x000fe40000000a00 */
[----:B-1----:R-:W-:-:S06]  /*0170*/  @UP0 UIMAD.WIDE UR4, UR6, 0x4, UR4 ;  /* 0x00000004060408a5 */ /* 0x002fcc000f8e0204 */
[----:B------:R-:W-:Y:S01]  /*0180*/  MOV R2, UR4 ;  /* 0x0000000400027c02 */ /* 0x000fe20008000f00 */
[----:B------:R-:W-:Y:S01]  /*0190*/  IMAD.U32 R3, RZ, RZ, UR5 ;  /* 0x00000005ff037e24 */ /* 0x000fe2000f8e00ff */
[----:B--2---:R-:W-:Y:S01]  /*01a0*/  IABS R7, R11 ;  /* 0x0000000b00077213 */ /* 0x004fe20000000000 */
[----:B------:R-:W-:Y:S01]  /*01b0*/  ULDC UR5, c[0x0][0x284] ;  /* 0x0000a10000057ab9 */ /* 0x000fe20000000800 */
[----:B------:R-:W-:Y:S02]  /*01c0*/  @UP0 ULDC UR4, c[0x0][0x2c0] ;  /* 0x0000b00000040ab9 */ /* 0x000fe40000000800 */
[----:B------:R1:W2:Y:S01]  /*01d0*/  @P4 LDG.E R10, desc[UR36][R2.64] ;  /* 0x00000024020a4981 */ /* 0x0002a2000c1e1900 */
[----:B------:R-:W4:Y:S08]  /*01e0*/  I2F.RP R0, R7 ;  /* 0x0000000700007306 */ /* 0x000f300000209400 */
[----:B----4-:R-:W4:Y:S02]  /*01f0*/  MUFU.RCP R0, R0 ;  /* 0x0000000000007308 */ /* 0x010f240000001000 */
[----:B----4-:R-:W-:-:S06]  /*0200*/  IADD3 R6, R0, 0xffffffe, RZ ;  /* 0x0ffffffe00067810 */ /* 0x010fcc0007ffe0ff */
[----:B------:R-:W4:Y:S02]  /*0210*/  F2I.FTZ.U32.TRUNC.NTZ R5, R6 ;  /* 0x0000000600057305 */ /* 0x000f24000021f000 */
[----:B----4-:R-:W-:-:S04]  /*0220*/  IMAD.MOV R8, RZ, RZ, -R5 ;  /* 0x000000ffff087224 */ /* 0x010fc800078e0a05 */
[----:B------:R-:W-:Y:S01]  /*0230*/  IMAD R9, R8, R7, RZ ;  /* 0x0000000708097224 */ /* 0x000fe200078e02ff */
[----:B---3--:R-:W-:Y:S01]  /*0240*/  IABS R8, R4 ;  /* 0x0000000400087213 */ /* 0x008fe20000000000 */
[----:B------:R-:W-:-:S10]  /*0250*/  HFMA2.MMA R4, -RZ, RZ, 0, 0 ;  /* 0x00000000ff047435 */ /* 0x000fd400000001ff */
[----:B------:R-:W-:Y:S02]  /*0260*/  IMAD.HI.U32 R0, R5, R9, R4 ;  /* 0x0000000905007227 */ /* 0x000fe400078e0004 */
[----:B------:R-:W3:Y:S04]  /*0270*/  LDC.64 R4, c[0x0][0x2f0] ;  /* 0x0000bc00ff047b82 */ /* 0x000ee80000000a00 */
[----:B------:R-:W-:-:S04]  /*0280*/  IMAD.HI.U32 R0, R0, R8, RZ ;  /* 0x0000000800007227 */ /* 0x000fc800078e00ff */
[----:B-1----:R-:W-:-:S04]  /*0290*/  IMAD.MOV R2, RZ, RZ, -R0 ;  /* 0x000000ffff027224 */ /* 0x002fc800078e0a00 */
[----:B------:R-:W-:-:S05]  /*02a0*/  IMAD R2, R7, R2, R8 ;  /* 0x0000000207027224 */ /* 0x000fca00078e0208 */
[----:B------:R-:W-:-:S13]  /*02b0*/  ISETP.GT.U32.AND P2, PT, R7, R2, PT ;  /* 0x000000020700720c */ /* 0x000fda0003f44070 */
[----:B------:R-:W-:-:S04]  /*02c0*/  @!P2 IADD3 R2, R2, -R7, RZ ;  /* 0x800000070202a210 */ /* 0x000fc80007ffe0ff */
[----:B------:R-:W-:Y:S01]  /*02d0*/  ISETP.GE.U32.AND P1, PT, R2, R7, PT ;  /* 0x000000070200720c */ /* 0x000fe20003f26070 */
[----:B------:R-:W-:-:S12]  /*02e0*/  @!P2 VIADD R0, R0, 0x1 ;  /* 0x000000010000a836 */ /* 0x000fd80000000000 */
[----:B------:R-:W-:-:S05]  /*02f0*/  @P1 IADD3 R0, R0, 0x1, RZ ;  /* 0x0000000100001810 */ /* 0x000fca0007ffe0ff */
[----:B------:R-:W-:Y:S01]  /*0300*/  IMAD.MOV.U32 R23, RZ, RZ, R0 ;  /* 0x000000ffff177224 */ /* 0x000fe200078e0000 */
[----:B------:R-:W-:-:S04]  /*0310*/  MOV R0, UR5 ;  /* 0x0000000500007c02 */ /* 0x000fc80008000f00 */
[----:B------:R-:W-:-:S04]  /*0320*/  IABS R3, R0 ;  /* 0x0000000000037213 */ /* 0x000fc80000000000 */
[----:B------:R-:W1:Y:S01]  /*0330*/  I2F.RP R0, R3 ;  /* 0x0000000300007306 */ /* 0x000e620000209400 */
[----:B---3--:R-:W-:-:S04]  /*0340*/  ISETP.NE.U32.AND P0, PT, R4, RZ, PT ;  /* 0x000000ff0400720c */ /* 0x008fc80003f05070 */
[----:B------:R-:W-:Y:S02]  /*0350*/  ISETP.NE.AND.EX P0, PT, R5, RZ, PT, P0 ;  /* 0x000000ff0500720c */ /* 0x000fe40003f05300 */
[----:B------:R-:W-:Y:S01]  /*0360*/  LOP3.LUT R2, R11, UR6, RZ, 0x3c, !PT ;  /* 0x000000060b027c12 */ /* 0x000fe2000f8e3cff */
[----:B-1----:R-:W1:Y:S10]  /*0370*/  MUFU.RCP R0, R0 ;  /* 0x0000000000007308 */ /* 0x002e740000001000 */
[----:B------:R-:W3:Y:S01]  /*0380*/  @P0 LDC.64 R6, c[0x0][0x2f0] ;  /* 0x0000bc00ff060b82 */ /* 0x000ee20000000a00 */
[----:B------:R-:W-:-:S02]  /*0390*/  ISETP.GE.AND P3, PT, R2, RZ, PT ;  /* 0x000000ff0200720c */ /* 0x000fc40003f66270 */
[----:B------:R-:W-:Y:S01]  /*03a0*/  ISETP.NE.AND P2, PT, R11, RZ, PT ;  /* 0x000000ff0b00720c */ /* 0x000fe20003f45270 */
[----:B-1----:R-:W-:-:S10]  /*03b0*/  VIADD R8, R0, 0xffffffe ;  /* 0x0ffffffe00087836 */ /* 0x002fd40000000000 */
[----:B------:R-:W-:Y:S01]  /*03c0*/  @!P3 IADD3 R23, -R23, RZ, RZ ;  /* 0x000000ff1717b210 */ /* 0x000fe20007ffe1ff */
[----:B------:R1:W4:Y:S01]  /*03d0*/  F2I.FTZ.U32.TRUNC.NTZ R9, R8 ;  /* 0x0000000800097305 */ /* 0x000322000021f000 */
[----:B------:R-:W-:Y:S01]  /*03e0*/  @!P2 LOP3.LUT R23, RZ, R11, RZ, 0x33, !PT ;  /* 0x0000000bff17a212 */ /* 0x000fe200078e33ff */
[----:B------:R-:W-:-:S04]  /*03f0*/  IMAD.MOV.U32 R2, RZ, RZ, RZ ;  /* 0x000000ffff027224 */ /* 0x000fc800078e00ff */
[----:B---3--:R-:W-:-:S05]  /*0400*/  @P0 IMAD.WIDE R6, R23, 0x4, R6 ;  /* 0x0000000417060825 */ /* 0x008fca00078e0206 */
[----:B------:R4:W5:Y:S01]  /*0410*/  @P0 LDG.E R2, desc[UR36][R6.64] ;  /* 0x0000002406020981 */ /* 0x000962000c1e1900 */
[----:B-1----:R-:W-:Y:S01]  /*0420*/  IMAD.MOV.U32 R8, RZ, RZ, RZ ;  /* 0x000000ffff087224 */ /* 0x002fe200078e00ff */
[----:B----4-:R-:W-:-:S05]  /*0430*/  IADD3 R6, RZ, -R9, RZ ;  /* 0x80000009ff067210 */ /* 0x010fca0007ffe0ff */
[----:B------:R-:W-:-:S04]  /*0440*/  IMAD R7, R6, R3, RZ ;  /* 0x0000000306077224 */ /* 0x000fc800078e02ff */
[----:B------:R-:W-:Y:S01]  /*0450*/  IMAD.HI.U32 R9, R9, R7, R8 ;  /* 0x0000000709097227 */ /* 0x000fe200078e0008 */
[----:B------:R-:W1:Y:S01]  /*0460*/  S2R R17, SR_TID.X ;  /* 0x0000000000117919 */ /* 0x000e620000002100 */
[----:B------:R-:W3:Y:S01]  /*0470*/  S2UR UR44, SR_CTAID.X ;  /* 0x00000000002c79c3 */ /* 0x000ee20000002500 */
[----:B------:R-:W-:Y:S01]  /*0480*/  UIMAD UR43, UR6, UR5, URZ ;  /* 0x00000005062b72a4 */ /* 0x000fe2000f8e023f */
[----:B------:R-:W-:Y:S01]  /*0490*/  BSSY B0, `(.L_x_1603) ;  /* 0x0000032000007945 */ /* 0x000fe20003800000 */
[----:B------:R-:W-:Y:S01]  /*04a0*/  IMAD R23, R23, UR7, RZ ;  /* 0x0000000717177c24 */ /* 0x000fe2000f8e02ff */
[----:B---3--:R-:W-:Y:S01]  /*04b0*/  UIMAD UR40, UR6, UR7, UR44 ;  /* 0x00000007062872a4 */ /* 0x008fe2000f8e022c */
[----:B-1----:R-:W-:Y:S02]  /*04c0*/  ISETP.GT.AND P5, PT, R17, 0x1f, PT ;  /* 0x0000001f1100780c */ /* 0x002fe40003fa4270 */
[----:B--2---:R-:W-:-:S13]  /*04d0*/  @P4 R2UR UR39, R10 ;  /* 0x000000000a2742ca */ /* 0x004fda00000e0000 */
[----:B------:R-:W-:-:S07]  /*04e0*/  @UP0 UIADD3 UR39, UR39, UR4, URZ ;  /* 0x0000000427270290 */ /* 0x000fce000fffe03f */
[----:B------:R-:W-:Y:S02]  /*04f0*/  @!UP0 ULDC UR39, c[0x0][0x29c] ;  /* 0x0000a70000278ab9 */ /* 0x000fe40000000800 */
[----:B------:R-:W-:-:S05]  /*0500*/  IABS R16, UR39 ;  /* 0x0000002700107c13 */ /* 0x000fca0008000000 */
[----:B------:R-:W-:-:S05]  /*0510*/  IMAD.HI.U32 R9, R9, R16, RZ ;  /* 0x0000001009097227 */ /* 0x000fca00078e00ff */
[----:B------:R-:W-:-:S05]  /*0520*/  IADD3 R9, -R9, RZ, RZ ;  /* 0x000000ff09097210 */ /* 0x000fca0007ffe1ff */
[----:B------:R-:W-:-:S05]  /*0530*/  IMAD R16, R3, R9, R16 ;  /* 0x0000000903107224 */ /* 0x000fca00078e0210 */
[----:B------:R-:W-:Y:S02]  /*0540*/  ISETP.GT.U32.AND P0, PT, R3, R16, PT ;  /* 0x000000100300720c */ /* 0x000fe40003f04070 */
[----:B------:R-:W-:-:S11]  /*0550*/  ISETP.LE.AND P2, PT, RZ, UR39, PT ;  /* 0x00000027ff007c0c */ /* 0x000fd6000bf43270 */
[----:B------:R-:W-:-:S05]  /*0560*/  @!P0 IMAD.IADD R16, R16, 0x1, -R3 ;  /* 0x0000000110108824 */ /* 0x000fca00078e0a03 */
[----:B------:R-:W-:Y:S02]  /*0570*/  ISETP.GT.U32.AND P1, PT, R3, R16, PT ;  /* 0x000000100300720c */ /* 0x000fe40003f24070 */
[----:B------:R-:W-:Y:S01]  /*0580*/  ISETP.NE.AND P0, PT, RZ, UR5, PT ;  /* 0x00000005ff007c0c */ /* 0x000fe2000bf05270 */
[----:B------:R-:W-:Y:S02]  /*0590*/  USHF.L.U32 UR4, UR44, 0x6, URZ ;  /* 0x000000062c047899 */ /* 0x000fe4000800063f */
[----:B------:R-:W-:Y:S02]  /*05a0*/  UISETP.NE.AND UP0, UPT, UR41, URZ, UPT ;  /* 0x0000003f2900728c */ /* 0x000fe4000bf05270 */
[----:B------:R-:W-:Y:S02]  /*05b0*/  UIADD3 UR42, UR39, 0x1, -UR5 ;  /* 0x00000001272a7890 */ /* 0x000fe4000fffe805 */
[----:B------:R-:W-:Y:S02]  /*05c0*/  USHF.L.U32 UR40, UR40, 0x6, URZ ;  /* 0x0000000628287899 */ /* 0x000fe4000800063f */
[----:B------:R-:W-:Y:S01]  /*05d0*/  UIMAD UR41, UR6, UR41, UR4 ;  /* 0x00000029062972a4 */ /* 0x000fe2000f8e0204 */
[----:B------:R-:W-:Y:S01]  /*05e0*/  P2R R0, PR, RZ, 0x20 ;  /* 0x00000020ff007803 */ /* 0x000fe20000000000 */
[----:B------:R-:W-:Y:S01]  /*05f0*/  UISETP.LT.AND UP1, UPT, URZ, UR42, UPT ;  /* 0x0000002a3f00728c */ /* 0x000fe2000bf21270 */
[----:B------:R-:W-:Y:S01]  /*0600*/  @!P1 IADD3 R16, R16, -R3, RZ ;  /* 0x8000000310109210 */ /* 0x000fe20007ffe0ff */
[----:B------:R-:W-:Y:S01]  /*0610*/  IMAD.SHL.U32 R0, R17, 0x2, RZ ;  /* 0x0000000211007824 */ /* 0x000fe200078e00ff */
[----:B------:R-:W-:-:S02]  /*0620*/  USEL UR41, UR40, UR41, !UP0 ;  /* 0x0000002928297287 */ /* 0x000fc4000c000000 */
[----:B------:R-:W-:Y:S01]  /*0630*/  @!P2 IADD3 R16, -R16, RZ, RZ ;  /* 0x000000ff1010a210 */ /* 0x000fe20007ffe1ff */
[----:B------:R-:W-:Y:S01]  /*0640*/  USEL UR42, URZ, UR42, !UP1 ;  /* 0x0000002a3f2a7287 */ /* 0x000fe2000c800000 */
[C---:B------:R-:W-:Y:S01]  /*0650*/  VIADD R13, R0.reuse, UR4 ;  /* 0x00000004000d7c36 */ /* 0x040fe20008000000 */
[----:B------:R-:W-:Y:S02]  /*0660*/  @!P0 LOP3.LUT R16, RZ, UR5, RZ, 0x33, !PT ;  /* 0x00000005ff108c12 */ /* 0x000fe4000f8e33ff */
[----:B------:R-:W-:Y:S01]  /*0670*/  IADD3 R3, R0, UR41, RZ ;  /* 0x0000002900037c10 */ /* 0x000fe2000fffe0ff */
[----:B------:R-:W-:Y:S07]  /*0680*/  @P5 BRA `(.L_x_1604) ;  /* 0x0000000000445947 */ /* 0x000fee0003800000 */
[----:B------:R-:W1:Y:S02]  /*0690*/  LDC R6, c[0x0][0x308] ;  /* 0x0000c200ff067b82 */ /* 0x000e640000000800 */
[----:B-1----:R-:W-:-:S13]  /*06a0*/  ISETP.NE.AND P0, PT, R6, 0x2, PT ;  /* 0x000000020600780c */ /* 0x002fda0003f05270 */
[----:B------:R-:W1:Y:S08]  /*06b0*/  @!P0 LDC.64 R10, c[0x0][0x218] ;  /* 0x00008600ff0a8b82 */ /* 0x000e700000000a00 */
[----:B------:R-:W2:Y:S08]  /*06c0*/  @!P0 LDC.64 R6, c[0x0][0x2f8] ;  /* 0x0000be00ff068b82 */ /* 0x000eb00000000a00 */
[----:B------:R-:W3:Y:S01]  /*06d0*/  @P0 LDC.64 R8, c[0x0][0x218] ;  /* 0x00008600ff080b82 */ /* 0x000ee20000000a00 */
[----:B-1----:R-:W-:-:S04]  /*06e0*/  @!P0 IADD3 R10, P1, R3, R10, RZ ;  /* 0x0000000a030a8210 */ /* 0x002fc80007f3e0ff */
[C---:B------:R-:W-:Y:S01]  /*06f0*/  @!P0 LEA.HI.X.SX32 R11, R3.reuse, R11, 0x1, P1 ;  /* 0x0000000b030b8211 */ /* 0x040fe200008f0eff */
[----:B--2---:R-:W2:Y:S04]  /*0700*/  @!P0 LDG.E R7, desc[UR36][R6.64] ;  /* 0x0000002406078981 */ /* 0x004ea8000c1e1900 */
[----:B------:R-:W4:Y:S01]  /*0710*/  @!P0 LDG.E.U16 R10, desc[UR36][R10.64] ;  /* 0x000000240a0a8981 */ /* 0x000f22000c1e1500 */
[----:B---3--:R-:W-:-:S05]  /*0720*/  @P0 IMAD.WIDE R8, R3, 0x2, R8 ;  /* 0x0000000203080825 */ /* 0x008fca00078e0208 */
[----:B------:R1:W5:Y:S01]  /*0730*/  @P0 LDG.E R18, desc[UR36][R8.64] ;  /* 0x0000002408120981 */ /* 0x000362000c1e1900 */
[----:B----4-:R-:W2:Y:S08]  /*0740*/  @!P0 I2F.S8 R12, R10 ;  /* 0x0000000a000c8306 */ /* 0x010eb00000001400 */
[----:B------:R-:W3:Y:S01]  /*0750*/  @!P0 I2F.S8 R14, R10.B1 ;  /* 0x1000000a000e8306 */ /* 0x000ee20000001400 */
[-C--:B--2---:R-:W-:Y:S01]  /*0760*/  @!P0 FMUL.FTZ R12, R12, R7.reuse ;  /* 0x000000070c0c8220 */ /* 0x084fe20000410000 */
[----:B---3--:R-:W-:-:S05]  /*0770*/  @!P0 FMUL.FTZ R15, R14, R7 ;  /* 0x000000070e0f8220 */ /* 0x008fca0000410000 */
[----:B------:R-:W-:Y:S01]  /*0780*/  @!P0 F2FP.F16.F32.PACK_AB R18, R15, R12 ;  /* 0x0000000c0f12823e */ /* 0x000fe200000000ff */
[----:B-1----:R-:W-:Y:S06]  /*0790*/  BRA `(.L_x_1605) ;  /* 0x0000000000047947 */ /* 0x002fec0003800000 */
.L_x_1604:
[----:B------:R-:W-:-:S07]  /*07a0*/  IMAD.MOV.U32 R18, RZ, RZ, RZ ;  /* 0x000000ffff127224 */ /* 0x000fce00078e00ff */
.L_x_1605:
[----:B------:R-:W-:Y:S05]  /*07b0*/  BSYNC B0 ;  /* 0x0000000000007941 */ /* 0x000fea0003800000 */
.L_x_1603:
[----:B------:R-:W1:Y:S01]  /*07c0*/  LDC R6, c[0x0][0x308] ;  /* 0x0000c200ff067b82 */ /* 0x000e620000000800 */
[----:B------:R-:W-:Y:S01]  /*07d0*/  BSSY B0, `(.L_x_1606) ;  /* 0x0000014000007945 */ /* 0x000fe20003800000 */
[----:B-1----:R-:W-:-:S13]  /*07e0*/  ISETP.NE.AND P0, PT, R6, 0x2, PT ;  /* 0x000000020600780c */ /* 0x002fda0003f05270 */
[----:B------:R-:W-:Y:S05]  /*07f0*/  @!P0 BRA `(.L_x_1607) ;  /* 0x0000000000188947 */ /* 0x000fea0003800000 */
[----:B------:R-:W-:Y:S01]  /*0800*/  HFMA2.MMA R25, -RZ, RZ, 0, 0 ;  /* 0x00000000ff197435 */ /* 0x000fe200000001ff */
[----:B------:R-:W-:Y:S10]  /*0810*/  @P5 BRA `(.L_x_1608) ;  /* 0x00000000003c5947 */ /* 0x000ff40003800000 */
[----:B------:R-:W1:Y:S02]  /*0820*/  LDC.64 R6, c[0x0][0x228] ;  /* 0x00008a00ff067b82 */ /* 0x000e640000000a00 */
[----:B-1----:R-:W-:-:S05]  /*0830*/  IMAD.WIDE R6, R3, 0x2, R6 ;  /* 0x0000000203067825 */ /* 0x002fca00078e0206 */
[----:B------:R1:W5:Y:S01]  /*0840*/  LDG.E R25, desc[UR36][R6.64] ;  /* 0x0000002406197981 */ /* 0x000362000c1e1900 */
[----:B------:R-:W-:Y:S05]  /*0850*/  BRA `(.L_x_1608) ;  /* 0x00000000002c7947 */ /* 0x000fea0003800000 */
.L_x_1607:
[----:B------:R-:W-:Y:S01]  /*0860*/  ULDC.64 UR4, c[0x0][0x228] ;  /* 0x00008a0000047ab9 */ /* 0x000fe20000000a00 */
[----:B------:R-:W1:Y:S01]  /*0870*/  LDC.64 R8, c[0x0][0x2f8] ;  /* 0x0000be00ff087b82 */ /* 0x000e620000000a00 */
[----:B------:R-:W-:-:S04]  /*0880*/  IADD3 R6, P0, R3, UR4, RZ ;  /* 0x0000000403067c10 */ /* 0x000fc8000ff1e0ff */
[----:B------:R-:W-:-:S05]  /*0890*/  LEA.HI.X.SX32 R7, R3, UR5, 0x1, P0 ;  /* 0x0000000503077c11 */ /* 0x000fca00080f0eff */
[----:B------:R-:W2:Y:S04]  /*08a0*/  LDG.E.U16 R6, desc[UR36][R6.64] ;  /* 0x0000002406067981 */ /* 0x000ea8000c1e1500 */
[----:B-1----:R-:W3:Y:S01]  /*08b0*/  LDG.E R8, desc[UR36][R8.64+0x4] ;  /* 0x0000042408087981 */ /* 0x002ee2000c1e1900 */
[----:B--2---:R-:W3:Y:S08]  /*08c0*/  I2F.S8 R3, R6 ;  /* 0x0000000600037306 */ /* 0x004ef00000001400 */
[----:B------:R-:W1:Y:S01]  /*08d0*/  I2F.S8 R10, R6.B1 ;  /* 0x10000006000a7306 */ /* 0x000e620000001400 */
[-C--:B---3--:R-:W-:Y:S01]  /*08e0*/  FMUL.FTZ R3, R3, R8.reuse ;  /* 0x0000000803037220 */ /* 0x088fe20000410000 */
[----:B-1----:R-:W-:-:S05]  /*08f0*/  FMUL.FTZ R10, R10, R8 ;  /* 0x000000080a0a7220 */ /* 0x002fca0000410000 */
[----:B------:R-:W-:-:S07]  /*0900*/  F2FP.F16.F32.PACK_AB R25, R10, R3 ;  /* 0x000000030a19723e */ /* 0x000fce00000000ff */
.L_x_1608:
[----:B------:R-:W-:Y:S05]  /*0910*/  BSYNC B0 ;  /* 0x0000000000007941 */ /* 0x000fea0003800000 */
.L_x_1606:
[----:B------:R-:W-:Y:S01]  /*0920*/  ULDC.64 UR8, c[0x0][0x230] ;  /* 0x00008c0000087ab9 */ /* 0x000fe20000000a00 */
[----:B------:R-:W-:Y:S01]  /*0930*/  ULDC.64 UR4, c[0x0][0x220] ;  /* 0x0000880000047ab9 */ /* 0x000fe20000000a00 */
[----:B------:R-:W-:Y:S01]  /*0940*/  ISETP.EQ.U32.AND P1, PT, RZ, UR8, PT ;  /* 0x00000008ff007c0c */ /* 0x000fe2000bf22070 */
[----:B------:R-:W2:Y:S01]  /*0950*/  S2R R19, SR_CTAID.X ;  /* 0x0000000000137919 */ /* 0x000ea20000002500 */
[----:B------:R-:W-:Y:S01]  /*0960*/  ISETP.EQ.U32.AND P3, PT, RZ, UR4, PT ;  /* 0x00000004ff007c0c */ /* 0x000fe2000bf62070 */
[----:B------:R-:W-:Y:S01]  /*0970*/  IMAD.MOV.U32 R12, RZ, RZ, RZ ;  /* 0x000000ffff0c7224 */ /* 0x000fe200078e00ff */
[----:B------:R-:W-:Y:S02]  /*0980*/  ISETP.EQ.U32.AND P2, PT, R4, RZ, PT ;  /* 0x000000ff0400720c */ /* 0x000fe40003f42070 */
[----:B------:R-:W-:Y:S02]  /*0990*/  ISETP.GE.AND P0, PT, R17, 0x20, PT ;  /* 0x000000201100780c */ /* 0x000fe40003f06270 */
[----:B------:R-:W-:-:S02]  /*09a0*/  ISETP.EQ.OR.EX P1, PT, RZ, UR9, P5, P1 ;  /* 0x00000009ff007c0c */ /* 0x000fc4000af22710 */
[----:B------:R-:W-:Y:S01]  /*09b0*/  ISETP.EQ.OR.EX P3, PT, RZ, UR5, P5, P3 ;  /* 0x00000005ff007c0c */ /* 0x000fe2000af62730 */
[----:B------:R-:W-:Y:S01]  /*09c0*/  ULDC.64 UR4, c[0x0][0x2a8] ;  /* 0x0000aa0000047ab9 */ /* 0x000fe20000000a00 */
[----:B------:R-:W-:Y:S01]  /*09d0*/  ISETP.EQ.OR.EX P2, PT, R5, RZ, P0, P2 ;  /* 0x000000ff0500720c */ /* 0x000fe20000742720 */
[----:B------:R-:W-:-:S04]  /*09e0*/  UISETP.NE.U32.AND UP0, UPT, UR4, URZ, UPT ;  /* 0x0000003f0400728c */ /* 0x000fc8000bf05070 */
[----:B------:R-:W-:-:S04]  /*09f0*/  UISETP.NE.AND.EX UP0, UPT, UR5, URZ, UPT, UP0 ;  /* 0x0000003f0500728c */ /* 0x000fc8000bf05300 */
[----:B-1----:R-:W1:Y:S02]  /*0a00*/  @!P1 LDC.64 R6, c[0x0][0x230] ;  /* 0x00008c00ff069b82 */ /* 0x002e640000000a00 */
[----:B------:R-:W-:-:S05]  /*0a10*/  PLOP3.LUT P4, PT, PT, PT, UP0, 0x80, 0x0 ;  /* 0x000000000000781c */ /* 0x000fca0003f8f008 */
[----:B------:R-:W-:Y:S01]  /*0a20*/  @UP0 ULDC.64 UR4, c[0x0][0x2a8] ;  /* 0x0000aa0000040ab9 */ /* 0x000fe20000000a00 */
[----:B------:R-:W3:Y:S01]  /*0a30*/  @!P3 LDC.64 R4, c[0x0][0x220] ;  /* 0x00008800ff04bb82 */ /* 0x000ee20000000a00 */
[----:B------:R-:W-:Y:S01]  /*0a40*/  @UP0 UIMAD.WIDE UR4, UR6, 0x4, UR4 ;  /* 0x00000004060408a5 */ /* 0x000fe2000f8e0204 */
[----:B--2--5:R-:W-:-:S05]  /*0a50*/  @!P2 IMAD R3, R2, UR7, R19 ;  /* 0x000000070203ac24 */ /* 0x024fca000f8e0213 */
[----:B------:R-:W-:Y:S01]  /*0a60*/  IMAD.U32 R10, RZ, RZ, UR4 ;  /* 0x00000004ff0a7e24 */ /* 0x000fe2000f8e00ff */
[----:B------:R-:W2:Y:S01]  /*0a70*/  @!P2 LDC.64 R8, c[0x0][0x2e0] ;  /* 0x0000b800ff08ab82 */ /* 0x000ea20000000a00 */
[----:B------:R-:W-:Y:S01]  /*0a80*/  @!P2 LEA R15, R3, R0, 0x6 ;  /* 0x00000000030fa211 */ /* 0x000fe200078e30ff */
[----:B------:R-:W-:Y:S01]  /*0a90*/  IMAD.MOV.U32 R3, RZ, RZ, RZ ;  /* 0x000000ffff037224 */ /* 0x000fe200078e00ff */
[----:B------:R-:W-:Y:S01]  /*0aa0*/  MOV R11, UR5 ;  /* 0x00000005000b7c02 */ /* 0x000fe20008000f00 */
[----:B------:R-:W-:Y:S01]  /*0ab0*/  ULDC.U8 UR4, c[0x0][0x294] ;  /* 0x0000a50000047ab9 */ /* 0x000fe20000000000 */
[----:B-1----:R-:W-:-:S03]  /*0ac0*/  @!P1 IMAD.WIDE R6, R13, 0x2, R6 ;  /* 0x000000020d069825 */ /* 0x002fc600078e0206 */
[----:B------:R-:W4:Y:S04]  /*0ad0*/  @P4 LDG.E R10, desc[UR36][R10.64] ;  /* 0x000000240a0a4981 */ /* 0x000f28000c1e1900 */
[----:B------:R-:W4:Y:S01]  /*0ae0*/  @!P1 LDG.E R12, desc[UR36][R6.64] ;  /* 0x00000024060c9981 */ /* 0x000f22000c1e1900 */
[----:B---3--:R-:W-:Y:S02]  /*0af0*/  @!P3 IMAD.WIDE R4, R13, 0x2, R4 ;  /* 0x000000020d04b825 */ /* 0x008fe400078e0204 */
[----:B------:R-:W1:Y:S03]  /*0b00*/  LDC R13, c[0x0][0x290] ;  /* 0x0000a400ff0d7b82 */ /* 0x000e660000000800 */
[----:B------:R-:W3:Y:S01]  /*0b10*/  @!P3 LDG.E R3, desc[UR36][R4.64] ;  /* 0x000000240403b981 */ /* 0x000ee2000c1e1900 */
[----:B--2---:R-:W-:-:S06]  /*0b20*/  @!P2 IMAD.WIDE R8, R15, 0x2, R8 ;  /* 0x000000020f08a825 */ /* 0x004fcc00078e0208 */
[----:B------:R-:W2:Y:S01]  /*0b30*/  @!P2 LDG.E R8, desc[UR36][R8.64] ;  /* 0x000000240808a981 */ /* 0x000ea2000c1e1900 */
[----:B------:R-:W-:Y:S02]  /*0b40*/  ISETP.NE.AND P1, PT, RZ, UR4, PT ;  /* 0x00000004ff007c0c */ /* 0x000fe4000bf25270 */
[----:B-1----:R-:W-:Y:S01]  /*0b50*/  ISETP.GT.AND P3, PT, R13, RZ, PT ;  /* 0x000000ff0d00720c */ /* 0x002fe20003f64270 */
[----:B------:R-:W-:Y:S01]  /*0b60*/  UMOV UR38, URZ ;  /* 0x0000003f00267c82 */ /* 0x000fe20008000000 */
[----:B----4-:R-:W-:Y:S01]  /*0b70*/  @P4 R2UR UR38, R10 ;  /* 0x000000000a2642ca */ /* 0x010fe200000e0000 */
[----:B------:R-:W-:Y:S01]  /*0b80*/  HADD2 R25, R25, R12 ;  /* 0x0000000c19197230 */ /* 0x000fe20000000000 */
[----:B---3--:R-:W-:-:S03]  /*0b90*/  HFMA2.MMA R18, R18, 1, 1, R3 ;  /* 0x3c003c0012127835 */ /* 0x008fc60000000003 */
[----:B--2---:R-:W-:-:S06]  /*0ba0*/  @!P2 HMUL2 R25, R25, R8 ;  /* 0x000000081919a232 */ /* 0x004fcc0000000000 */
        /* <DEDUP_REMOVED lines=8> */
[----:B------:R-:W1:Y:S08]  /*0c30*/  I2F.RP R3, R6 ;  /* 0x0000000600037306 */ /* 0x000e700000209400 */
[----:B-1----:R-:W1:Y:S02]  /*0c40*/  MUFU.RCP R3, R3 ;  /* 0x0000000300037308 */ /* 0x002e640000001000 */
[----:B-1----:R-:W-:Y:S01]  /*0c50*/  IADD3 R4, R3, 0xffffffe, RZ ;  /* 0x0ffffffe03047810 */ /* 0x002fe20007ffe0ff */
[----:B------:R-:W-:-:S05]  /*0c60*/  IMAD.MOV R3, RZ, RZ, -R9 ;  /* 0x000000ffff037224 */ /* 0x000fca00078e0a09 */
[----:B------:R1:W2:Y:S02]  /*0c70*/  F2I.FTZ.U32.TRUNC.NTZ R5, R4 ;  /* 0x0000000400057305 */ /* 0x0002a4000021f000 */
[----:B-1----:R-:W-:Y:S01]  /*0c80*/  MOV R4, RZ ;  /* 0x000000ff00047202 */ /* 0x002fe20000000f00 */
[----:B--2---:R-:W-:-:S04]  /*0c90*/  IMAD.MOV R7, RZ, RZ, -R5 ;  /* 0x000000ffff077224 */ /* 0x004fc800078e0a05 */
[----:B------:R-:W-:-:S04]  /*0ca0*/  IMAD R7, R7, R6, RZ ;  /* 0x0000000607077224 */ /* 0x000fc800078e02ff */
[----:B------:R-:W-:-:S06]  /*0cb0*/  IMAD.HI.U32 R5, R5, R7, R4 ;  /* 0x0000000705057227 */ /* 0x000fcc00078e0004 */
[----:B------:R-:W-:-:S04]  /*0cc0*/  IMAD.HI.U32 R5, R5, R8, RZ ;  /* 0x0000000805057227 */ /* 0x000fc800078e00ff */
[----:B------:R-:W-:-:S05]  /*0cd0*/  IMAD R3, R5, R3, R8 ;  /* 0x0000000305037224 */ /* 0x000fca00078e0208 */
[----:B------:R-:W-:-:S13]  /*0ce0*/  ISETP.GT.U32.AND P2, PT, R6, R3, PT ;  /* 0x000000030600720c */ /* 0x000fda0003f44070 */
[-C--:B------:R-:W-:Y:S01]  /*0cf0*/  @!P2 IADD3 R3, R3, -R6.reuse, RZ ;  /* 0x800000060303a210 */ /* 0x080fe20007ffe0ff */
[----:B------:R-:W-:Y:S01]  /*0d00*/  @!P2 VIADD R5, R5, 0x1 ;  /* 0x000000010505a836 */ /* 0x000fe20000000000 */
[----:B------:R-:W-:Y:S02]  /*0d10*/  ISETP.NE.AND P2, PT, R27, RZ, PT ;  /* 0x000000ff1b00720c */ /* 0x000fe40003f45270 */
[----:B------:R-:W-:Y:S02]  /*0d20*/  ISETP.GE.U32.AND P1, PT, R3, R6, PT ;  /* 0x000000060300720c */ /* 0x000fe40003f26070 */
[----:B------:R-:W-:-:S04]  /*0d30*/  LOP3.LUT R3, R0, R27, RZ, 0x3c, !PT ;  /* 0x0000001b00037212 */ /* 0x000fc800078e3cff */
[----:B------:R-:W-:Y:S02]  /*0d40*/  ISETP.GE.AND P3, PT, R3, RZ, PT ;  /* 0x000000ff0300720c */ /* 0x000fe40003f66270 */
[----:B------:R-:W-:-:S05]  /*0d50*/  LOP3.LUT R3, R27, 0x1, RZ, 0xc0, !PT ;  /* 0x000000011b037812 */ /* 0x000fca00078ec0ff */
[----:B------:R-:W-:Y:S02]  /*0d60*/  @P1 IADD3 R5, R5, 0x1, RZ ;  /* 0x0000000105051810 */ /* 0x000fe40007ffe0ff */
[----:B------:R-:W-:Y:S02]  /*0d70*/  ISETP.LT.AND P1, PT, R0, R13, !P0 ;  /* 0x0000000d0000720c */ /* 0x000fe40004721270 */
[----:B------:R-:W-:Y:S01]  /*0d80*/  ISETP.NE.U32.AND P0, PT, R3, 0x1, PT ;  /* 0x000000010300780c */ /* 0x000fe20003f05070 */
[----:B------:R-:W-:Y:S01]  /*0d90*/  IMAD.MOV.U32 R22, RZ, RZ, R5 ;  /* 0x000000ffff167224 */ /* 0x000fe200078e0005 */
[----:B------:R-:W-:-:S04]  /*0da0*/  P2R R26, PR, RZ, 0x2 ;  /* 0x00000002ff1a7803 */ /* 0x000fc80000000000 */
[----:B------:R-:W-:Y:S02]  /*0db0*/  @!P3 IADD3 R22, -R22, RZ, RZ ;  /* 0x000000ff1616b210 */ /* 0x000fe40007ffe1ff */
        /* <DEDUP_REMOVED lines=8> */
[----:B------:R1:W2:Y:S01]  /*0e40*/  LDC.64 R14, c[0x4][R0] ;  /* 0x01000000000e7b82 */ /* 0x0002a20000000a00 */
        /* <DEDUP_REMOVED lines=8> */
[----:B-1----:R-:W-:-:S07]  /*0ed0*/  IMAD.MOV.U32 R12, RZ, RZ, 0x1 ;  /* 0x00000001ff0c7424 */ /* 0x002fce00078e00ff */
[----:B------:R-:W-:-:S07]  /*0ee0*/  LEPC R20, `(.L_x_1611) ;  /* 0x000000001014794e */ /* 0x000fce0000000000 */
[----:B0-2---:R-:W-:Y:S05]  /*0ef0*/  CALL.ABS.NOINC R14 ;  /* 0x000000000e007343 */ /* 0x005fea0003c00000 */
.L_x_1611:
[----:B------:R-:W1:Y:S01]  /*0f00*/  S2R R4, SR_CgaCtaId ;  /* 0x0000000000047919 */ /* 0x000e620000008800 */
[----:B------:R-:W2:Y:S01]  /*0f10*/  LDC R7, c[0x0][0x290] ;  /* 0x0000a400ff077b82 */ /* 0x000ea20000000800 */
[----:B------:R-:W-:Y:S01]  /*0f20*/  MOV R0, 0x400 ;  /* 0x0000040000007802 */ /* 0x000fe20000000f00 */
[----:B------:R-:W-:Y:S05]  /*0f30*/  WARPSYNC.ALL ;  /* 0x0000000000007948 */ /* 0x000fea0003800000 */
[----:B------:R-:W-:Y:S01]  /*0f40*/  VIADD R3, R0, 0xc0 ;  /* 0x000000c000037836 */ /* 0x000fe20000000000 */
[----:B------:R-:W-:Y:S01]  /*0f50*/  ISETP.NE.AND P6, PT, R26, RZ, PT ;  /* 0x000000ff1a00720c */ /* 0x000fe20003fc5270 */
[----:B------:R-:W-:-:S03]  /*0f60*/  IMAD R0, R27, R22, R24 ;  /* 0x000000161b007224 */ /* 0x000fc600078e0218 */
[----:B-1----:R-:W-:-:S04]  /*0f70*/  LEA R3, R4, R3, 0x18 ;  /* 0x0000000304037211 */ /* 0x002fc800078ec0ff */
[----:B------:R-:W-:-:S05]  /*0f80*/  LEA R11, R0, R3, 0x1 ;  /* 0x00000003000b7211 */ /* 0x000fca00078e08ff */
[----:B--2---:R-:W-:Y:S01]  /*0f90*/  IMAD R10, R7, 0x2, R11 ;  /* 0x00000002070a7824 */ /* 0x004fe200078e020b */
[----:B------:R1:W-:Y:S04]  /*0fa0*/  @P6 STS [R11], R18 ;  /* 0x000000120b006388 */ /* 0x0003e80000000800 */
[----:B------:R1:W-:Y:S01]  /*0fb0*/  @P6 STS [R10], R25 ;  /* 0x000000190a006388 */ /* 0x0003e20000000800 */
        /* <DEDUP_REMOVED lines=11> */
[----:B------:R-:W-:Y:S03]  /*1070*/  BSSY B1, `(.L_x_1614) ;  /* 0x0000028000017945 */ /* 0x000fe60003800000 */
[----:B------:R-:W-:Y:S01]  /*1080*/  ISETP.GE.AND P0, PT, R4, R7, PT ;  /* 0x000000070400720c */ /* 0x000fe20003f06270 */
[----:B------:R-:W-:-:S04]  /*1090*/  IMAD.IADD R12, R3, 0x1, R4 ;  /* 0x00000001030c7824 */ /* 0x000fc800078e0204 */
[----:B------:R-:W-:Y:S01]  /*10a0*/  IMAD R14, R7, 0x2, R12 ;  /* 0x00000002070e7824 */ /* 0x000fe200078e020c */
[----:B------:R-:W-:Y:S01]  /*10b0*/  LEA R27, R27, R12, 0x1 ;  /* 0x0000000c1b1b7211 */ /* 0x000fe200078e08ff */
[----:B-1----:R-:W-:Y:S03]  /*10c0*/  LDS.U16 R18, [R12] ;  /* 0x000000000c127984 */ /* 0x002fe60000000400 */
[----:B------:R-:W-:Y:S01]  /*10d0*/  LEA R13, R7, R27, 0x1 ;  /* 0x0000001b070d7211 */ /* 0x000fe200078e08ff */
[----:B------:R-:W1:Y:S04]  /*10e0*/  LDS.U16 R3, [R27] ;  /* 0x000000001b037984 */ /* 0x000e680000000400 */
[----:B------:R-:W-:Y:S04]  /*10f0*/  LDS.U16 R25, [R14] ;  /* 0x000000000e197984 */ /* 0x000fe80000000400 */
[----:B------:R-:W2:Y:S01]  /*1100*/  LDS.U16 R0, [R13] ;  /* 0x000000000d007984 */ /* 0x000ea20000000400 */
[----:B-1----:R-:W-:-:S02]  /*1110*/  PRMT R18, R18, 0x5410, R3 ;  /* 0x0000541012127816 */ /* 0x002fc40000000003 */
[----:B--2---:R-:W-:Y:S01]  /*1120*/  PRMT R25, R25, 0x5410, R0 ;  /* 0x0000541019197816 */ /* 0x004fe20000000000 */
[----:B------:R-:W-:Y:S06]  /*1130*/  @P0 BRA `(.L_x_1615) ;  /* 0x00000000006c0947 */ /* 0x000fec0003800000 */
[----:B------:R-:W-:Y:S01]  /*1140*/  I2FP.F32.S32 R3, R7 ;  /* 0x0000000700037245 */ /* 0x000fe20000201400 */
[----:B------:R-:W-:Y:S01]  /*1150*/  ULDC UR4, c[0x0][0x29c] ;  /* 0x0000a70000047ab9 */ /* 0x000fe20000000800 */
[----:B------:R-:W-:Y:S01]  /*1160*/  I2FP.F32.S32 R0, R4 ;  /* 0x0000000400007245 */ /* 0x000fe20000201400 */
[----:B------:R-:W-:Y:S01]  /*1170*/  UIADD3 UR4, -UR38, UR4, URZ ;  /* 0x0000000426047290 */ /* 0x000fe2000fffe13f */
[--C-:B------:R-:W-:Y:S02]  /*1180*/  HADD2.F32 R6, -RZ, R25.reuse.H1_H1 ;  /* 0x30000019ff067230 */ /* 0x100fe40000004100 */
[----:B------:R-:W1:Y:S01]  /*1190*/  MUFU.RCP R3, R3 ;  /* 0x0000000300037308 */ /* 0x000e620000001000 */
[----:B------:R-:W-:Y:S02]  /*11a0*/  HADD2.F32 R25, -RZ, R25.H0_H0 ;  /* 0x20000019ff197230 */ /* 0x000fe40000004100 */
[----:B-1----:R-:W-:Y:S01]  /*11b0*/  FMUL.FTZ R0, R0, R3 ;  /* 0x0000000300007220 */ /* 0x002fe20000410000 */
[----:B------:R-:W-:-:S02]  /*11c0*/  HADD2.F32 R3, -RZ, R18.H1_H1 ;  /* 0x30000012ff037230 */ /* 0x000fc40000004100 */
[----:B------:R-:W-:Y:S02]  /*11d0*/  HADD2.F32 R18, -RZ, R18.H0_H0 ;  /* 0x20000012ff127230 */ /* 0x000fe40000004100 */
[----:B------:R-:W-:Y:S01]  /*11e0*/  FMUL.FTZ R4, R0, 13.28771209716796875 ;  /* 0x41549a7800047820 */ /* 0x000fe20000410000 */
[----:B------:R-:W-:-:S03]  /*11f0*/  I2FP.F32.S32 R0, UR4 ;  /* 0x0000000400007c45 */ /* 0x000fc60008201400 */
[----:B------:R-:W1:Y:S02]  /*1200*/  MUFU.EX2 R5, -R4 ;  /* 0x8000000400057308 */ /* 0x000e640000000800 */
[----:B-1----:R-:W-:-:S04]  /*1210*/  FMUL.FTZ R0, R0, R5 ;  /* 0x0000000500007220 */ /* 0x002fc80000410000 */
[----:B------:R-:W-:-:S04]  /*1220*/  FMUL.RZ R9, R0, 0.15915493667125701904 ;  /* 0x3e22f98300097820 */ /* 0x000fc8000040c000 */
[----:B------:R-:W1:Y:S08]  /*1230*/  MUFU.SIN R5, R9 ;  /* 0x0000000900057308 */ /* 0x000e700000000400 */
[----:B------:R-:W2:Y:S01]  /*1240*/  MUFU.COS R0, R9 ;  /* 0x0000000900007308 */ /* 0x000ea20000000000 */
[CC--:B-1----:R-:W-:Y:S01]  /*1250*/  FMUL.FTZ R7, R5.reuse, R3.reuse ;  /* 0x0000000305077220 */ /* 0x0c2fe20000410000 */
[CC--:B------:R-:W-:Y:S01]  /*1260*/  FMUL.FTZ R8, R5.reuse, R6.reuse ;  /* 0x0000000605087220 */ /* 0x0c0fe20000410000 */
[C---:B--2---:R-:W-:Y:S01]  /*1270*/  FMUL.FTZ R4, R0.reuse, R3 ;  /* 0x0000000300047220 */ /* 0x044fe20000410000 */
[C---:B------:R-:W-:Y:S01]  /*1280*/  FMUL.FTZ R6, R0.reuse, R6 ;  /* 0x0000000600067220 */ /* 0x040fe20000410000 */
[CC--:B------:R-:W-:Y:S01]  /*1290*/  FFMA.FTZ R7, R0.reuse, R18.reuse, -R7 ;  /* 0x0000001200077223 */ /* 0x0c0fe20000010807 */
[-C--:B------:R-:W-:Y:S01]  /*12a0*/  FFMA.FTZ R8, R0, R25.reuse, -R8 ;  /* 0x0000001900087223 */ /* 0x080fe20000010808 */
[C---:B------:R-:W-:Y:S01]  /*12b0*/  FFMA.FTZ R18, R5.reuse, R18, R4 ;  /* 0x0000001205127223 */ /* 0x040fe20000010004 */
[----:B------:R-:W-:-:S04]  /*12c0*/  FFMA.FTZ R25, R5, R25, R6 ;  /* 0x0000001905197223 */ /* 0x000fc80000010006 */
[----:B------:R-:W-:Y:S02]  /*12d0*/  F2FP.F16.F32.PACK_AB R18, R18, R7 ;  /* 0x000000071212723e */ /* 0x000fe400000000ff */
[----:B------:R-:W-:-:S07]  /*12e0*/  F2FP.F16.F32.PACK_AB R25, R25, R8 ;  /* 0x000000081919723e */ /* 0x000fce00000000ff */
.L_x_1615:
[----:B------:R-:W-:Y:S05]  /*12f0*/  BSYNC B1 ;  /* 0x0000000000017941 */ /* 0x000fea0003800000 */
.L_x_1614:
[----:B------:R-:W-:Y:S01]  /*1300*/  PRMT R0, R25, 0x7632, R0 ;  /* 0x0000763219007816 */ /* 0x000fe20000000000 */
[----:B------:R2:W-:Y:S01]  /*1310*/  STS.U16 [R14], R25 ;  /* 0x000000190e007388 */ /* 0x0005e20000000400 */
[----:B------:R-:W-:-:S03]  /*1320*/  PRMT R3, R18, 0x7632, R3 ;  /* 0x0000763212037816 */ /* 0x000fc60000000003 */
[----:B------:R2:W-:Y:S04]  /*1330*/  STS.U16 [R13], R0 ;  /* 0x000000000d007388 */ /* 0x0005e80000000400 */
[----:B------:R2:W-:Y:S04]  /*1340*/  STS.U16 [R12], R18 ;  /* 0x000000120c007388 */ /* 0x0005e80000000400 */
[----:B------:R2:W-:Y:S02]  /*1350*/  STS.U16 [R27], R3 ;  /* 0x000000031b007388 */ /* 0x0005e40000000400 */
.L_x_1613:
[----:B------:R-:W-:Y:S05]  /*1360*/  BSYNC B0 ;  /* 0x0000000000007941 */ /* 0x000fea0003800000 */
.L_x_1612:
[----:B------:R-:W-:Y:S06]  /*1370*/  BAR.SYNC.DEFER_BLOCKING 0x0 ;  /* 0x0000000000007b1d */ /* 0x000fec0000010000 */
[----:B-12---:R1:W2:Y:S04]  /*1380*/  @P6 LDS R18, [R11] ;  /* 0x000000000b126984 */ /* 0x0062a80000000800 */
[----:B------:R1:W3:Y:S01]  /*1390*/  @P6 LDS R25, [R10] ;  /* 0x000000000a196984 */ /* 0x0002e20000000800 */
[----:B------:R-:W-:Y:S06]  /*13a0*/  BAR.SYNC.DEFER_BLOCKING 0x0 ;  /* 0x0000000000007b1d */ /* 0x000fec0000010000 */
[----:B------:R-:W-:Y:S05]  /*13b0*/  BRA `(.L_x_1610) ;  /* 0x00000000007c7947 */ /* 0x000fea0003800000 */
.L_x_1609:
[----:B------:R-:W-:Y:S01]  /*13c0*/  ISETP.GE.AND P0, PT, R0, R13, PT ;  /* 0x0000000d0000720c */ /* 0x000fe20003f06270 */
[----:B------:R-:W-:-:S12]  /*13d0*/  BSSY B0, `(.L_x_1610) ;  /* 0x000001d000007945 */ /* 0x000fd80003800000 */
[----:B------:R-:W-:Y:S05]  /*13e0*/  @P0 BRA `(.L_x_1616) ;  /* 0x00000000006c0947 */ /* 0x000fea0003800000 */
[----:B------:R-:W-:Y:S01]  /*13f0*/  I2FP.F32.S32 R13, R13 ;  /* 0x0000000d000d7245 */ /* 0x000fe20000201400 */
[----:B------:R-:W-:Y:S01]  /*1400*/  ULDC UR4, c[0x0][0x29c] ;  /* 0x0000a70000047ab9 */ /* 0x000fe20000000800 */
[----:B------:R-:W-:Y:S01]  /*1410*/  I2FP.F32.S32 R0, R0 ;  /* 0x0000000000007245 */ /* 0x000fe20000201400 */
[----:B------:R-:W-:Y:S01]  /*1420*/  UIADD3 UR4, -UR38, UR4, URZ ;  /* 0x0000000426047290 */ /* 0x000fe2000fffe13f */
[--C-:B------:R-:W-:Y:S02]  /*1430*/  HADD2.F32 R5, -RZ, R18.reuse.H1_H1 ;  /* 0x30000012ff057230 */ /* 0x100fe40000004100 */
[----:B------:R-:W1:Y:S01]  /*1440*/  MUFU.RCP R13, R13 ;  /* 0x0000000d000d7308 */ /* 0x000e620000001000 */
[----:B------:R-:W-:Y:S02]  /*1450*/  HADD2.F32 R7, -RZ, R25.H1_H1 ;  /* 0x30000019ff077230 */ /* 0x000fe40000004100 */
[----:B------:R-:W-:Y:S01]  /*1460*/  I2FP.F32.S32 R3, UR4 ;  /* 0x0000000400037c45 */ /* 0x000fe20008201400 */
[----:B------:R-:W-:-:S02]  /*1470*/  HADD2.F32 R18, -RZ, R18.H0_H0 ;  /* 0x20000012ff127230 */ /* 0x000fc40000004100 */
[----:B------:R-:W-:Y:S02]  /*1480*/  HADD2.F32 R25, -RZ, R25.H0_H0 ;  /* 0x20000019ff197230 */ /* 0x000fe40000004100 */
[----:B-1----:R-:W-:-:S04]  /*1490*/  FMUL.FTZ R0, R0, R13 ;  /* 0x0000000d00007220 */ /* 0x002fc80000410000 */
[----:B------:R-:W-:-:S06]  /*14a0*/  FMUL.FTZ R0, R0, 13.28771209716796875 ;  /* 0x41549a7800007820 */ /* 0x000fcc0000410000 */
[----:B------:R-:W1:Y:S02]  /*14b0*/  MUFU.EX2 R0, -R0 ;  /* 0x8000000000007308 */ /* 0x000e640000000800 */
[----:B-1----:R-:W-:-:S04]  /*14c0*/  FMUL.FTZ R3, R3, R0 ;  /* 0x0000000003037220 */ /* 0x002fc80000410000 */
[----:B------:R-:W-:-:S04]  /*14d0*/  FMUL.RZ R8, R3, 0.15915493667125701904 ;  /* 0x3e22f98303087820 */ /* 0x000fc8000040c000 */
[----:B------:R-:W1:Y:S08]  /*14e0*/  MUFU.SIN R4, R8 ;  /* 0x0000000800047308 */ /* 0x000e700000000400 */
[----:B------:R-:W2:Y:S01]  /*14f0*/  MUFU.COS R3, R8 ;  /* 0x0000000800037308 */ /* 0x000ea20000000000 */
[C---:B-1----:R-:W-:Y:S01]  /*1500*/  FMUL.FTZ R0, R4.reuse, R5 ;  /* 0x0000000504007220 */ /* 0x042fe20000410000 */
[C---:B------:R-:W-:Y:S01]  /*1510*/  FMUL.FTZ R6, R4.reuse, R7 ;  /* 0x0000000704067220 */ /* 0x040fe20000410000 */
        /* <DEDUP_REMOVED lines=8> */
.L_x_1616:
[----:B------:R-:W-:Y:S05]  /*15a0*/  BSYNC B0 ;  /* 0x0000000000007941 */ /* 0x000fea0003800000 */
.L_x_1610:
[----:B------:R-:W-:Y:S01]  /*15b0*/  ISETP.GT.AND P0, PT, R17, 0x1f, PT ;  /* 0x0000001f1100780c */ /* 0x000fe20003f04270 */
[----:B------:R-:W-:Y:S01]  /*15c0*/  BSSY B0, `(.L_x_1617) ;  /* 0x0000027000007945 */ /* 0x000fe20003800000 */
[----:B------:R-:W-:-:S11]  /*15d0*/  IMAD.MOV.U32 R14, RZ, RZ, RZ ;  /* 0x000000ffff0e7224 */ /* 0x000fd600078e00ff */
[----:B------:R-:W-:Y:S05]  /*15e0*/  @P0 BRA `(.L_x_1618) ;  /* 0x0000000000900947 */ /* 0x000fea0003800000 */
[----:B------:R-:W4:Y:S01]  /*15f0*/  S2UR UR5, SR_CgaCtaId ;  /* 0x00000000000579c3 */ /* 0x000f220000008800 */
[----:B------:R-:W-:Y:S01]  /*1600*/  SHF.R.S32.HI R0, RZ, 0x1f, R17 ;  /* 0x0000001fff007819 */ /* 0x000fe20000011411 */
[----:B------:R-:W-:Y:S02]  /*1610*/  UMOV UR4, 0x400 ;  /* 0x0000040000047882 */ /* 0x000fe40000000000 */
[----:B------:R-:W-:Y:S01]  /*1620*/  UIADD3 UR4, UR4, 0x40, URZ ;  /* 0x0000004004047890 */ /* 0x000fe2000fffe03f */
[----:B------:R-:W-:-:S03]  /*1630*/  LEA.HI R0, R0, R17, RZ, 0x2 ;  /* 0x0000001100007211 */ /* 0x000fc600078f10ff */
[----:B------:R-:W5:Y:S01]  /*1640*/  LDC.64 R4, c[0x0][0x248] ;  /* 0x00009200ff047b82 */ /* 0x000f620000000a00 */
[C---:B------:R-:W-:Y:S02]  /*1650*/  LOP3.LUT R6, R0.reuse, 0x7ffffffc, RZ, 0xc0, !PT ;  /* 0x7ffffffc00067812 */ /* 0x040fe400078ec0ff */
[----:B------:R-:W-:-:S03]  /*1660*/  SHF.L.U32 R0, R0, 0x1, RZ ;  /* 0x0000000100007819 */ /* 0x000fc600000006ff */
[----:B------:R-:W-:Y:S01]  /*1670*/  IMAD.IADD R3, R17, 0x1, -R6 ;  /* 0x0000000111037824 */ /* 0x000fe200078e0a06 */
[----:B------:R-:W-:-:S04]  /*1680*/  LOP3.LUT R0, R0, 0xfffffff8, RZ, 0xc0, !PT ;  /* 0xfffffff800007812 */ /* 0x000fc800078ec0ff */
[----:B------:R-:W-:Y:S01]  /*1690*/  LEA R3, R16, R3, 0x2 ;  /* 0x0000000310037211 */ /* 0x000fe200078e10ff */
[----:B------:R-:W-:-:S03]  /*16a0*/  VIADD R0, R0, UR40 ;  /* 0x0000002800007c36 */ /* 0x000fc60008000000 */
[----:B------:R-:W-:Y:S01]  /*16b0*/  SHF.L.U32 R3, R3, 0x1, RZ ;  /* 0x0000000103037819 */ /* 0x000fe200000006ff */
[----:B----4-:R-:W-:-:S03]  /*16c0*/  ULEA UR4, UR5, UR4, 0x18 ;  /* 0x0000000405047291 */ /* 0x010fc6000f8ec03f */
[----:B------:R-:W-:Y:S02]  /*16d0*/  ULDC UR5, c[0x0][0x284] ;  /* 0x0000a10000057ab9 */ /* 0x000fe40000000800 */
[----:B------:R-:W-:Y:S01]  /*16e0*/  IMAD R7, R0, UR5, R3 ;  /* 0x0000000500077c24 */ /* 0x000fe2000f8e0203 */
[----:B------:R-:W-:Y:S01]  /*16f0*/  LEA R3, R17, UR4, 0x2 ;  /* 0x0000000411037c11 */ /* 0x000fe2000f8e10ff */
[----:B--23--:R-:W-:Y:S01]  /*1700*/  HMUL2 R0, R18, R25 ;  /* 0x0000001912007232 */ /* 0x00cfe20000000000 */
[----:B------:R-:W-:Y:S01]  /*1710*/  UMOV UR4, 0xffffffff ;  /* 0xffffffff00047882 */ /* 0x000fe20000000000 */
[----:B-----5:R-:W-:Y:S02]  /*1720*/  IMAD.WIDE R4, R7, 0x2, R4 ;  /* 0x0000000207047825 */ /* 0x020fe400078e0204 */
[----:B------:R2:W-:Y:S02]  /*1730*/  STS [R3], R18 ;  /* 0x0000001203007388 */ /* 0x0005e40000000800 */
[----:B------:R-:W-:-:S02]  /*1740*/  HADD2.F32 R13, -RZ, R0.H0_H0 ;  /* 0x20000000ff0d7230 */ /* 0x000fc40000004100 */
[----:B------:R2:W-:Y:S01]  /*1750*/  STG.E desc[UR36][R4.64], R25 ;  /* 0x0000001904007986 */ /* 0x0005e2000c101924 */
[----:B------:R-:W-:-:S05]  /*1760*/  HADD2.F32 R0, -RZ, R0.H1_H1 ;  /* 0x30000000ff007230 */ /* 0x000fca0000004100 */
[----:B------:R-:W-:Y:S01]  /*1770*/  FADD.FTZ R13, R13, R0 ;  /* 0x000000000d0d7221 */ /* 0x000fe20000010000 */
[----:B------:R-:W-:Y:S06]  /*1780*/  BRA.DIV UR4, `(.L_x_1619) ;  /* 0x0000004a04287947 */ /* 0x000fec000b800000 */
[----:B------:R-:W3:Y:S02]  /*1790*/  SHFL.BFLY PT, R14, R13, 0x10, 0x1f ;  /* 0x0e001f000d0e7f89 */ /* 0x000ee400000e0000 */
[----:B---3--:R-:W-:-:S05]  /*17a0*/  FADD.FTZ R0, R13, R14 ;  /* 0x0000000e0d007221 */ /* 0x008fca0000010000 */
[----:B------:R-:W2:Y:S02]  /*17b0*/  SHFL.BFLY PT, R14, R0, 0x8, 0x1f ;  /* 0x0d001f00000e7f89 */ /* 0x000ea400000e0000 */
[----:B--2---:R-:W-:-:S05]  /*17c0*/  FADD.FTZ R3, R0, R14 ;  /* 0x0000000e00037221 */ /* 0x004fca0000010000 */
[----:B------:R-:W2:Y:S02]  /*17d0*/  SHFL.BFLY PT, R14, R3, 0x4, 0x1f ;  /* 0x0c801f00030e7f89 */ /* 0x000ea400000e0000 */
[----:B--2---:R-:W-:-:S05]  /*17e0*/  FADD.FTZ R4, R3, R14 ;  /* 0x0000000e03047221 */ /* 0x004fca0000010000 */
[----:B------:R-:W2:Y:S02]  /*17f0*/  SHFL.BFLY PT, R14, R4, 0x2, 0x1f ;  /* 0x0c401f00040e7f89 */ /* 0x000ea400000e0000 */
[----:B--2---:R-:W-:-:S05]  /*1800*/  FADD.FTZ R5, R4, R14 ;  /* 0x0000000e04057221 */ /* 0x004fca0000010000 */
[----:B------:R2:W3:Y:S02]  /*1810*/  SHFL.BFLY PT, R14, R5, 0x1, 0x1f ;  /* 0x0c201f00050e7f89 */ /* 0x0004e400000e0000 */
.L_x_1682:
[----:B---3--:R-:W-:-:S07]  /*1820*/  FADD.FTZ R14, R5, R14 ;  /* 0x0000000e050e7221 */ /* 0x008fce0000010000 */
.L_x_1618:
[----:B------:R-:W-:Y:S05]  /*1830*/  BSYNC B0 ;  /* 0x0000000000007941 */ /* 0x000fea0003800000 */
.L_x_1617:
[----:B------:R-:W-:-:S13]  /*1840*/  ISETP.NE.AND P0, PT, R17, RZ, PT ;  /* 0x000000ff1100720c */ /* 0x000fda0003f05270 */
[----:B------:R-:W-:Y:S01]  /*1850*/  @P0 IMAD.MOV.U32 R0, RZ, RZ, -0x800001 ;  /* 0xff7fffffff000424 */ /* 0x000fe200078e00ff */
[----:B------:R-:W-:Y:S06]  /*1860*/  @P0 BRA `(.L_x_1620) ;  /* 0x0000000000600947 */ /* 0x000fec0003800000 */
[----:B------:R-:W-:Y:S01]  /*1870*/  ULDC.64 UR4, c[0x0][0x2c8] ;  /* 0x0000b20000047ab9 */ /* 0x000fe20000000a00 */
[----:B------:R-:W-:Y:S01]  /*1880*/  ULDC UR7, c[0x0][0x2a0] ;  /* 0x0000a80000077ab9 */ /* 0x000fe20000000800 */
[----:B------:R-:W-:-:S04]  /*1890*/  UISETP.NE.U32.AND UP0, UPT, UR4, URZ, UPT ;  /* 0x0000003f0400728c */ /* 0x000fc8000bf05070 */
[----:B------:R-:W-:-:S06]  /*18a0*/  UISETP.NE.AND.EX UP0, UPT, UR5, URZ, UPT, UP0 ;  /* 0x0000003f0500728c */ /* 0x000fcc000bf05300 */
[----:B------:R-:W-:-:S05]  /*18b0*/  PLOP3.LUT P0, PT, PT, PT, UP0, 0x80, 0x0 ;  /* 0x000000000000781c */ /* 0x000fca0003f0f008 */
[----:B------:R-:W-:Y:S01]  /*18c0*/  @UP0 UIADD3 UR4, -UR38, UR39, URZ ;  /* 0x0000002726040290 */ /* 0x000fe2000fffe13f */
[----:B------:R-:W-:-:S03]  /*18d0*/  @UP0 ULDC UR6, c[0x0][0x2d0] ;  /* 0x0000b40000060ab9 */ /* 0x000fc60000000800 */
[----:B------:R-:W-:-:S04]  /*18e0*/  @UP0 UIMAD UR5, UR44, UR6, UR4 ;  /* 0x000000062c0502a4 */ /* 0x000fc8000f8e0204 */
[----:B------:R-:W-:-:S03]  /*18f0*/  @UP0 UIMAD UR6, UR5, UR6, UR4 ;  /* 0x00000006050602a4 */ /* 0x000fc6000f8e0204 */
[----:B------:R-:W-:Y:S02]  /*1900*/  @UP0 ULDC.64 UR4, c[0x0][0x2c8] ;  /* 0x0000b20000040ab9 */ /* 0x000fe40000000a00 */
[----:B------:R-:W-:-:S06]  /*1910*/  @UP0 UIMAD.WIDE UR4, UR6, 0x2, UR4 ;  /* 0x00000002060408a5 */ /* 0x000fcc000f8e0204 */
[----:B------:R-:W-:Y:S01]  /*1920*/  MOV R4, UR4 ;  /* 0x0000000400047c02 */ /* 0x000fe20008000f00 */
[----:B--2---:R-:W-:-:S05]  /*1930*/  IMAD.U32 R5, RZ, RZ, UR5 ;  /* 0x00000005ff057e24 */ /* 0x004fca000f8e00ff */
[----:B------:R-:W2:Y:S01]  /*1940*/  @P0 LDG.E.U16 R4, desc[UR36][R4.64] ;  /* 0x0000002404040981 */ /* 0x000ea2000c1e1500 */
[----:B------:R-:W4:Y:S01]  /*1950*/  S2UR UR6, SR_CgaCtaId ;  /* 0x00000000000679c3 */ /* 0x000f220000008800 */
[----:B------:R-:W-:Y:S01]  /*1960*/  UMOV UR4, 0x400 ;  /* 0x0000040000047882 */ /* 0x000fe20000000000 */
[----:B------:R-:W-:Y:S01]  /*1970*/  FMUL.FTZ R0, R14, UR7 ;  /* 0x000000070e007c20 */ /* 0x000fe20008410000 */
[----:B------:R-:W-:Y:S02]  /*1980*/  UIADD3 UR5, UR4, 0xc0, URZ ;  /* 0x000000c004057890 */ /* 0x000fe4000fffe03f */
[----:B------:R-:W-:Y:S02]  /*1990*/  UIADD3 UR4, -UR42, UR39, URZ ;  /* 0x000000272a047290 */ /* 0x000fe4000fffe13f */
[----:B----4-:R-:W-:-:S04]  /*19a0*/  ULEA UR5, UR6, UR5, 0x18 ;  /* 0x0000000506057291 */ /* 0x010fc8000f8ec03f */
[----:B------:R-:W-:Y:S01]  /*19b0*/  ULEA UR4, UR4, UR5, 0x2 ;  /* 0x0000000504047291 */ /* 0x000fe2000f8e103f */
[----:B--2---:R-:W-:-:S05]  /*19c0*/  @P0 HADD2.F32 R3, -RZ, R4.H0_H0 ;  /* 0x20000004ff030230 */ /* 0x004fca0000004100 */
[----:B------:R-:W-:-:S05]  /*19d0*/  @P0 FADD.FTZ R0, R0, R3 ;  /* 0x0000000300000221 */ /* 0x000fca0000010000 */
[----:B------:R4:W-:Y:S02]  /*19e0*/  STS [UR4], R0 ;  /* 0x00000000ff007988 */ /* 0x0009e40008000804 */
.L_x_1620:
[----:B------:R-:W-:Y:S05]  /*19f0*/  WARPSYNC.ALL ;  /* 0x0000000000007948 */ /* 0x000fea0003800000 */
[----:B------:R-:W-:Y:S01]  /*1a00*/  UIADD3 UR4, UR39, 0x1f, -UR42 ;  /* 0x0000001f27047890 */ /* 0x000fe2000fffe82a */
[----:B------:R-:W5:Y:S01]  /*1a10*/  LDC.64 R46, c[0x0][0x280] ;  /* 0x0000a000ff2e7b82 */ /* 0x000f620000000a00 */
[----:B------:R-:W-:Y:S01]  /*1a20*/  IADD3 R17, R17, UR42, RZ ;  /* 0x0000002a11117c10 */ /* 0x000fe2000fffe0ff */
[----:B------:R-:W-:Y:S01]  /*1a30*/  ULDC UR7, c[0x0][0x284] ;  /* 0x0000a10000077ab9 */ /* 0x000fe20000000800 */
[----:B------:R-:W-:Y:S01]  /*1a40*/  USHF.R.S32.HI UR5, URZ, 0x1f, UR4 ;  /* 0x0000001f3f057899 */ /* 0x000fe20008011404 */
[----:B------:R-:W-:Y:S01]  /*1a50*/  BSSY B0, `(.L_x_1621) ;  /* 0x00000f6000007945 */ /* 0x000fe20003800000 */
[----:B------:R-:W-:Y:S01]  /*1a60*/  ULDC UR14, c[0x0][0x2a0] ;  /* 0x0000a800000e7ab9 */ /* 0x000fe20000000800 */
[----:B------:R-:W-:Y:S01]  /*1a70*/  ULDC.64 UR10, c[0x0][0x258] ;  /* 0x00009600000a7ab9 */ /* 0x000fe20000000a00 */
[----:B------:R-:W-:Y:S01]  /*1a80*/  ULEA.HI UR5, UR5, UR4, URZ, 0x5 ;  /* 0x0000000405057291 */ /* 0x000fe2000f8f283f */
[----:B------:R-:W-:Y:S01]  /*1a90*/  ULDC.64 UR8, c[0x0][0x2b0] ;  /* 0x0000ac0000087ab9 */ /* 0x000fe20000000a00 */
[----:B------:R-:W-:-:S02]  /*1aa0*/  ULDC.64 UR16, c[0x0][0x2c8] ;  /* 0x0000b20000107ab9 */ /* 0x000fc40000000a00 */
[----:B------:R-:W-:Y:S01]  /*1ab0*/  ULOP3.LUT UR5, UR5, 0xffffffe0, URZ, 0xc0, !UPT ;  /* 0xffffffe005057892 */ /* 0x000fe2000f8ec03f */
[----:B------:R-:W-:-:S03]  /*1ac0*/  ULDC.64 UR12, c[0x0][0x2d8] ;  /* 0x0000b600000c7ab9 */ /* 0x000fc60000000a00 */
[----:B------:R-:W-:Y:S01]  /*1ad0*/  UIADD3 UR5, UR42, UR5, URZ ;  /* 0x000000052a057290 */ /* 0x000fe2000fffe03f */
[----:B------:R-:W-:Y:S05]  /*1ae0*/  BAR.SYNC.DEFER_BLOCKING 0x0 ;  /* 0x0000000000007b1d */ /* 0x000fea0000010000 */
[----:B------:R-:W-:Y:S01]  /*1af0*/  ISETP.GE.AND P0, PT, R17, UR5, PT ;  /* 0x0000000511007c0c */ /* 0x000fe2000bf06270 */
[----:B-----5:R-:W-:-:S04]  /*1b00*/  IMAD R4, R23, R46, UR44 ;  /* 0x0000002c17047e24 */ /* 0x020fc8000f8e022e */
[----:B------:R-:W-:-:S08]  /*1b10*/  IMAD.SHL.U32 R4, R4, 0x40, RZ ;  /* 0x0000004004047824 */ /* 0x000fd000078e00ff */
[----:B------:R-:W-:Y:S05]  /*1b20*/  @P0 BRA `(.L_x_1622) ;  /* 0x0000000c00a00947 */ /* 0x000fea0003800000 */
[----:B------:R-:W-:Y:S01]  /*1b30*/  IABS R3, R47 ;  /* 0x0000002f00037213 */ /* 0x000fe20000000000 */
[----:B------:R-:W5:Y:S01]  /*1b40*/  S2UR UR6, SR_CgaCtaId ;  /* 0x00000000000679c3 */ /* 0x000f620000008800 */
[----:B------:R-:W-:Y:S02]  /*1b50*/  UMOV UR4, 0x400 ;  /* 0x0000040000047882 */ /* 0x000fe40000000000 */
[----:B--2---:R-:W2:Y:S05]  /*1b60*/  I2F.RP R5, R3 ;  /* 0x0000000300057306 */ /* 0x004eaa0000209400 */
[----:B------:R-:W0:Y:S08]  /*1b70*/  LDC.64 R44, c[0x0][0x2d8] ;  /* 0x0000b600ff2c7b82 */ /* 0x000e300000000a00 */
[----:B------:R-:W4:Y:S01]  /*1b80*/  LDC R82, c[0x0][0x2c0] ;  /* 0x0000b000ff527b82 */ /* 0x000f220000000800 */
[----:B--2---:R-:W2:Y:S01]  /*1b90*/  MUFU.RCP R5, R5 ;  /* 0x0000000500057308 */ /* 0x004ea20000001000 */
[----:B-----5:R-:W-:-:S09]  /*1ba0*/  ULEA UR4, UR6, UR4, 0x18 ;  /* 0x0000000406047291 */ /* 0x020fd2000f8ec03f */
[----:B------:R-:W0:Y:S01]  /*1bb0*/  LDS.128 R40, [UR4+0x40] ;  /* 0x00004004ff287984 */ /* 0x000e220008000c00 */
[----:B--2---:R-:W-:-:S03]  /*1bc0*/  IADD3 R6, R5, 0xffffffe, RZ ;  /* 0x0ffffffe05067810 */ /* 0x004fc60007ffe0ff */
[----:B------:R-:W2:Y:S01]  /*1bd0*/  LDS.128 R36, [UR4+0x50] ;  /* 0x00005004ff247984 */ /* 0x000ea20008000c00 */
[----:B------:R5:W1:Y:S03]  /*1be0*/  F2I.FTZ.U32.TRUNC.NTZ R7, R6 ;  /* 0x0000000600077305 */ /* 0x000a66000021f000 */
[----:B------:R-:W2:Y:S04]  /*1bf0*/  LDS.128 R32, [UR4+0x60] ;  /* 0x00006004ff207984 */ /* 0x000ea80008000c00 */
[----:B------:R-:W2:Y:S01]  /*1c00*/  LDS.128 R28, [UR4+0x70] ;  /* 0x00007004ff1c7984 */ /* 0x000ea20008000c00 */
[----:B-----5:R-:W-:-:S03]  /*1c10*/  IMAD.MOV.U32 R6, RZ, RZ, RZ ;  /* 0x000000ffff067224 */ /* 0x020fc600078e00ff */
[----:B---3--:R-:W3:Y:S04]  /*1c20*/  LDS.128 R24, [UR4+0x80] ;  /* 0x00008004ff187984 */ /* 0x008ee80008000c00 */
[----:B------:R-:W2:Y:S01]  /*1c30*/  LDS.128 R20, [UR4+0x90] ;  /* 0x00009004ff147984 */ /* 0x000ea20008000c00 */
[----:B-1----:R-:W-:-:S03]  /*1c40*/  IMAD.MOV R46, RZ, RZ, -R7 ;  /* 0x000000ffff2e7224 */ /* 0x002fc600078e0a07 */
[----:B------:R-:W1:Y:S01]  /*1c50*/  LDS.128 R12, [UR4+0xa0] ;  /* 0x0000a004ff0c7984 */ /* 0x000e620008000c00 */
[----:B------:R-:W-:-:S03]  /*1c60*/  IMAD R5, R46, R3, RZ ;  /* 0x000000032e057224 */ /* 0x000fc600078e02ff */
[----:B------:R-:W1:Y:S01]  /*1c70*/  LDS.128 R8, [UR4+0xb0] ;  /* 0x0000b004ff087984 */ /* 0x000e620008000c00 */
[----:B------:R-:W-:Y:S01]  /*1c80*/  ULDC UR4, c[0x0][0x2d0] ;  /* 0x0000b40000047ab9 */ /* 0x000fe20000000800 */
[----:B------:R-:W-:Y:S01]  /*1c90*/  IMAD.HI.U32 R5, R7, R5, R6 ;  /* 0x0000000507057227 */ /* 0x000fe200078e0006 */
[----:B------:R-:W-:Y:S01]  /*1ca0*/  MOV R18, UR4 ;  /* 0x0000000400127c02 */ /* 0x000fe20008000f00 */
[----:B------:R-:W-:Y:S02]  /*1cb0*/  ULDC UR4, c[0x0][0x298] ;  /* 0x0000a60000047ab9 */ /* 0x000fe40000000800 */
[----:B------:R-:W-:Y:S01]  /*1cc0*/  IMAD R7, R4, R47, RZ ;  /* 0x0000002f04077224 */ /* 0x000fe200078e02ff */
[----:B----4-:R-:W-:Y:S01]  /*1cd0*/  IADD3 R82, R82, UR4, RZ ;  /* 0x0000000452527c10 */ /* 0x010fe2000fffe0ff */
[C---:B------:R-:W-:Y:S02]  /*1ce0*/  IMAD R6, R19.reuse, R18, UR39 ;  /* 0x0000002713067e24 */ /* 0x040fe4000f8e0212 */
[----:B0-----:R-:W-:-:S07]  /*1cf0*/  IMAD.WIDE R18, R19, 0x2, R44 ;  /* 0x0000000213127825 */ /* 0x001fce00078e022c */
.L_x_1625:
[----:B------:R-:W-:Y:S01]  /*1d00*/  IABS R84, R17 ;  /* 0x0000001100547213 */ /* 0x000fe20000000000 */
[----:B------:R-:W-:Y:S01]  /*1d10*/  USHF.R.S32.HI UR4, URZ, 0x1f, UR43 ;  /* 0x0000001f3f047899 */ /* 0x000fe2000801142b */
[----:B------:R-:W-:Y:S02]  /*1d20*/  IABS R79, UR7 ;  /* 0x00000007004f7c13 */ /* 0x000fe40008000000 */
[----:B------:R-:W-:Y:S01]  /*1d30*/  ISETP.GE.AND P1, PT, R17, RZ, PT ;  /* 0x000000ff1100720c */ /* 0x000fe20003f26270 */
[----:B------:R-:W-:Y:S01]  /*1d40*/  IMAD.HI.U32 R76, R5, R84, RZ ;  /* 0x00000054054c7227 */ /* 0x000fe200078e00ff */
[----:B------:R-:W-:-:S03]  /*1d50*/  ISETP.NE.AND P2, PT, RZ, UR7, PT ;  /* 0x00000007ff007c0c */ /* 0x000fc6000bf45270 */
[----:B0-----:R-:W-:-:S04]  /*1d60*/  IMAD.MOV R77, RZ, RZ, -R76 ;  /* 0x000000ffff4d7224 */ /* 0x001fc800078e0a4c */
[----:B------:R-:W-:-:S05]  /*1d70*/  IMAD R84, R79, R77, R84 ;  /* 0x0000004d4f547224 */ /* 0x000fca00078e0254 */
[----:B------:R-:W-:-:S13]  /*1d80*/  ISETP.GT.U32.AND P0, PT, R3, R84, PT ;  /* 0x000000540300720c */ /* 0x000fda0003f04070 */
[----:B------:R-:W-:-:S04]  /*1d90*/  @!P0 IADD3 R84, R84, -R79, RZ ;  /* 0x8000004f54548210 */ /* 0x000fc80007ffe0ff */
[----:B------:R-:W-:-:S13]  /*1da0*/  ISETP.GT.U32.AND P0, PT, R3, R84, PT ;  /* 0x000000540300720c */ /* 0x000fda0003f04070 */
[----:B------:R-:W-:-:S05]  /*1db0*/  @!P0 IMAD.IADD R84, R84, 0x1, -R79 ;  /* 0x0000000154548824 */ /* 0x000fca00078e0a4f */
[----:B------:R-:W-:Y:S02]  /*1dc0*/  @!P1 IADD3 R84, -R84, RZ, RZ ;  /* 0x000000ff54549210 */ /* 0x000fe40007ffe1ff */
[----:B------:R-:W-:Y:S02]  /*1dd0*/  @!P2 LOP3.LUT R84, RZ, UR7, RZ, 0x33, !PT ;  /* 0x00000007ff54ac12 */ /* 0x000fe4000f8e33ff */
[----:B------:R-:W-:Y:S02]  /*1de0*/  ISETP.GE.AND P1, PT, R17, UR39, PT ;  /* 0x0000002711007c0c */ /* 0x000fe4000bf26270 */
[----:B------:R-:W-:-:S04]  /*1df0*/  IADD3 R77, P0, R84, UR43, RZ ;  /* 0x0000002b544d7c10 */ /* 0x000fc8000ff1e0ff */
[----:B------:R-:W-:Y:S02]  /*1e00*/  LEA.HI.X.SX32 R78, R84, UR4, 0x1, P0 ;  /* 0x00000004544e7c11 */ /* 0x000fe400080f0eff */
[----:B------:R-:W-:-:S04]  /*1e10*/  LEA R76, P0, R77, UR10, 0x2 ;  /* 0x0000000a4d4c7c11 */ /* 0x000fc8000f8010ff */
[----:B------:R-:W-:Y:S01]  /*1e20*/  LEA.HI.X R77, R77, UR11, R78, 0x2, P0 ;  /* 0x0000000b4d4d7c11 */ /* 0x000fe200080f144e */
[----:B------:R-:W0:Y:S04]  /*1e30*/  @!P1 LDC R83, c[0x0][0x288] ;  /* 0x0000a200ff539b82 */ /* 0x000e280000000800 */
[----:B------:R-:W0:Y:S04]  /*1e40*/  @!P1 LDG.E R78, desc[UR36][R76.64] ;  /* 0x000000244c4e9981 */ /* 0x000e28000c1e1900 */
[----:B------:R-:W4:Y:S01]  /*1e50*/  @!P1 LDG.E R85, desc[UR36][R76.64] ;  /* 0x000000244c559981 */ /* 0x000f22000c1e1900 */
[----:B------:R-:W4:Y:S03]  /*1e60*/  @!P1 LDC R90, c[0x0][0x288] ;  /* 0x0000a200ff5a9b82 */ /* 0x000f260000000800 */
[----:B------:R-:W3:Y:S04]  /*1e70*/  @!P1 LDG.E R86, desc[UR36][R76.64] ;  /* 0x000000244c569981 */ /* 0x000ee8000c1e1900 */
[----:B------:R-:W2:Y:S04]  /*1e80*/  @!P1 LDG.E R81, desc[UR36][R76.64] ;  /* 0x000000244c519981 */ /* 0x000ea8000c1e1900 */
[----:B------:R-:W2:Y:S01]  /*1e90*/  @!P1 LDG.E R80, desc[UR36][R76.64] ;  /* 0x000000244c509981 */ /* 0x000ea2000c1e1900 */
[----:B------:R-:W-:Y:S01]  /*1ea0*/  @!P1 SHF.L.U32 R88, R84, 0x3, RZ ;  /* 0x0000000354589819 */ /* 0x000fe200000006ff */
[----:B0-----:R-:W-:-:S02]  /*1eb0*/  @!P1 IMAD R83, R78, R83, RZ ;  /* 0x000000534e539224 */ /* 0x001fc400078e02ff */
[----:B------:R-:W0:Y:S02]  /*1ec0*/  @!P1 LDC.64 R78, c[0x0][0x248] ;  /* 0x00009200ff4e9b82 */ /* 0x000e240000000a00 */
[----:B------:R-:W-:Y:S02]  /*1ed0*/  @!P1 IMAD.SHL.U32 R83, R83, 0x40, RZ ;  /* 0x0000004053539824 */ /* 0x000fe400078e00ff */
[----:B----4-:R-:W-:Y:S02]  /*1ee0*/  @!P1 IMAD R85, R85, R90, RZ ;  /* 0x0000005a55559224 */ /* 0x010fe400078e02ff */
[----:B------:R-:W-:Y:S01]  /*1ef0*/  @!P1 IMAD R88, R83, UR7, R88 ;  /* 0x0000000753589c24 */ /* 0x000fe2000f8e0258 */
[----:B------:R-:W-:Y:S01]  /*1f00*/  SHF.R.S32.HI R83, RZ, 0x1f, R7 ;  /* 0x0000001fff537819 */ /* 0x000fe20000011407 */
[----:B------:R-:W-:Y:S01]  /*1f10*/  VIADD R90, R84, UR7 ;  /* 0x00000007545a7c36 */ /* 0x000fe20008000000 */
[----:B------:R-:W-:Y:S02]  /*1f20*/  @!P1 SHF.L.U32 R85, R85, 0x6, RZ ;  /* 0x0000000655559819 */ /* 0x000fe400000006ff */
[----:B------:R-:W-:Y:S01]  /*1f30*/  @!P1 IADD3 R87, P0, R7, R88, RZ ;  /* 0x0000005807579210 */ /* 0x000fe20007f1e0ff */
[C---:B------:R-:W-:Y:S01]  /*1f40*/  @!P1 IMAD.SHL.U32 R84, R90.reuse, 0x8, RZ ;  /* 0x000000085a549824 */ /* 0x040fe200078e00ff */
[----:B------:R-:W-:-:S02]  /*1f50*/  IADD3 R90, R90, UR7, RZ ;  /* 0x000000075a5a7c10 */ /* 0x000fc4000fffe0ff */
[----:B------:R-:W-:Y:S01]  /*1f60*/  @!P1 LEA.HI.X.SX32 R92, R88, R83, 0x1, P0 ;  /* 0x00000053585c9211 */ /* 0x000fe200000f0eff */
[----:B------:R-:W-:Y:S01]  /*1f70*/  @!P1 IMAD R84, R85, UR7, R84 ;  /* 0x0000000755549c24 */ /* 0x000fe2000f8e0254 */
[----:B0-----:R-:W-:-:S04]  /*1f80*/  @!P1 LEA R88, P0, R87, R78, 0x1 ;  /* 0x0000004e57589211 */ /* 0x001fc800078008ff */
[----:B------:R-:W-:Y:S02]  /*1f90*/  @!P1 LEA.HI.X R89, R87, R79, R92, 0x1, P0 ;  /* 0x0000004f57599211 */ /* 0x000fe400000f0c5c */
[----:B------:R-:W0:Y:S01]  /*1fa0*/  @!P1 LDC.64 R78, c[0x0][0x248] ;  /* 0x00009200ff4e9b82 */ /* 0x000e220000000a00 */
[----:B------:R-:W-:Y:S02]  /*1fb0*/  @!P1 IADD3 R85, P0, R7, R84, RZ ;  /* 0x0000005407559210 */ /* 0x000fe40007f1e0ff */
[----:B-----5:R-:W5:Y:S02]  /*1fc0*/  @!P1 LDG.E.128 R44, desc[UR36][R88.64] ;  /* 0x00000024582c9981 */ /* 0x020f64000c1e1d00 */
[----:B------:R-:W-:Y:S02]  /*1fd0*/  @!P1 LEA.HI.X.SX32 R92, R84, R83, 0x1, P0 ;  /* 0x00000053545c9211 */ /* 0x000fe400000f0eff */
[----:B------:R-:W4:Y:S01]  /*1fe0*/  @!P1 LDG.E R89, desc[UR36][R76.64] ;  /* 0x000000244c599981 */ /* 0x000f22000c1e1900 */
[----:B0-----:R-:W-:-:S02]  /*1ff0*/  @!P1 LEA R84, P0, R85, R78, 0x1 ;  /* 0x0000004e55549211 */ /* 0x001fc400078008ff */
[C---:B------:R-:W-:Y:S02]  /*2000*/  @!P1 SHF.L.U32 R78, R90.reuse, 0x3, RZ ;  /* 0x000000035a4e9819 */ /* 0x040fe400000006ff */
[----:B------:R-:W-:Y:S02]  /*2010*/  @!P1 LEA.HI.X R85, R85, R79, R92, 0x1, P0 ;  /* 0x0000004f55559211 */ /* 0x000fe400000f0c5c */
[----:B------:R-:W3:Y:S01]  /*2020*/  @!P1 LDC R79, c[0x0][0x288] ;  /* 0x0000a200ff4f9b82 */ /* 0x000ee20000000800 */
[----:B------:R-:W-:Y:S02]  /*2030*/  VIADD R90, R90, UR7 ;  /* 0x000000075a5a7c36 */ /* 0x000fe40008000000 */
[----:B------:R0:W5:Y:S01]  /*2040*/  @!P1 LDG.E.128 R48, desc[UR36][R84.64] ;  /* 0x0000002454309981 */ /* 0x000162000c1e1d00 */
[----:B---3--:R-:W-:Y:S02]  /*2050*/  @!P1 IMAD R79, R86, R79, RZ ;  /* 0x0000004f564f9224 */ /* 0x008fe400078e02ff */
[----:B------:R-:W-:-:S02]  /*2060*/  IADD3 R91, R90, UR7, RZ ;  /* 0x000000075a5b7c10 */ /* 0x000fc4000fffe0ff */
[----:B0-----:R-:W4:Y:S01]  /*2070*/  @!P1 LDC R84, c[0x0][0x288] ;  /* 0x0000a200ff549b82 */ /* 0x001f220000000800 */
[----:B------:R-:W-:-:S04]  /*2080*/  @!P1 IMAD.SHL.U32 R79, R79, 0x40, RZ ;  /* 0x000000404f4f9824 */ /* 0x000fc800078e00ff */
[----:B------:R-:W-:-:S03]  /*2090*/  @!P1 IMAD R86, R79, UR7, R78 ;  /* 0x000000074f569c24 */ /* 0x000fc6000f8e024e */
[----:B------:R-:W0:Y:S02]  /*20a0*/  @!P1 LDC.64 R78, c[0x0][0x248] ;  /* 0x00009200ff4e9b82 */ /* 0x000e240000000a00 */
[----:B------:R-:W-:-:S04]  /*20b0*/  @!P1 IADD3 R87, P0, R7, R86, RZ ;  /* 0x0000005607579210 */ /* 0x000fc80007f1e0ff */
[----:B------:R-:W-:Y:S02]  /*20c0*/  @!P1 LEA.HI.X.SX32 R92, R86, R83, 0x1, P0 ;  /* 0x00000053565c9211 */ /* 0x000fe400000f0eff */
[C---:B0-----:R-:W-:Y:S02]  /*20d0*/  @!P1 LEA R86, P0, R87.reuse, R78, 0x1 ;  /* 0x0000004e57569211 */ /* 0x041fe400078008ff */
[----:B------:R-:W2:Y:S02]  /*20e0*/  @!P1 LDC R78, c[0x0][0x288] ;  /* 0x0000a200ff4e9b82 */ /* 0x000ea40000000800 */
[----:B------:R-:W-:-:S05]  /*20f0*/  @!P1 LEA.HI.X R87, R87, R79, R92, 0x1, P0 ;  /* 0x0000004f57579211 */ /* 0x000fca00000f0c5c */
[----:B------:R0:W5:Y:S01]  /*2100*/  @!P1 LDG.E.128 R52, desc[UR36][R86.64] ;  /* 0x0000002456349981 */ /* 0x000162000c1e1d00 */
[----:B--2---:R-:W-:Y:S02]  /*2110*/  @!P1 IMAD R81, R81, R78, RZ ;  /* 0x0000004e51519224 */ /* 0x004fe400078e02ff */
[----:B------:R-:W2:Y:S03]  /*2120*/  @!P1 LDC.64 R78, c[0x0][0x248] ;  /* 0x00009200ff4e9b82 */ /* 0x000ea60000000a00 */
[----:B------:R-:W-:Y:S01]  /*2130*/  @!P1 SHF.L.U32 R92, R81, 0x6, RZ ;  /* 0x00000006515c9819 */ /* 0x000fe200000006ff */
[----:B------:R-:W-:-:S04]  /*2140*/  @!P1 IMAD.SHL.U32 R81, R90, 0x8, RZ ;  /* 0x000000085a519824 */ /* 0x000fc800078e00ff */
[----:B------:R-:W-:-:S05]  /*2150*/  @!P1 IMAD R92, R92, UR7, R81 ;  /* 0x000000075c5c9c24 */ /* 0x000fca000f8e0251 */
[----:B------:R-:W-:-:S04]  /*2160*/  @!P1 IADD3 R81, P0, R7, R92, RZ ;  /* 0x0000005c07519210 */ /* 0x000fc80007f1e0ff */
[----:B------:R-:W-:Y:S02]  /*2170*/  @!P1 LEA.HI.X.SX32 R92, R92, R83, 0x1, P0 ;  /* 0x000000535c5c9211 */ /* 0x000fe400000f0eff */
[----:B--2---:R-:W-:-:S04]  /*2180*/  @!P1 LEA R78, P0, R81, R78, 0x1 ;  /* 0x0000004e514e9211 */ /* 0x004fc800078008ff */
[----:B------:R-:W-:Y:S02]  /*2190*/  @!P1 LEA.HI.X R79, R81, R79, R92, 0x1, P0 ;  /* 0x0000004f514f9211 */ /* 0x000fe400000f0c5c */
[----:B------:R-:W2:Y:S01]  /*21a0*/  @!P1 LDC R81, c[0x0][0x288] ;  /* 0x0000a200ff519b82 */ /* 0x000ea20000000800 */
[----:B0-----:R-:W-:Y:S01]  /*21b0*/  MOV R86, UR8 ;  /* 0x0000000800567c02 */ /* 0x001fe20008000f00 */
[----:B------:R-:W-:Y:S01]  /*21c0*/  IMAD.U32 R87, RZ, RZ, UR9 ;  /* 0x00000009ff577e24 */ /* 0x000fe2000f8e00ff */
[----:B------:R0:W5:Y:S05]  /*21d0*/  @!P1 LDG.E.128 R56, desc[UR36][R78.64] ;  /* 0x000000244e389981 */ /* 0x00016a000c1e1d00 */
[----:B0-----:R-:W0:Y:S01]  /*21e0*/  @!P1 LDC.64 R78, c[0x0][0x248] ;  /* 0x00009200ff4e9b82 */ /* 0x001e220000000a00 */
[----:B--2---:R-:W-:-:S07]  /*21f0*/  @!P1 IMAD R88, R80, R81, RZ ;  /* 0x0000005150589224 */ /* 0x004fce00078e02ff */
[----:B------:R-:W2:Y:S01]  /*2200*/  @!P1 LDC.64 R80, c[0x0][0x248] ;  /* 0x00009200ff509b82 */ /* 0x000ea20000000a00 */
[----:B------:R-:W-:Y:S01]  /*2210*/  @!P1 IMAD.SHL.U32 R93, R88, 0x40, RZ ;  /* 0x00000040585d9824 */ /* 0x000fe200078e00ff */
[----:B------:R-:W-:-:S05]  /*2220*/  @!P1 SHF.L.U32 R88, R91, 0x3, RZ ;  /* 0x000000035b589819 */ /* 0x000fca00000006ff */
[----:B------:R-:W-:-:S05]  /*2230*/  @!P1 IMAD R88, R93, UR7, R88 ;  /* 0x000000075d589c24 */ /* 0x000fca000f8e0258 */
[----:B------:R-:W-:-:S04]  /*2240*/  @!P1 IADD3 R90, P0, R7, R88, RZ ;  /* 0x00000058075a9210 */ /* 0x000fc80007f1e0ff */
[----:B------:R-:W-:Y:S02]  /*2250*/  @!P1 LEA.HI.X.SX32 R88, R88, R83, 0x1, P0 ;  /* 0x0000005358589211 */ /* 0x000fe400000f0eff */
[----:B--2---:R-:W-:-:S04]  /*2260*/  @!P1 LEA R80, P0, R90, R80, 0x1 ;  /* 0x000000505a509211 */ /* 0x004fc800078008ff */
[----:B------:R-:W-:Y:S02]  /*2270*/  @!P1 LEA.HI.X R81, R90, R81, R88, 0x1, P0 ;  /* 0x000000515a519211 */ /* 0x000fe400000f0c58 */
[----:B------:R-:W2:Y:S04]  /*2280*/  @!P1 LDG.E R90, desc[UR36][R76.64] ;  /* 0x000000244c5a9981 */ /* 0x000ea8000c1e1900 */
[----:B------:R3:W2:Y:S01]  /*2290*/  @!P1 LDG.E R88, desc[UR36][R76.64] ;  /* 0x000000244c589981 */ /* 0x0006a2000c1e1900 */
[----:B------:R-:W-:-:S03]  /*22a0*/  VIADD R91, R91, UR7 ;  /* 0x000000075b5b7c36 */ /* 0x000fc60008000000 */
[----:B------:R-:W5:Y:S01]  /*22b0*/  @!P1 LDG.E.128 R60, desc[UR36][R80.64] ;  /* 0x00000024503c9981 */ /* 0x000f62000c1e1d00 */
[----:B---3--:R-:W2:Y:S01]  /*22c0*/  @!P1 LDC R77, c[0x0][0x288] ;  /* 0x0000a200ff4d9b82 */ /* 0x008ea20000000800 */
[----:B----4-:R-:W-:-:S07]  /*22d0*/  @!P1 IMAD R89, R89, R84, RZ ;  /* 0x0000005459599224 */ /* 0x010fce00078e02ff */
[----:B------:R-:W3:Y:S01]  /*22e0*/  @!P1 LDC.64 R84, c[0x0][0x248] ;  /* 0x00009200ff549b82 */ /* 0x000ee20000000a00 */
[----:B------:R-:W-:Y:S01]  /*22f0*/  @!P1 SHF.L.U32 R92, R89, 0x6, RZ ;  /* 0x00000006595c9819 */ /* 0x000fe200000006ff */
[----:B------:R-:W-:-:S04]  /*2300*/  @!P1 IMAD.SHL.U32 R89, R91, 0x8, RZ ;  /* 0x000000085b599824 */ /* 0x000fc800078e00ff */
[----:B------:R-:W-:-:S05]  /*2310*/  @!P1 IMAD R92, R92, UR7, R89 ;  /* 0x000000075c5c9c24 */ /* 0x000fca000f8e0259 */
[----:B------:R-:W-:-:S04]  /*2320*/  @!P1 IADD3 R89, P0, R7, R92, RZ ;  /* 0x0000005c07599210 */ /* 0x000fc80007f1e0ff */
[----:B------:R-:W-:Y:S02]  /*2330*/  @!P1 LEA.HI.X.SX32 R92, R92, R83, 0x1, P0 ;  /* 0x000000535c5c9211 */ /* 0x000fe400000f0eff */
[----:B---3--:R-:W-:-:S04]  /*2340*/  @!P1 LEA R84, P0, R89, R84, 0x1 ;  /* 0x0000005459549211 */ /* 0x008fc800078008ff */
[----:B------:R-:W-:Y:S02]  /*2350*/  @!P1 LEA.HI.X R85, R89, R85, R92, 0x1, P0 ;  /* 0x0000005559559211 */ /* 0x000fe400000f0c5c */
[----:B------:R-:W-:Y:S01]  /*2360*/  ISETP.NE.U32.AND P0, PT, RZ, UR8, PT ;  /* 0x00000008ff007c0c */ /* 0x000fe2000bf05070 */
[----:B------:R-:W3:Y:S01]  /*2370*/  @!P1 LDC R89, c[0x0][0x288] ;  /* 0x0000a200ff599b82 */ /* 0x000ee20000000800 */
[----:B------:R-:W-:Y:S01]  /*2380*/  IADD3 R91, R91, UR7, RZ ;  /* 0x000000075b5b7c10 */ /* 0x000fe2000fffe0ff */
[----:B------:R-:W5:Y:S01]  /*2390*/  @!P1 LDG.E.128 R64, desc[UR36][R84.64] ;  /* 0x0000002454409981 */ /* 0x000f62000c1e1d00 */
[----:B------:R-:W-:-:S13]  /*23a0*/  ISETP.NE.AND.EX P0, PT, RZ, UR9, PT, P0 ;  /* 0x00000009ff007c0c */ /* 0x000fda000bf05300 */
[----:B------:R-:W-:Y:S02]  /*23b0*/  @P0 SHF.R.S32.HI R76, RZ, 0x1f, R17 ;  /* 0x0000001fff4c0819 */ /* 0x000fe40000011411 */
[----:B------:R-:W-:-:S04]  /*23c0*/  @P0 IADD3 R86, P2, P3, R17, UR43, R86 ;  /* 0x0000002b11560c10 */ /* 0x000fc8000fb5e056 */
[----:B------:R-:W-:-:S05]  /*23d0*/  @P0 IADD3.X R87, R76, UR4, R87, P2, P3 ;  /* 0x000000044c570c10 */ /* 0x000fca00097e6457 */
[----:B------:R4:W4:Y:S01]  /*23e0*/  @P0 LDG.E.U8 R86, desc[UR36][R86.64] ;  /* 0x0000002456560981 */ /* 0x000922000c1e1100 */
[----:B--2---:R-:W-:Y:S02]  /*23f0*/  @!P1 IMAD R90, R90, R77, RZ ;  /* 0x0000004d5a5a9224 */ /* 0x004fe400078e02ff */
[----:B------:R-:W2:Y:S01]  /*2400*/  @!P1 LDC.64 R76, c[0x0][0x248] ;  /* 0x00009200ff4c9b82 */ /* 0x000ea20000000a00 */
[----:B---3--:R-:W-:-:S04]  /*2410*/  @!P1 IMAD R88, R88, R89, RZ ;  /* 0x0000005958589224 */ /* 0x008fc800078e02ff */
[----:B------:R-:W-:Y:S01]  /*2420*/  @!P1 IMAD.SHL.U32 R89, R88, 0x40, RZ ;  /* 0x0000004058599824 */ /* 0x000fe200078e00ff */
[----:B------:R-:W-:-:S05]  /*2430*/  @!P1 SHF.L.U32 R88, R91, 0x3, RZ ;  /* 0x000000035b589819 */ /* 0x000fca00000006ff */
[----:B------:R-:W-:Y:S02]  /*2440*/  @!P1 IMAD R88, R89, UR7, R88 ;  /* 0x0000000759589c24 */ /* 0x000fe4000f8e0258 */
[----:B------:R-:W-:Y:S01]  /*2450*/  VIADD R89, R91, UR7 ;  /* 0x000000075b597c36 */ /* 0x000fe20008000000 */
[----:B------:R-:W-:Y:S02]  /*2460*/  @!P1 SHF.L.U32 R90, R90, 0x6, RZ ;  /* 0x000000065a5a9819 */ /* 0x000fe400000006ff */
[----:B----4-:R-:W-:Y:S01]  /*2470*/  @!P1 IADD3 R87, P2, R7, R88, RZ ;  /* 0x0000005807579210 */ /* 0x010fe20007f5e0ff */
[----:B------:R-:W-:-:S03]  /*2480*/  @!P1 IMAD.SHL.U32 R89, R89, 0x8, RZ ;  /* 0x0000000859599824 */ /* 0x000fc600078e00ff */
[----:B------:R-:W-:Y:S01]  /*2490*/  @!P1 LEA.HI.X.SX32 R88, R88, R83, 0x1, P2 ;  /* 0x0000005358589211 */ /* 0x000fe200010f0eff */
[----:B------:R-:W-:Y:S01]  /*24a0*/  @!P1 IMAD R90, R90, UR7, R89 ;  /* 0x000000075a5a9c24 */ /* 0x000fe2000f8e0259 */
[----:B--2---:R-:W-:-:S04]  /*24b0*/  @!P1 LEA R76, P2, R87, R76, 0x1 ;  /* 0x0000004c574c9211 */ /* 0x004fc800078408ff */
[----:B------:R-:W-:Y:S02]  /*24c0*/  @!P1 LEA.HI.X R77, R87, R77, R88, 0x1, P2 ;  /* 0x0000004d574d9211 */ /* 0x000fe400010f0c58 */
[----:B------:R-:W-:-:S03]  /*24d0*/  @!P1 IADD3 R87, P2, R7, R90, RZ ;  /* 0x0000005a07579210 */ /* 0x000fc60007f5e0ff */
[----:B------:R2:W5:Y:S01]  /*24e0*/  @!P1 LDG.E.128 R68, desc[UR36][R76.64] ;  /* 0x000000244c449981 */ /* 0x000562000c1e1d00 */
[----:B------:R-:W-:Y:S02]  /*24f0*/  @!P1 LEA.HI.X.SX32 R90, R90, R83, 0x1, P2 ;  /* 0x000000535a5a9211 */ /* 0x000fe400010f0eff */
[----:B0-----:R-:W-:-:S04]  /*2500*/  @!P1 LEA R78, P2, R87, R78, 0x1 ;  /* 0x0000004e574e9211 */ /* 0x001fc800078408ff */
[----:B------:R-:W-:-:S05]  /*2510*/  @!P1 LEA.HI.X R79, R87, R79, R90, 0x1, P2 ;  /* 0x0000004f574f9211 */ /* 0x000fca00010f0c5a */
[----:B------:R2:W5:Y:S01]  /*2520*/  @!P1 LDG.E.128 R72, desc[UR36][R78.64] ;  /* 0x000000244e489981 */ /* 0x000562000c1e1d00 */
[----:B------:R-:W-:Y:S01]  /*2530*/  BSSY B1, `(.L_x_1623) ;  /* 0x0000044000017945 */ /* 0x000fe20003800000 */
[----:B------:R-:W-:-:S03]  /*2540*/  ISETP.NE.AND P0, PT, R86, RZ, P0 ;  /* 0x000000ff5600720c */ /* 0x000fc60000705270 */
[----:B--2---:R-:W-:Y:S10]  /*2550*/  @P1 BRA `(.L_x_1624) ;  /* 0x0000000400041947 */ /* 0x004ff40003800000 */
[----:B------:R-:W-:-:S04]  /*2560*/  ISETP.NE.U32.AND P1, PT, RZ, UR16, PT ;  /* 0x00000010ff007c0c */ /* 0x000fc8000bf25070 */
[----:B------:R-:W-:Y:S02]  /*2570*/  ISETP.NE.AND.EX P2, PT, RZ, UR17, PT, P1 ;  /* 0x00000011ff007c0c */ /* 0x000fe4000bf45310 */
[----:B------:R-:W-:-:S04]  /*2580*/  ISETP.NE.U32.AND P1, PT, RZ, UR12, PT ;  /* 0x0000000cff007c0c */ /* 0x000fc8000bf25070 */
[----:B------:R-:W-:-:S07]  /*2590*/  ISETP.NE.AND.EX P1, PT, RZ, UR13, PT, P1 ;  /* 0x0000000dff007c0c */ /* 0x000fce000bf25310 */
[----:B------:R-:W0:Y:S06]  /*25a0*/  @P2 LDC R77, c[0x0][0x2d0] ;  /* 0x0000b400ff4d2b82 */ /* 0x000e2c0000000800 */
[----:B------:R-:W2:Y:S02]  /*25b0*/  @P1 LDG.E.U16 R76, desc[UR36][R18.64] ;  /* 0x00000024124c1981 */ /* 0x000ea4000c1e1500 */
[----:B------:R-:W3:Y:S01]  /*25c0*/  @P2 LDC.64 R78, c[0x0][0x2c8] ;  /* 0x0000b200ff4e2b82 */ /* 0x000ee20000000a00 */
[----:B0-----:R-:W-:-:S04]  /*25d0*/  @P2 IMAD R77, R6, R77, R17 ;  /* 0x0000004d064d2224 */ /* 0x001fc800078e0211 */
[----:B---3--:R-:W-:-:S05]  /*25e0*/  @P2 IMAD.WIDE R78, R77, 0x2, R78 ;  /* 0x000000024d4e2825 */ /* 0x008fca00078e024e */
[----:B------:R0:W3:Y:S01]  /*25f0*/  @P2 LDG.E.U16 R77, desc[UR36][R78.64] ;  /* 0x000000244e4d2981 */ /* 0x0000e2000c1e1500 */
[----:B-----5:R-:W-:Y:S01]  /*2600*/  HMUL2 R80, R41, R45 ;  /* 0x0000002d29507232 */ /* 0x020fe20000000000 */
[----:B0-----:R-:W-:-:S03]  /*2610*/  HFMA2.MMA R79, R40, R44, -RZ ;  /* 0x0000002c284f7235 */ /* 0x001fc600001000ff */
[----:B------:R-:W-:-:S05]  /*2620*/  HFMA2 R80, R37, R49, R80 ;  /* 0x0000003125507231 */ /* 0x000fca0000000050 */
[----:B------:R-:W-:Y:S01]  /*2630*/  HFMA2.MMA R81, R36, R48, R79 ;  /* 0x0000003024517235 */ /* 0x000fe2000000004f */
[----:B------:R-:W-:Y:S02]  /*2640*/  HMUL2 R79, R42, R46 ;  /* 0x0000002e2a4f7232 */ /* 0x000fe40000000000 */
[----:B------:R-:W-:-:S04]  /*2650*/  HFMA2 R83, R33, R53, R80 ;  /* 0x0000003521537231 */ /* 0x000fc80000000050 */
[----:B------:R-:W-:Y:S01]  /*2660*/  HFMA2.MMA R80, R38, R50, R79 ;  /* 0x0000003226507235 */ /* 0x000fe2000000004f */
[----:B------:R-:W-:Y:S01]  /*2670*/  HMUL2 R79, R43, R47 ;  /* 0x0000002f2b4f7232 */ /* 0x000fe20000000000 */
[----:B------:R-:W-:-:S05]  /*2680*/  HFMA2.MMA R83, R29, R57, R83 ;  /* 0x000000391d537235 */ /* 0x000fca0000000053 */
[----:B------:R-:W-:-:S03]  /*2690*/  HFMA2.MMA R79, R39, R51, R79 ;  /* 0x00000033274f7235 */ /* 0x000fc6000000004f */
[----:B------:R-:W-:-:S05]  /*26a0*/  HFMA2.MMA R83, R25, R61, R83 ;  /* 0x0000003d19537235 */ /* 0x000fca0000000053 */
[----:B------:R-:W-:Y:S02]  /*26b0*/  HFMA2.MMA R79, R35, R55, R79 ;  /* 0x00000037234f7235 */ /* 0x000fe4000000004f */
[----:B------:R-:W-:Y:S02]  /*26c0*/  HFMA2.MMA R81, R32, R52, R81 ;  /* 0x0000003420517235 */ /* 0x000fe40000000051 */
[----:B------:R-:W-:-:S04]  /*26d0*/  HFMA2.MMA R83, R21, R65, R83 ;  /* 0x0000004115537235 */ /* 0x000fc80000000053 */
[----:B------:R-:W-:Y:S01]  /*26e0*/  HFMA2.MMA R79, R31, R59, R79 ;  /* 0x0000003b1f4f7235 */ /* 0x000fe2000000004f */
[----:B------:R-:W-:-:S03]  /*26f0*/  HFMA2 R80, R34, R54, R80 ;  /* 0x0000003622507231 */ /* 0x000fc60000000050 */
[----:B------:R-:W-:-:S04]  /*2700*/  HFMA2 R81, R28, R56, R81 ;  /* 0x000000381c517231 */ /* 0x000fc80000000051 */
[----:B------:R-:W-:Y:S02]  /*2710*/  HFMA2.MMA R79, R27, R63, R79 ;  /* 0x0000003f1b4f7235 */ /* 0x000fe4000000004f */
[----:B-1----:R-:W-:Y:S01]  /*2720*/  HFMA2.MMA R83, R13, R69, R83 ;  /* 0x000000450d537235 */ /* 0x002fe20000000053 */
[----:B------:R-:W-:Y:S02]  /*2730*/  HFMA2 R81, R24, R60, R81 ;  /* 0x0000003c18517231 */ /* 0x000fe40000000051 */
[----:B------:R-:W-:-:S03]  /*2740*/  HFMA2 R80, R30, R58, R80 ;  /* 0x0000003a1e507231 */ /* 0x000fc60000000050 */
[----:B------:R-:W-:Y:S01]  /*2750*/  HFMA2.MMA R79, R23, R67, R79 ;  /* 0x00000043174f7235 */ /* 0x000fe2000000004f */
[----:B------:R-:W-:Y:S02]  /*2760*/  HFMA2 R81, R20, R64, R81 ;  /* 0x0000004014517231 */ /* 0x000fe40000000051 */
[----:B------:R-:W-:Y:S01]  /*2770*/  HFMA2 R80, R26, R62, R80 ;  /* 0x0000003e1a507231 */ /* 0x000fe20000000050 */
[----:B------:R-:W-:Y:S01]  /*2780*/  HFMA2.MMA R83, R9, R73, R83 ;  /* 0x0000004909537235 */ /* 0x000fe20000000053 */
[----:B------:R-:W-:Y:S02]  /*2790*/  HFMA2 R81, R12, R68, R81 ;  /* 0x000000440c517231 */ /* 0x000fe40000000051 */
[----:B------:R-:W-:Y:S01]  /*27a0*/  HFMA2 R80, R22, R66, R80 ;  /* 0x0000004216507231 */ /* 0x000fe20000000050 */
[----:B------:R-:W-:Y:S01]  /*27b0*/  HFMA2.MMA R79, R15, R71, R79 ;  /* 0x000000470f4f7235 */ /* 0x000fe2000000004f */
[----:B------:R-:W-:Y:S02]  /*27c0*/  HFMA2 R81, R8, R72, R81 ;  /* 0x0000004808517231 */ /* 0x000fe40000000051 */
[----:B------:R-:W-:-:S03]  /*27d0*/  HFMA2 R80, R14, R70, R80 ;  /* 0x000000460e507231 */ /* 0x000fc60000000050 */
[----:B------:R-:W-:Y:S02]  /*27e0*/  HADD2 R81, R81, R83 ;  /* 0x0000005351517230 */ /* 0x000fe40000000000 */
[----:B------:R-:W-:Y:S02]  /*27f0*/  HFMA2 R80, R10, R74, R80 ;  /* 0x0000004a0a507231 */ /* 0x000fe40000000050 */
[----:B------:R-:W-:Y:S02]  /*2800*/  HFMA2 R79, R11, R75, R79 ;  /* 0x0000004b0b4f7231 */ /* 0x000fe4000000004f */
[----:B------:R-:W-:Y:S01]  /*2810*/  HADD2 R80, R81, R80 ;  /* 0x0000005051507230 */ /* 0x000fe20000000000 */
[----:B------:R-:W0:Y:S05]  /*2820*/  S2UR UR6, SR_CgaCtaId ;  /* 0x00000000000679c3 */ /* 0x000e2a0000008800 */
[----:B------:R-:W-:Y:S01]  /*2830*/  HFMA2.MMA R79, R80, 1, 1, R79 ;  /* 0x3c003c00504f7835 */ /* 0x000fe2000000004f */
[----:B------:R-:W-:Y:S01]  /*2840*/  @P1 ISETP.GE.AND P3, PT, R17, R82, PT ;  /* 0x000000521100120c */ /* 0x000fe20003f66270 */
[----:B------:R-:W-:-:S03]  /*2850*/  UMOV UR4, 0x400 ;  /* 0x0000040000047882 */ /* 0x000fc60000000000 */
[----:B------:R-:W-:-:S05]  /*2860*/  @P1 SEL R80, RZ, UR38, P3 ;  /* 0x00000026ff501c07 */ /* 0x000fca0009800000 */
[--C-:B------:R-:W-:Y:S02]  /*2870*/  HADD2.F32 R78, -RZ, R79.reuse.H0_H0 ;  /* 0x2000004fff4e7230 */ /* 0x100fe40000004100 */
[----:B------:R-:W-:Y:S01]  /*2880*/  HADD2.F32 R79, -RZ, R79.H1_H1 ;  /* 0x3000004fff4f7230 */ /* 0x000fe20000004100 */
[----:B------:R-:W-:-:S04]  /*2890*/  UIADD3 UR4, UR4, 0xc0, URZ ;  /* 0x000000c004047890 */ /* 0x000fc8000fffe03f */
[----:B------:R-:W-:Y:S01]  /*28a0*/  FADD.FTZ R78, R78, R79 ;  /* 0x0000004f4e4e7221 */ /* 0x000fe20000010000 */
[----:B------:R-:W-:Y:S01]  /*28b0*/  @P1 IADD3 R79, R80, -UR39, R17 ;  /* 0x80000027504f1c10 */ /* 0x000fe2000fffe011 */
[----:B0-----:R-:W-:Y:S01]  /*28c0*/  ULEA UR4, UR6, UR4, 0x18 ;  /* 0x0000000406047291 */ /* 0x001fe2000f8ec03f */
[----:B------:R-:W-:Y:S01]  /*28d0*/  IADD3 R81, R17, -UR42, RZ ;  /* 0x8000002a11517c10 */ /* 0x000fe2000fffe0ff */
[----:B---3--:R-:W-:Y:S02]  /*28e0*/  @P2 HADD2.F32 R80, -RZ, R77.H0_H0 ;  /* 0x2000004dff502230 */ /* 0x008fe40000004100 */
[----:B------:R-:W-:Y:S01]  /*28f0*/  FMUL.FTZ R77, R78, UR14 ;  /* 0x0000000e4e4d7c20 */ /* 0x000fe20008410000 */
[----:B--2---:R-:W-:Y:S01]  /*2900*/  @P1 HADD2.F32 R78, -RZ, R76.H0_H0 ;  /* 0x2000004cff4e1230 */ /* 0x004fe20000004100 */
[----:B------:R-:W-:Y:S02]  /*2910*/  @P1 I2FP.F32.S32 R76, R79 ;  /* 0x0000004f004c1245 */ /* 0x000fe40000201400 */
[----:B------:R-:W-:Y:S01]  /*2920*/  @P2 FADD.FTZ R77, R77, R80 ;  /* 0x000000504d4d2221 */ /* 0x000fe20000010000 */
[----:B------:R-:W-:-:S03]  /*2930*/  LEA R80, R81, UR4, 0x2 ;  /* 0x0000000451507c11 */ /* 0x000fc6000f8e10ff */
[----:B------:R-:W-:-:S05]  /*2940*/  @P1 FFMA.FTZ R77, R76, R78, R77 ;  /* 0x0000004e4c4d1223 */ /* 0x000fca000001004d */
[----:B------:R0:W-:Y:S01]  /*2950*/  STS [R80], R77 ;  /* 0x0000004d50007388 */ /* 0x0001e20000000800 */
[----:B------:R-:W-:-:S07]  /*2960*/  @!P0 FMNMX.FTZ R0, R0, R77, !PT ;  /* 0x0000004d00008209 */ /* 0x000fce0007810000 */
.L_x_1624:
[----:B------:R-:W-:Y:S05]  /*2970*/  BSYNC B1 ;  /* 0x0000000000017941 */ /* 0x000fea0003800000 */
.L_x_1623:
[----:B------:R-:W-:-:S05]  /*2980*/  VIADD R17, R17, 0x100 ;  /* 0x0000010011117836 */ /* 0x000fca0000000000 */
[----:B------:R-:W-:-:S13]  /*2990*/  ISETP.GE.AND P0, PT, R17, UR5, PT ;  /* 0x0000000511007c0c */ /* 0x000fda000bf06270 */
[----:B------:R-:W-:Y:S05]  /*29a0*/  @!P0 BRA `(.L_x_1625) ;  /* 0xfffffff000d48947 */ /* 0x000fea000383ffff */
.L_x_1622:
[----:B------:R-:W-:Y:S05]  /*29b0*/  BSYNC B0 ;  /* 0x0000000000007941 */ /* 0x000fea0003800000 */
.L_x_1621:
[----:B------:R-:W0:Y:S01]  /*29c0*/  SHFL.BFLY PT, R3, R0, 0x10, 0x1f ;  /* 0x0e001f0000037f89 */ /* 0x000e2200000e0000 */
[----:B------:R-:W-:Y:S01]  /*29d0*/  USHF.R.S32.HI UR11, URZ, 0x1f, UR43 ;  /* 0x0000001f3f0b7899 */ /* 0x000fe2000801142b */
[----:B------:R-:W-:Y:S01]  /*29e0*/  BSSY B0, `(.L_x_1626) ;  /* 0x0000049000007945 */ /* 0x000fe20003800000 */
[----:B------:R-:W-:Y:S01]  /*29f0*/  ULDC.64 UR6, c[0x0][0x2b0] ;  /* 0x0000ac0000067ab9 */ /* 0x000fe20000000a00 */
[----:B-1----:R-:W1:Y:S01]  /*2a00*/  S2R R12, SR_TID.X ;  /* 0x00000000000c7919 */ /* 0x002e620000002100 */
[----:B0-----:R-:W-:-:S05]  /*2a10*/  FMNMX.FTZ R3, R3, R0, !PT ;  /* 0x0000000003037209 */ /* 0x001fca0007810000 */
[----:B------:R-:W0:Y:S01]  /*2a20*/  SHFL.BFLY PT, R6, R3, 0x8, 0x1f ;  /* 0x0d001f0003067f89 */ /* 0x000e2200000e0000 */
[----:B-1----:R-:W-:-:S04]  /*2a30*/  SHF.R.S32.HI R13, RZ, 0x1f, R12 ;  /* 0x0000001fff0d7819 */ /* 0x002fc8000001140c */
[----:B------:R-:W-:-:S04]  /*2a40*/  LEA.HI R7, R13, R12, RZ, 0x5 ;  /* 0x0000000c0d077211 */ /* 0x000fc800078f28ff */
[----:B------:R-:W-:-:S04]  /*2a50*/  LOP3.LUT R9, R7, 0xffffffe0, RZ, 0xc0, !PT ;  /* 0xffffffe007097812 */ /* 0x000fc800078ec0ff */
[----:B------:R-:W-:-:S04]  /*2a60*/  IADD3 R9, -R9, R12, RZ ;  /* 0x0000000c09097210 */ /* 0x000fc80007ffe1ff */
[----:B------:R-:W-:Y:S02]  /*2a70*/  ISETP.NE.AND P0, PT, R9, RZ, PT ;  /* 0x000000ff0900720c */ /* 0x000fe40003f05270 */
[----:B0-----:R-:W-:Y:S02]  /*2a80*/  FMNMX.FTZ R6, R3, R6, !PT ;  /* 0x0000000603067209 */ /* 0x001fe40007810000 */
[----:B------:R-:W-:-:S03]  /*2a90*/  ISETP.GT.AND P1, PT, R9, 0x7, PT ;  /* 0x000000070900780c */ /* 0x000fc60003f24270 */
[----:B--2---:R-:W0:Y:S06]  /*2aa0*/  SHFL.BFLY PT, R5, R6, 0x4, 0x1f ;  /* 0x0c801f0006057f89 */ /* 0x004e2c00000e0000 */
[----:B------:R-:W1:Y:S01]  /*2ab0*/  @!P0 S2R R11, SR_CgaCtaId ;  /* 0x00000000000b8919 */ /* 0x000e620000008800 */
[----:B------:R-:W-:-:S03]  /*2ac0*/  @!P0 SHF.R.S32.HI R7, RZ, 0x5, R7 ;  /* 0x00000005ff078819 */ /* 0x000fc60000011407 */
[----:B------:R-:W2:Y:S01]  /*2ad0*/  @!P1 S2R R15, SR_CgaCtaId ;  /* 0x00000000000f9919 */ /* 0x000ea20000008800 */
[----:B------:R-:W-:Y:S02]  /*2ae0*/  @!P1 MOV R8, 0x400 ;  /* 0x0000040000089802 */ /* 0x000fe40000000f00 */
[----:B0-----:R-:W-:-:S05]  /*2af0*/  FMNMX.FTZ R5, R6, R5, !PT ;  /* 0x0000000506057209 */ /* 0x001fca0007810000 */
[----:B----4-:R-:W0:Y:S01]  /*2b00*/  SHFL.BFLY PT, R0, R5, 0x2, 0x1f ;  /* 0x0c401f0005007f89 */ /* 0x010e2200000e0000 */
[----:B--2---:R-:W-:-:S04]  /*2b10*/  @!P1 LEA R8, R15, R8, 0x18 ;  /* 0x000000080f089211 */ /* 0x004fc800078ec0ff */
[----:B------:R-:W-:Y:S02]  /*2b20*/  @!P1 LEA R9, R9, R8, 0x2 ;  /* 0x0000000809099211 */ /* 0x000fe400078e10ff */
[----:B0-----:R-:W-:Y:S02]  /*2b30*/  FMNMX.FTZ R6, R5, R0, !PT ;  /* 0x0000000005067209 */ /* 0x001fe40007810000 */
[----:B------:R-:W-:-:S03]  /*2b40*/  @!P0 MOV R0, 0x400 ;  /* 0x0000040000008802 */ /* 0x000fc60000000f00 */
[----:B------:R-:W0:Y:S01]  /*2b50*/  SHFL.BFLY PT, R3, R6, 0x1, 0x1f ;  /* 0x0c201f0006037f89 */ /* 0x000e2200000e0000 */
[----:B-1----:R-:W-:-:S05]  /*2b60*/  @!P0 LEA R0, R11, R0, 0x18 ;  /* 0x000000000b008211 */ /* 0x002fca00078ec0ff */
[----:B------:R-:W-:Y:S01]  /*2b70*/  @!P0 IMAD R7, R7, 0x4, R0 ;  /* 0x0000000407078824 */ /* 0x000fe200078e0200 */
[----:B0-----:R-:W-:Y:S01]  /*2b80*/  @!P0 FMNMX.FTZ R0, R6, R3, !PT ;  /* 0x0000000306008209 */ /* 0x001fe20007810000 */
[----:B------:R-:W-:-:S04]  /*2b90*/  IMAD.MOV.U32 R3, RZ, RZ, -0x800001 ;  /* 0xff7fffffff037424 */ /* 0x000fc800078e00ff */
[----:B------:R0:W-:Y:S01]  /*2ba0*/  @!P0 STS [R7], R0 ;  /* 0x0000000007008388 */ /* 0x0001e20000000800 */
[----:B------:R-:W-:Y:S01]  /*2bb0*/  BAR.SYNC.DEFER_BLOCKING 0x0 ;  /* 0x0000000000007b1d */ /* 0x000fe20000010000 */
[----:B0-----:R-:W-:-:S05]  /*2bc0*/  IMAD.MOV.U32 R0, RZ, RZ, RZ ;  /* 0x000000ffff007224 */ /* 0x001fca00078e00ff */
[----:B------:R-:W0:Y:S04]  /*2bd0*/  @!P1 LDS R3, [R9] ;  /* 0x0000000009039984 */ /* 0x000e280000000800 */
[----:B0-----:R-:W0:Y:S02]  /*2be0*/  SHFL.BFLY PT, R6, R3, 0x4, 0x1f ;  /* 0x0c801f0003067f89 */ /* 0x001e2400000e0000 */
[----:B0-----:R-:W-:Y:S02]  /*2bf0*/  FMNMX.FTZ R6, R6, R3, !PT ;  /* 0x0000000306067209 */ /* 0x001fe40007810000 */
[----:B------:R-:W-:-:S03]  /*2c00*/  IADD3 R3, R12, UR42, RZ ;  /* 0x0000002a0c037c10 */ /* 0x000fc6000fffe0ff */
[----:B------:R-:W0:Y:S01]  /*2c10*/  SHFL.BFLY PT, R5, R6, 0x2, 0x1f ;  /* 0x0c401f0006057f89 */ /* 0x000e2200000e0000 */
[----:B------:R-:W-:Y:S02]  /*2c20*/  ISETP.GT.AND P1, PT, R3, UR39, PT ;  /* 0x0000002703007c0c */ /* 0x000fe4000bf24270 */
[----:B0-----:R-:W-:-:S05]  /*2c30*/  FMNMX.FTZ R5, R6, R5, !PT ;  /* 0x0000000506057209 */ /* 0x001fca0007810000 */
[----:B------:R-:W0:Y:S02]  /*2c40*/  SHFL.BFLY PT, R8, R5, 0x1, 0x1f ;  /* 0x0c201f0005087f89 */ /* 0x000e2400000e0000 */
[----:B0-----:R-:W-:-:S06]  /*2c50*/  FMNMX.FTZ R8, R5, R8, !PT ;  /* 0x0000000805087209 */ /* 0x001fcc0007810000 */
[----:B------:R-:W0:Y:S01]  /*2c60*/  SHFL.IDX PT, R8, R8, RZ, 0x1f ;  /* 0x00001fff08087589 */ /* 0x000e2200000e0000 */
[----:B------:R-:W-:Y:S05]  /*2c70*/  @P1 BRA `(.L_x_1627) ;  /* 0x00000000007c1947 */ /* 0x000fea0003800000 */
[----:B------:R-:W1:Y:S01]  /*2c80*/  S2R R5, SR_CgaCtaId ;  /* 0x0000000000057919 */ /* 0x000e620000008800 */
[----:B------:R-:W-:Y:S01]  /*2c90*/  MOV R0, 0x400 ;  /* 0x0000040000007802 */ /* 0x000fe20000000f00 */
[----:B------:R-:W-:Y:S02]  /*2ca0*/  ULDC.64 UR4, c[0x0][0x2b0] ;  /* 0x0000ac0000047ab9 */ /* 0x000fe40000000a00 */
[----:B------:R-:W-:Y:S02]  /*2cb0*/  ISETP.NE.U32.AND P0, PT, RZ, UR4, PT ;  /* 0x00000004ff007c0c */ /* 0x000fe4000bf05070 */
[----:B------:R-:W-:Y:S02]  /*2cc0*/  IADD3 R0, R0, 0xc0, RZ ;  /* 0x000000c000007810 */ /* 0x000fe40007ffe0ff */
[----:B------:R-:W-:Y:S02]  /*2cd0*/  ISETP.NE.AND.EX P0, PT, RZ, UR5, PT, P0 ;  /* 0x00000005ff007c0c */ /* 0x000fe4000bf05300 */
[----:B-1----:R-:W-:Y:S01]  /*2ce0*/  LEA R14, R5, R0, 0x18 ;  /* 0x00000000050e7211 */ /* 0x002fe200078ec0ff */
[----:B------:R-:W-:-:S10]  /*2cf0*/  IMAD.MOV.U32 R0, RZ, RZ, RZ ;  /* 0x000000ffff007224 */ /* 0x000fd400078e00ff */
.L_x_1631:
[----:B------:R-:W-:Y:S01]  /*2d00*/  IADD3 R5, R3, -UR42, RZ ;  /* 0x8000002a03057c10 */ /* 0x000fe2000fffe0ff */
[----:B------:R-:W-:Y:S04]  /*2d10*/  BSSY B1, `(.L_x_1628) ;  /* 0x0000010000017945 */ /* 0x000fe80003800000 */
[----:B------:R-:W-:Y:S01]  /*2d20*/  IMAD R10, R5, 0x4, R14 ;  /* 0x00000004050a7824 */ /* 0x000fe200078e020e */
[----:B------:R-:W-:Y:S06]  /*2d30*/  @!P0 BRA `(.L_x_1629) ;  /* 0x0000000000248947 */ /* 0x000fec0003800000 */
[----:B------:R-:W-:Y:S01]  /*2d40*/  MOV R6, UR6 ;  /* 0x0000000600067c02 */ /* 0x000fe20008000f00 */
[----:B------:R-:W-:Y:S01]  /*2d50*/  IMAD.U32 R18, RZ, RZ, UR11 ;  /* 0x0000000bff127e24 */ /* 0x000fe2000f8e00ff */
[----:B------:R-:W-:Y:S02]  /*2d60*/  SHF.R.S32.HI R5, RZ, 0x1f, R3 ;  /* 0x0000001fff057819 */ /* 0x000fe40000011403 */
[----:B------:R-:W-:-:S04]  /*2d70*/  IADD3 R6, P2, P3, R3, UR43, R6 ;  /* 0x0000002b03067c10 */ /* 0x000fc8000fb5e006 */
[----:B------:R-:W-:-:S05]  /*2d80*/  IADD3.X R7, R5, UR7, R18, P2, P3 ;  /* 0x0000000705077c10 */ /* 0x000fca00097e6412 */
[----:B------:R-:W2:Y:S02]  /*2d90*/  LDG.E.U8 R6, desc[UR36][R6.64] ;  /* 0x0000002406067981 */ /* 0x000ea4000c1e1100 */
[----:B--2---:R-:W-:-:S13]  /*2da0*/  ISETP.NE.AND P2, PT, R6, RZ, PT ;  /* 0x000000ff0600720c */ /* 0x004fda0003f45270 */
[----:B------:R-:W-:Y:S01]  /*2db0*/  @P2 MOV R5, RZ ;  /* 0x000000ff00052202 */ /* 0x000fe20000000f00 */
[----:B------:R-:W-:Y:S06]  /*2dc0*/  @P2 BRA `(.L_x_1630) ;  /* 0x0000000000102947 */ /* 0x000fec0003800000 */
.L_x_1629:
[----:B------:R-:W0:Y:S02]  /*2dd0*/  LDS R5, [R10] ;  /* 0x000000000a057984 */ /* 0x000e240000000800 */
[----:B0-----:R-:W-:-:S04]  /*2de0*/  FADD.FTZ R5, -R8, R5 ;  /* 0x0000000508057221 */ /* 0x001fc80000010100 */
[----:B------:R-:W-:-:S06]  /*2df0*/  FMUL.FTZ R5, R5, 1.4426950216293334961 ;  /* 0x3fb8aa3b05057820 */ /* 0x000fcc0000410000 */
[----:B------:R-:W1:Y:S02]  /*2e00*/  MUFU.EX2 R5, R5 ;  /* 0x0000000500057308 */ /* 0x000e640000000800 */
.L_x_1630:
[----:B------:R-:W-:Y:S05]  /*2e10*/  BSYNC B1 ;  /* 0x0000000000017941 */ /* 0x000fea0003800000 */
.L_x_1628:
[----:B-1----:R1:W-:Y:S01]  /*2e20*/  STS [R10], R5 ;  /* 0x000000050a007388 */ /* 0x0023e20000000800 */
[----:B------:R-:W-:Y:S02]  /*2e30*/  VIADD R3, R3, 0x100 ;  /* 0x0000010003037836 */ /* 0x000fe40000000000 */
[----:B------:R-:W-:-:S03]  /*2e40*/  FADD.FTZ R0, R5, R0 ;  /* 0x0000000005007221 */ /* 0x000fc60000010000 */
[----:B------:R-:W-:-:S13]  /*2e50*/  ISETP.GT.AND P2, PT, R3, UR39, PT ;  /* 0x0000002703007c0c */ /* 0x000fda000bf44270 */
[----:B-1----:R-:W-:Y:S05]  /*2e60*/  @!P2 BRA `(.L_x_1631) ;  /* 0xfffffffc00a4a947 */ /* 0x002fea000383ffff */
.L_x_1627:
[----:B------:R-:W-:Y:S05]  /*2e70*/  BSYNC B0 ;  /* 0x0000000000007941 */ /* 0x000fea0003800000 */
.L_x_1626:
[----:B------:R-:W1:Y:S01]  /*2e80*/  SHFL.BFLY PT, R3, R0, 0x10, 0x1f ;  /* 0x0e001f0000037f89 */ /* 0x000e6200000e0000 */
[----:B------:R-:W-:Y:S01]  /*2e90*/  LOP3.LUT P0, R9, R12, 0x1f, RZ, 0xc0, !PT ;  /* 0x0000001f0c097812 */ /* 0x000fe2000780c0ff */
[----:B------:R-:W-:Y:S01]  /*2ea0*/  ULDC UR8, c[0x0][0x29c] ;  /* 0x0000a70000087ab9 */ /* 0x000fe20000000800 */
[----:B------:R-:W-:Y:S01]  /*2eb0*/  ULDC UR9, c[0x0][0x284] ;  /* 0x0000a10000097ab9 */ /* 0x000fe20000000800 */
[----:B------:R-:W2:Y:S01]  /*2ec0*/  S2UR UR7, SR_CgaCtaId ;  /* 0x00000000000779c3 */ /* 0x000ea20000008800 */
[----:B------:R-:W-:Y:S01]  /*2ed0*/  ISETP.GT.U32.AND P2, PT, R9, 0x7, PT ;  /* 0x000000070900780c */ /* 0x000fe20003f44070 */
[----:B------:R-:W-:Y:S01]  /*2ee0*/  UISETP.LT.AND UP0, UPT, UR9, UR8, UPT ;  /* 0x000000080900728c */ /* 0x000fe2000bf01270 */
[----:B------:R-:W-:-:S03]  /*2ef0*/  UMOV UR6, 0x400 ;  /* 0x0000040000067882 */ /* 0x000fc60000000000 */
[----:B------:R-:W-:Y:S02]  /*2f00*/  USEL UR4, UR9, UR8, UP0 ;  /* 0x0000000809047287 */ /* 0x000fe40008000000 */
[----:B------:R-:W-:Y:S02]  /*2f10*/  UIADD3 UR6, UR6, 0xc0, URZ ;  /* 0x000000c006067890 */ /* 0x000fe4000fffe03f */
[----:B------:R-:W4:Y:S01]  /*2f20*/  @!P0 S2R R10, SR_CgaCtaId ;  /* 0x00000000000a8919 */ /* 0x000f220000008800 */
[----:B------:R-:W-:-:S03]  /*2f30*/  UIADD3 UR4, UR4, 0x4, URZ ;  /* 0x0000000404047890 */ /* 0x000fc6000fffe03f */
[----:B------:R-:W3:Y:S01]  /*2f40*/  @!P2 S2R R11, SR_CgaCtaId ;  /* 0x00000000000ba919 */ /* 0x000ee20000008800 */
[----:B------:R-:W-:-:S04]  /*2f50*/  USHF.R.S32.HI UR5, URZ, 0x1f, UR4 ;  /* 0x0000001f3f057899 */ /* 0x000fc80008011404 */
[----:B------:R-:W-:Y:S01]  /*2f60*/  ULEA.HI UR5, UR5, UR4, URZ, 0x2 ;  /* 0x0000000405057291 */ /* 0x000fe2000f8f103f */
[----:B-1----:R-:W-:Y:S01]  /*2f70*/  FADD.FTZ R3, R3, R0 ;  /* 0x0000000003037221 */ /* 0x002fe20000010000 */
[----:B------:R-:W-:Y:S01]  /*2f80*/  @!P0 SHF.R.U32.HI R0, RZ, 0x3, R12 ;  /* 0x00000003ff008819 */ /* 0x000fe2000001160c */
[----:B------:R-:W-:Y:S01]  /*2f90*/  ULDC.U8 UR4, c[0x0][0x31c] ;  /* 0x0000c70000047ab9 */ /* 0x000fe20000000000 */
[----:B------:R-:W-:Y:S02]  /*2fa0*/  USHF.L.U32 UR5, UR5, 0x2, URZ ;  /* 0x0000000205057899 */ /* 0x000fe4000800063f */
[----:B------:R-:W1:Y:S01]  /*2fb0*/  SHFL.BFLY PT, R6, R3, 0x8, 0x1f ;  /* 0x0d001f0003067f89 */ /* 0x000e6200000e0000 */
[----:B------:R-:W-:Y:S01]  /*2fc0*/  @!P0 LOP3.LUT R0, R0, 0x1ffffffc, RZ, 0xc0, !PT ;  /* 0x1ffffffc00008812 */ /* 0x000fe200078ec0ff */
[----:B--2---:R-:W-:Y:S02]  /*2fd0*/  ULEA UR6, UR7, UR6, 0x18 ;  /* 0x0000000607067291 */ /* 0x004fe4000f8ec03f */
[----:B------:R-:W-:-:S03]  /*2fe0*/  ULOP3.LUT UR7, UR5, 0xfffffff0, URZ, 0xc0, !UPT ;  /* 0xfffffff005077892 */ /* 0x000fc6000f8ec03f */
[----:B------:R-:W-:Y:S01]  /*2ff0*/  UMOV UR5, URZ ;  /* 0x0000003f00057c82 */ /* 0x000fe20008000000 */
[----:B------:R-:W-:Y:S01]  /*3000*/  UIADD3 UR12, UR6, UR7, URZ ;  /* 0x00000007060c7290 */ /* 0x000fe2000fffe03f */
[----:B-1----:R-:W-:Y:S01]  /*3010*/  FADD.FTZ R6, R3, R6 ;  /* 0x0000000603067221 */ /* 0x002fe20000010000 */
[----:B------:R-:W-:-:S04]  /*3020*/  @!P0 MOV R3, 0x400 ;  /* 0x0000040000038802 */ /* 0x000fc80000000f00 */
[----:B------:R-:W1:Y:S01]  /*3030*/  SHFL.BFLY PT, R5, R6, 0x4, 0x1f ;  /* 0x0c801f0006057f89 */ /* 0x000e6200000e0000 */
[----:B----4-:R-:W-:-:S04]  /*3040*/  @!P0 LEA R3, R10, R3, 0x18 ;  /* 0x000000030a038211 */ /* 0x010fc800078ec0ff */
[----:B------:R-:W-:Y:S01]  /*3050*/  @!P0 IADD3 R0, R0, R3, RZ ;  /* 0x0000000300008210 */ /* 0x000fe20007ffe0ff */
[----:B-1----:R-:W-:Y:S01]  /*3060*/  FADD.FTZ R5, R6, R5 ;  /* 0x0000000506057221 */ /* 0x002fe20000010000 */
[----:B------:R-:W-:-:S04]  /*3070*/  @!P2 MOV R6, 0x400 ;  /* 0x000004000006a802 */ /* 0x000fc80000000f00 */
[----:B0-----:R-:W0:Y:S01]  /*3080*/  SHFL.BFLY PT, R8, R5, 0x2, 0x1f ;  /* 0x0c401f0005087f89 */ /* 0x001e2200000e0000 */
        /* <DEDUP_REMOVED lines=8> */
[----:B------:R-:W-:Y:S01]  /*3110*/  UMOV UR4, URZ ;  /* 0x0000003f00047c82 */ /* 0x000fe20008000000 */
[----:B------:R-:W0:Y:S04]  /*3120*/  @!P2 LDS R7, [R9+0x20] ;  /* 0x000020000907a984 */ /* 0x000e280000000800 */
[----:B0-----:R-:W0:Y:S02]  /*3130*/  SHFL.BFLY PT, R6, R7, 0x4, 0x1f ;  /* 0x0c801f0007067f89 */ /* 0x001e2400000e0000 */
[----:B0-----:R-:W-:-:S05]  /*3140*/  FADD.FTZ R6, R6, R7 ;  /* 0x0000000706067221 */ /* 0x001fca0000010000 */
[----:B------:R-:W0:Y:S02]  /*3150*/  SHFL.BFLY PT, R3, R6, 0x2, 0x1f ;  /* 0x0c401f0006037f89 */ /* 0x000e2400000e0000 */
[----:B0-----:R-:W-:-:S05]  /*3160*/  FADD.FTZ R3, R6, R3 ;  /* 0x0000000306037221 */ /* 0x001fca0000010000 */
[----:B------:R-:W0:Y:S02]  /*3170*/  SHFL.BFLY PT, R8, R3, 0x1, 0x1f ;  /* 0x0c201f0003087f89 */ /* 0x000e2400000e0000 */
[----:B0-----:R-:W-:-:S05]  /*3180*/  FADD.FTZ R8, R3, R8 ;  /* 0x0000000803087221 */ /* 0x001fca0000010000 */
[----:B------:R0:W1:Y:S01]  /*3190*/  SHFL.IDX PT, R0, R8, RZ, 0x1f ;  /* 0x00001fff08007589 */ /* 0x00006200000e0000 */
[----:B------:R-:W-:Y:S05]  /*31a0*/  @!P0 BRA `(.L_x_1632) ;  /* 0x0000000000208947 */ /* 0x000fea0003800000 */
[----:B------:R-:W-:Y:S01]  /*31b0*/  S2UR UR4, SR_CTAID.X ;  /* 0x00000000000479c3 */ /* 0x000fe20000002500 */
[----:B------:R-:W-:-:S07]  /*31c0*/  ULDC UR10, c[0x0][0x288] ;  /* 0x0000a200000a7ab9 */ /* 0x000fce0000000800 */
[----:B------:R-:W2:Y:S02]  /*31d0*/  S2UR UR5, SR_CTAID.Y ;  /* 0x00000000000579c3 */ /* 0x000ea40000002600 */
[----:B--2---:R-:W-:-:S03]  /*31e0*/  UIMAD UR5, UR5, UR10, UR4 ;  /* 0x0000000a050572a4 */ /* 0x004fc6000f8e0204 */
[----:B------:R-:W-:Y:S02]  /*31f0*/  ULDC UR4, c[0x0][0x318] ;  /* 0x0000c60000047ab9 */ /* 0x000fe40000000800 */
[----:B------:R-:W-:-:S04]  /*3200*/  UIMAD UR4, UR5, UR4, UR8 ;  /* 0x00000004050472a4 */ /* 0x000fc8000f8e0208 */
[----:B------:R-:W-:-:S04]  /*3210*/  UIMAD UR4, UR4, UR9, URZ ;  /* 0x00000009040472a4 */ /* 0x000fc8000f8e023f */
[----:B------:R-:W-:-:S12]  /*3220*/  USHF.R.S32.HI UR5, URZ, 0x1f, UR4 ;  /* 0x0000001f3f057899 */ /* 0x000fd80008011404 */
.L_x_1632:
[----:B------:R-:W-:Y:S01]  /*3230*/  ULDC.64 UR8, c[0x0][0x310] ;  /* 0x0000c40000087ab9 */ /* 0x000fe20000000a00 */
[----:B------:R-:W-:Y:S04]  /*3240*/  BSSY B0, `(.L_x_1633) ;  /* 0x0000015000007945 */ /* 0x000fe80003800000 */
[----:B------:R-:W-:Y:S05]  /*3250*/  @P1 BRA `(.L_x_1634) ;  /* 0x00000000004c1947 */ /* 0x000fea0003800000 */
[----:B-1----:R-:W-:Y:S01]  /*3260*/  FADD.FTZ R0, R0, 9.9999999747524270788e-07 ;  /* 0x358637bd00007421 */ /* 0x002fe20000010000 */
[----:B------:R-:W-:-:S03]  /*3270*/  IADD3 R3, R12, UR42, RZ ;  /* 0x0000002a0c037c10 */ /* 0x000fc6000fffe0ff */
[----:B------:R1:W2:Y:S04]  /*3280*/  MUFU.RCP R9, R0 ;  /* 0x0000000000097308 */ /* 0x0002a80000001000 */
.L_x_1636:
[----:B-1----:R-:W-:-:S05]  /*3290*/  VIADD R5, R3, -UR42 ;  /* 0x8000002a03057c36 */ /* 0x002fca0008000000 */
[C---:B-1----:R-:W-:Y:S02]  /*32a0*/  LEA R0, R5.reuse, UR6, 0x2 ;  /* 0x0000000605007c11 */ /* 0x042fe4000f8e10ff */
[----:B------:R-:W-:-:S04]  /*32b0*/  LEA R5, R5, UR12, 0x1 ;  /* 0x0000000c05057c11 */ /* 0x000fc8000f8e08ff */
[----:B--2---:R-:W2:Y:S02]  /*32c0*/  LDS R0, [R0] ;  /* 0x0000000000007984 */ /* 0x004ea40000000800 */
[----:B--2---:R-:W-:-:S05]  /*32d0*/  FMUL.FTZ R11, R0, R9 ;  /* 0x00000009000b7220 */ /* 0x004fca0000410000 */
[----:B------:R-:W-:-:S05]  /*32e0*/  F2FP.F16.F32.PACK_AB R6, RZ, R11 ;  /* 0x0000000bff06723e */ /* 0x000fca00000000ff */
[----:B------:R1:W-:Y:S01]  /*32f0*/  STS.U16 [R5], R6 ;  /* 0x0000000605007388 */ /* 0x0003e20000000400 */
[----:B------:R-:W-:Y:S05]  /*3300*/  @!P0 BRA `(.L_x_1635) ;  /* 0x0000000000148947 */ /* 0x000fea0003800000 */
[----:B------:R-:W-:-:S04]  /*3310*/  IADD3 R0, P1, R3, UR4, RZ ;  /* 0x0000000403007c10 */ /* 0x000fc8000ff3e0ff */
[----:B-1----:R-:W-:Y:S02]  /*3320*/  LEA.HI.X.SX32 R5, R3, UR5, 0x1, P1 ;  /* 0x0000000503057c11 */ /* 0x002fe400088f0eff */
[----:B------:R-:W-:-:S04]  /*3330*/  LEA R6, P1, R0, UR8, 0x2 ;  /* 0x0000000800067c11 */ /* 0x000fc8000f8210ff */
[----:B------:R-:W-:-:S05]  /*3340*/  LEA.HI.X R7, R0, UR9, R5, 0x2, P1 ;  /* 0x0000000900077c11 */ /* 0x000fca00088f1405 */
[----:B------:R2:W-:Y:S04]  /*3350*/  STG.E desc[UR36][R6.64], R11 ;  /* 0x0000000b06007986 */ /* 0x0005e8000c101924 */
.L_x_1635:
[----:B------:R-:W-:-:S04]  /*3360*/  IADD3 R3, R3, 0x100, RZ ;  /* 0x0000010003037810 */ /* 0x000fc80007ffe0ff */
[----:B------:R-:W-:-:S13]  /*3370*/  ISETP.GT.AND P1, PT, R3, UR39, PT ;  /* 0x0000002703007c0c */ /* 0x000fda000bf24270 */
[----:B------:R-:W-:Y:S05]  /*3380*/  @!P1 BRA `(.L_x_1636) ;  /* 0xfffffffc00c09947 */ /* 0x000fea000383ffff */
.L_x_1634:
[----:B------:R-:W-:Y:S05]  /*3390*/  BSYNC B0 ;  /* 0x0000000000007941 */ /* 0x000fea0003800000 */
.L_x_1633:
[----:B------:R-:W-:Y:S01]  /*33a0*/  USHF.R.S32.HI UR4, URZ, 0x1f, UR39 ;  /* 0x0000001f3f047899 */ /* 0x000fe20008011427 */
[----:B-1----:R-:W-:Y:S01]  /*33b0*/  LEA.HI R0, R13, R12, RZ, 0x3 ;  /* 0x0000000c0d007211 */ /* 0x002fe200078f18ff */
[----:B------:R-:W-:Y:S01]  /*33c0*/  ULDC.64 UR8, c[0x0][0x240] ;  /* 0x0000900000087ab9 */ /* 0x000fe20000000a00 */
[----:B------:R-:W-:Y:S01]  /*33d0*/  ULDC UR5, c[0x0][0x284] ;  /* 0x0000a10000057ab9 */ /* 0x000fe20000000800 */
[----:B------:R-:W-:Y:S01]  /*33e0*/  ULEA.HI UR4, UR4, UR39, URZ, 0x5 ;  /* 0x0000002704047291 */ /* 0x000fe2000f8f283f */
[----:B------:R-:W-:Y:S02]  /*33f0*/  ISETP.NE.U32.AND P0, PT, RZ, UR8, PT ;  /* 0x00000008ff007c0c */ /* 0x000fe4000bf05070 */
[----:B------:R-:W-:Y:S02]  /*3400*/  CS2R R22, SRZ ;  /* 0x0000000000167805 */ /* 0x000fe4000001ff00 */
[----:B------:R-:W-:Y:S01]  /*3410*/  SHF.R.S32.HI R14, RZ, 0x3, R0 ;  /* 0x00000003ff0e7819 */ /* 0x000fe20000011400 */
[----:B------:R-:W-:Y:S01]  /*3420*/  ULOP3.LUT UR4, UR4, 0xffffffe0, URZ, 0xc0, !UPT ;  /* 0xffffffe004047892 */ /* 0x000fe2000f8ec03f */
[----:B------:R-:W-:-:S02]  /*3430*/  ISETP.NE.AND.EX P0, PT, RZ, UR9, PT, P0 ;  /* 0x00000009ff007c0c */ /* 0x000fc4000bf05300 */
[----:B------:R-:W-:Y:S02]  /*3440*/  CS2R R20, SRZ ;  /* 0x0000000000147805 */ /* 0x000fe4000001ff00 */
[----:B------:R-:W-:Y:S01]  /*3450*/  LOP3.LUT R3, R0, 0x1ffffff8, RZ, 0xc0, !PT ;  /* 0x1ffffff800037812 */ /* 0x000fe200078ec0ff */
[----:B------:R-:W-:Y:S01]  /*3460*/  UIADD3 UR4, -UR4, UR39, URZ ;  /* 0x0000002704047290 */ /* 0x000fe2000fffe13f */
[----:B------:R-:W-:Y:S01]  /*3470*/  MOV R28, UR5 ;  /* 0x00000005001c7c02 */ /* 0x000fe20008000f00 */
[----:B------:R-:W-:Y:S02]  /*3480*/  ULDC.64 UR14, c[0x0][0x250] ;  /* 0x00009400000e7ab9 */ /* 0x000fe40000000a00 */
[----:B------:R-:W-:Y:S02]  /*3490*/  IMAD.IADD R3, R12, 0x1, -R3 ;  /* 0x000000010c037824 */ /* 0x000fe400078e0a03 */
[C---:B------:R-:W-:Y:S01]  /*34a0*/  ISETP.NE.OR P0, PT, R14.reuse, UR4, !P0 ;  /* 0x000000040e007c0c */ /* 0x040fe2000c705670 */
[----:B------:R-:W-:Y:S01]  /*34b0*/  VIADD R27, R14, UR42 ;  /* 0x0000002a0e1b7c36 */ /* 0x000fe20008000000 */
[----:B------:R-:W-:-:S02]  /*34c0*/  VIMNMX R32, R28, UR39, PT ;  /* 0x000000271c207c48 */ /* 0x000fc4000bfe0100 */
[----:B------:R-:W-:-:S09]  /*34d0*/  SHF.L.U32 R17, R3, 0x3, RZ ;  /* 0x0000000303117819 */ /* 0x000fd200000006ff */
[----:B0-----:R-:W0:Y:S01]  /*34e0*/  @!P0 S2R R8, SR_CTAID.X ;  /* 0x0000000000088919 */ /* 0x001e220000002500 */
[----:B--2---:R-:W1:Y:S01]  /*34f0*/  @!P0 LDC.64 R6, c[0x0][0x240] ;  /* 0x00009000ff068b82 */ /* 0x004e620000000a00 */
[----:B------:R-:W-:Y:S01]  /*3500*/  ISETP.GE.AND P1, PT, R27, R32, PT ;  /* 0x000000201b00720c */ /* 0x000fe20003f26270 */
[----:B------:R-:W-:Y:S01]  /*3510*/  IMAD R30, R4, R28, R17 ;  /* 0x0000001c041e7224 */ /* 0x000fe200078e0211 */
[----:B------:R-:W-:Y:S01]  /*3520*/  BSSY B0, `(.L_x_1637) ;  /* 0x0000090000007945 */ /* 0x000fe20003800000 */
[----:B------:R-:W-:Y:S01]  /*3530*/  HFMA2.MMA R13, -RZ, RZ, 0, 0 ;  /* 0x00000000ff0d7435 */ /* 0x000fe200000001ff */
[----:B------:R-:W-:Y:S01]  /*3540*/  IMAD.MOV.U32 R0, RZ, RZ, RZ ;  /* 0x000000ffff007224 */ /* 0x000fe200078e00ff */
[----:B------:R-:W-:Y:S02]  /*3550*/  MOV R26, RZ ;  /* 0x000000ff001a7202 */ /* 0x000fe40000000f00 */
[----:B------:R-:W-:Y:S02]  /*3560*/  CS2R R18, SRZ ;  /* 0x0000000000127805 */ /* 0x000fe4000001ff00 */
[----:B------:R-:W-:-:S02]  /*3570*/  CS2R R24, SRZ ;  /* 0x0000000000187805 */ /* 0x000fc4000001ff00 */
[----:B------:R-:W-:Y:S02]  /*3580*/  LEA R31, R14, UR12, 0x1 ;  /* 0x0000000c0e1f7c11 */ /* 0x000fe4000f8e08ff */
[----:B------:R-:W-:Y:S01]  /*3590*/  SHF.R.S32.HI R29, RZ, 0x1f, R30 ;  /* 0x0000001fff1d7819 */ /* 0x000fe2000001141e */
[----:B0-----:R-:W-:-:S04]  /*35a0*/  @!P0 IMAD R3, R8, 0x40, R17 ;  /* 0x0000004008038824 */ /* 0x001fc800078e0211 */
[----:B-1----:R-:W-:-:S05]  /*35b0*/  @!P0 IMAD.WIDE R6, R3, 0x2, R6 ;  /* 0x0000000203068825 */ /* 0x002fca00078e0206 */
[----:B------:R0:W5:Y:S01]  /*35c0*/  @!P0 LDG.E.128 R20, desc[UR36][R6.64] ;  /* 0x0000002406148981 */ /* 0x000162000c1e1d00 */
[----:B------:R-:W-:Y:S01]  /*35d0*/  BAR.SYNC.DEFER_BLOCKING 0x0 ;  /* 0x0000000000007b1d */ /* 0x000fe20000010000 */
[----:B------:R-:W-:Y:S01]  /*35e0*/  ISETP.NE.AND P0, PT, R14, UR4, PT ;  /* 0x000000040e007c0c */ /* 0x000fe2000bf05270 */
[----:B------:R-:W-:-:S04]  /*35f0*/  IMAD.MOV.U32 R3, RZ, RZ, RZ ;  /* 0x000000ffff037224 */ /* 0x000fc800078e00ff */
[----:B------:R-:W-:Y:S08]  /*3600*/  @P1 BRA `(.L_x_1638) ;  /* 0x0000000800041947 */ /* 0x000ff00003800000 */
[----:B------:R-:W-:Y:S01]  /*3610*/  MOV R5, UR42 ;  /* 0x0000002a00057c02 */ /* 0x000fe20008000f00 */
[----:B------:R-:W-:Y:S01]  /*3620*/  BSSY B1, `(.L_x_1639) ;  /* 0x0000031000017945 */ /* 0x000fe20003800000 */
[----:B------:R-:W-:Y:S02]  /*3630*/  LOP3.LUT R3, RZ, R32, RZ, 0x33, !PT ;  /* 0x00000020ff037212 */ /* 0x000fe400078e33ff */
[----:B------:R-:W-:Y:S02]  /*3640*/  CS2R R24, SRZ ;  /* 0x0000000000187805 */ /* 0x000fe4000001ff00 */
[----:B------:R-:W-:Y:S02]  /*3650*/  IADD3 R0, -R5, -0x2, -R14 ;  /* 0xfffffffe05007810 */ /* 0x000fe40007ffe90e */
[----:B------:R-:W-:Y:S02]  /*3660*/  CS2R R18, SRZ ;  /* 0x0000000000127805 */ /* 0x000fe4000001ff00 */
[----:B------:R-:W-:Y:S01]  /*3670*/  MOV R15, R27 ;  /* 0x0000001b000f7202 */ /* 0x000fe20000000f00 */
[----:B------:R-:W-:Y:S01]  /*3680*/  IMAD.MOV.U32 R13, RZ, RZ, RZ ;  /* 0x000000ffff0d7224 */ /* 0x000fe200078e00ff */
[----:B------:R-:W-:Y:S01]  /*3690*/  MOV R26, RZ ;  /* 0x000000ff001a7202 */ /* 0x000fe20000000f00 */
[----:B------:R-:W-:-:S02]  /*36a0*/  IMAD.IADD R0, R0, 0x1, -R3 ;  /* 0x0000000100007824 */ /* 0x000fc400078e0a03 */
[----:B------:R-:W-:-:S03]  /*36b0*/  IMAD.MOV.U32 R3, RZ, RZ, RZ ;  /* 0x000000ffff037224 */ /* 0x000fc600078e00ff */
[C---:B------:R-:W-:Y:S02]  /*36c0*/  LOP3.LUT P1, RZ, R0.reuse, 0x20, RZ, 0xc0, !PT ;  /* 0x0000002000ff7812 */ /* 0x040fe4000782c0ff */
[----:B------:R-:W-:Y:S02]  /*36d0*/  LOP3.LUT P2, RZ, R0, 0xffffffe0, RZ, 0xc0, !PT ;  /* 0xffffffe000ff7812 */ /* 0x000fe4000784c0ff */
[----:B------:R-:W-:-:S09]  /*36e0*/  MOV R0, RZ ;  /* 0x000000ff00007202 */ /* 0x000fd20000000f00 */
[----:B------:R-:W-:Y:S05]  /*36f0*/  @P1 BRA `(.L_x_1640) ;  /* 0x00000000008c1947 */ /* 0x000fea0003800000 */
[----:B------:R-:W-:Y:S01]  /*3700*/  IADD3 R0, P1, R27, UR43, RZ ;  /* 0x0000002b1b007c10 */ /* 0x000fe2000ff3e0ff */
[----:B------:R-:W-:-:S03]  /*3710*/  ULDC.64 UR4, c[0x0][0x258] ;  /* 0x0000960000047ab9 */ /* 0x000fc60000000a00 */
[----:B------:R-:W-:Y:S02]  /*3720*/  LEA.HI.X.SX32 R3, R27, UR11, 0x1, P1 ;  /* 0x0000000b1b037c11 */ /* 0x000fe400088f0eff */
[----:B------:R-:W-:Y:S01]  /*3730*/  LEA R4, P1, R0, UR4, 0x2 ;  /* 0x0000000400047c11 */ /* 0x000fe2000f8210ff */
[----:B------:R-:W-:-:S03]  /*3740*/  ULDC UR4, c[0x0][0x288] ;  /* 0x0000a20000047ab9 */ /* 0x000fc60000000800 */
[----:B------:R-:W-:-:S05]  /*3750*/  LEA.HI.X R5, R0, UR5, R3, 0x2, P1 ;  /* 0x0000000500057c11 */ /* 0x000fca00088f1403 */
[----:B------:R-:W2:Y:S02]  /*3760*/  LDG.E R4, desc[UR36][R4.64] ;  /* 0x0000002404047981 */ /* 0x000ea4000c1e1900 */
[----:B--2---:R-:W-:Y:S01]  /*3770*/  IMAD R0, R4, UR4, RZ ;  /* 0x0000000404007c24 */ /* 0x004fe2000f8e02ff */
[----:B------:R-:W-:-:S03]  /*3780*/  ULDC.64 UR4, c[0x0][0x250] ;  /* 0x0000940000047ab9 */ /* 0x000fc60000000a00 */
[----:B------:R-:W-:-:S04]  /*3790*/  IMAD R0, R0, R28, R27 ;  /* 0x0000001c00007224 */ /* 0x000fc800078e021b */
[----:B------:R-:W-:-:S05]  /*37a0*/  IMAD.SHL.U32 R0, R0, 0x40, RZ ;  /* 0x0000004000007824 */ /* 0x000fca00078e00ff */
[----:B------:R-:W-:-:S04]  /*37b0*/  IADD3 R3, P1, R30, R0, RZ ;  /* 0x000000001e037210 */ /* 0x000fc80007f3e0ff */
[----:B------:R-:W-:Y:S02]  /*37c0*/  LEA.HI.X.SX32 R0, R0, R29, 0x1, P1 ;  /* 0x0000001d00007211 */ /* 0x000fe400008f0eff */
[----:B------:R-:W-:-:S04]  /*37d0*/  LEA R18, P1, R3, UR4, 0x1 ;  /* 0x0000000403127c11 */ /* 0x000fc8000f8208ff */
[----:B------:R-:W-:Y:S02]  /*37e0*/  LEA.HI.X R19, R3, UR5, R0, 0x1, P1 ;  /* 0x0000000503137c11 */ /* 0x000fe400088f0c00 */
[----:B------:R-:W1:Y:S04]  /*37f0*/  LDS.U16 R0, [R31] ;  /* 0x000000001f007984 */ /* 0x000e680000000400 */
[----:B------:R-:W2:Y:S01]  /*3800*/  LDG.E.128 R36, desc[UR36][R18.64] ;  /* 0x0000002412247981 */ /* 0x000ea2000c1e1d00 */
[----:B-1----:R-:W-:Y:S02]  /*3810*/  HADD2.F32 R0, -RZ, R0.H0_H0 ;  /* 0x20000000ff007230 */ /* 0x002fe40000004100 */
[--C-:B--2---:R-:W-:Y:S02]  /*3820*/  HADD2.F32 R3, -RZ, R36.reuse.H1_H1 ;  /* 0x30000024ff037230 */ /* 0x104fe40000004100 */
[----:B------:R-:W-:-:S02]  /*3830*/  HADD2.F32 R25, -RZ, R36.H0_H0 ;  /* 0x20000024ff197230 */ /* 0x000fc40000004100 */
[--C-:B------:R-:W-:Y:S02]  /*3840*/  HADD2.F32 R5, -RZ, R37.reuse.H0_H0 ;  /* 0x20000025ff057230 */ /* 0x100fe40000004100 */
[C---:B------:R-:W-:Y:S01]  /*3850*/  FFMA.FTZ R24, R0.reuse, R3, RZ ;  /* 0x0000000300187223 */ /* 0x040fe200000100ff */
[----:B0-----:R-:W-:Y:S02]  /*3860*/  HADD2.F32 R7, -RZ, R37.H1_H1 ;  /* 0x30000025ff077230 */ /* 0x001fe40000004100 */
[C---:B------:R-:W-:Y:S01]  /*3870*/  FFMA.FTZ R25, R0.reuse, R25, RZ ;  /* 0x0000001900197223 */ /* 0x040fe200000100ff */
[--C-:B------:R-:W-:Y:S02]  /*3880*/  HADD2.F32 R9, -RZ, R38.reuse.H0_H0 ;  /* 0x20000026ff097230 */ /* 0x100fe40000004100 */
[C---:B------:R-:W-:Y:S01]  /*3890*/  FFMA.FTZ R19, R0.reuse, R5, RZ ;  /* 0x0000000500137223 */ /* 0x040fe200000100ff */
[----:B------:R-:W-:Y:S02]  /*38a0*/  HADD2.F32 R11, -RZ, R38.H1_H1 ;  /* 0x30000026ff0b7230 */ /* 0x000fe40000004100 */
[----:B------:R-:W-:Y:S01]  /*38b0*/  FFMA.FTZ R18, R0, R7, RZ ;  /* 0x0000000700127223 */ /* 0x000fe200000100ff */
[----:B------:R-:W-:-:S02]  /*38c0*/  HADD2.F32 R13, -RZ, R39.H0_H0 ;  /* 0x20000027ff0d7230 */ /* 0x000fc40000004100 */
[C---:B------:R-:W-:Y:S01]  /*38d0*/  FFMA.FTZ R3, R0.reuse, R9, RZ ;  /* 0x0000000900037223 */ /* 0x040fe200000100ff */
[----:B------:R-:W-:Y:S02]  /*38e0*/  HADD2.F32 R15, -RZ, R39.H1_H1 ;  /* 0x30000027ff0f7230 */ /* 0x000fe40000004100 */
[C---:B------:R-:W-:Y:S01]  /*38f0*/  FFMA.FTZ R26, R0.reuse, R11, RZ ;  /* 0x0000000b001a7223 */ /* 0x040fe200000100ff */
[C---:B------:R-:W-:Y:S02]  /*3900*/  FFMA.FTZ R13, R0.reuse, R13, RZ ;  /* 0x0000000d000d7223 */ /* 0x040fe400000100ff */
[----:B------:R-:W-:Y:S01]  /*3910*/  FFMA.FTZ R0, R0, R15, RZ ;  /* 0x0000000f00007223 */ /* 0x000fe200000100ff */
[----:B------:R-:W-:-:S07]  /*3920*/  IADD3 R15, R27, 0x20, RZ ;  /* 0x000000201b0f7810 */ /* 0x000fce0007ffe0ff */
.L_x_1640:
[----:B------:R-:W-:Y:S05]  /*3930*/  BSYNC B1 ;  /* 0x0000000000017941 */ /* 0x000fea0003800000 */
.L_x_1639:
[----:B------:R-:W-:Y:S05]  /*3940*/  @!P2 BRA `(.L_x_1638) ;  /* 0x000000040034a947 */ /* 0x000fea0003800000 */
[C---:B------:R-:W-:Y:S01]  /*3950*/  LEA R4, R15.reuse, UR7, 0x1 ;  /* 0x000000070f047c11 */ /* 0x040fe2000f8e08ff */
[----:B------:R-:W-:Y:S01]  /*3960*/  IMAD.U32 R8, RZ, RZ, UR42 ;  /* 0x0000002aff087e24 */ /* 0x000fe2000f8e00ff */
[C---:B------:R-:W-:Y:S01]  /*3970*/  IADD3 R43, P1, R15.reuse, UR43, RZ ;  /* 0x0000002b0f2b7c10 */ /* 0x040fe2000ff3e0ff */
[----:B------:R-:W-:Y:S01]  /*3980*/  ULDC UR8, c[0x0][0x288] ;  /* 0x0000a20000087ab9 */ /* 0x000fe20000000800 */
[----:B------:R-:W-:Y:S01]  /*3990*/  IADD3 R5, R4, 0x40, RZ ;  /* 0x0000004004057810 */ /* 0x000fe20007ffe0ff */
[----:B------:R-:W-:Y:S01]  /*39a0*/  ULDC.64 UR4, c[0x0][0x258] ;  /* 0x0000960000047ab9 */ /* 0x000fe20000000a00 */
[----:B0-----:R-:W-:Y:S01]  /*39b0*/  LEA.HI.X.SX32 R6, R15, UR11, 0x1, P1 ;  /* 0x0000000b0f067c11 */ /* 0x001fe200088f0eff */
[----:B------:R-:W-:Y:S01]  /*39c0*/  IMAD R4, R28, UR8, RZ ;  /* 0x000000081c047c24 */ /* 0x000fe2000f8e02ff */
[----:B------:R-:W-:Y:S01]  /*39d0*/  LEA R42, P1, R43, UR4, 0x2 ;  /* 0x000000042b2a7c11 */ /* 0x000fe2000f8210ff */
[----:B-----5:R-:W-:Y:S01]  /*39e0*/  IMAD.SHL.U32 R44, R15, 0x40, RZ ;  /* 0x000000400f2c7824 */ /* 0x020fe200078e00ff */
[----:B------:R-:W-:Y:S01]  /*39f0*/  HFMA2.MMA R37, -RZ, RZ, 0, 0 ;  /* 0x00000000ff257435 */ /* 0x000fe200000001ff */
[----:B------:R-:W-:Y:S01]  /*3a00*/  IMAD R5, R8, -0x2, R5 ;  /* 0xfffffffe08057824 */ /* 0x000fe200078e0205 */
[----:B------:R-:W-:Y:S01]  /*3a10*/  LEA.HI.X R43, R43, UR5, R6, 0x2, P1 ;  /* 0x000000052b2b7c11 */ /* 0x000fe200088f1406 */
[----:B------:R-:W-:Y:S01]  /*3a20*/  VIADD R45, R44, 0x800 ;  /* 0x000008002c2d7836 */ /* 0x000fe20000000000 */
[----:B------:R-:W-:Y:S01]  /*3a30*/  SHF.L.U32 R33, R4, 0x6, RZ ;  /* 0x0000000604217819 */ /* 0x000fe200000006ff */
[----:B------:R-:W-:-:S07]  /*3a40*/  VIADD R36, R5, UR6 ;  /* 0x0000000605247c36 */ /* 0x000fce0008000000 */
.L_x_1641:
[----:B------:R-:W-:Y:S01]  /*3a50*/  MOV R34, R42 ;  /* 0x0000002a00227202 */ /* 0x000fe20000000f00 */
[----:B------:R-:W-:Y:S01]  /*3a60*/  IMAD.MOV.U32 R35, RZ, RZ, R43 ;  /* 0x000000ffff237224 */ /* 0x000fe200078e002b */
[----:B------:R-:W0:Y:S04]  /*3a70*/  LDS.U16 R38, [R36+-0x40] ;  /* 0xffffc00024267984 */ /* 0x000e280000000400 */
[----:B------:R-:W2:Y:S04]  /*3a80*/  LDG.E R4, desc[UR36][R34.64] ;  /* 0x0000002422047981 */ /* 0x000ea8000c1e1900 */
[----:B------:R-:W3:Y:S04]  /*3a90*/  LDG.E R6, desc[UR36][R34.64+0x80] ;  /* 0x0000802422067981 */ /* 0x000ee8000c1e1900 */
[----:B------:R1:W4:Y:S01]  /*3aa0*/  LDS.U16 R41, [R36] ;  /* 0x0000000024297984 */ /* 0x0003220000000400 */
[----:B--2---:R-:W-:-:S02]  /*3ab0*/  IMAD R4, R33, R4, R44 ;  /* 0x0000000421047224 */ /* 0x004fc400078e022c */
[----:B---3--:R-:W-:-:S03]  /*3ac0*/  IMAD R6, R33, R6, R45 ;  /* 0x0000000621067224 */ /* 0x008fc600078e022d */
[----:B------:R-:W-:-:S04]  /*3ad0*/  IADD3 R4, R4, R37, RZ ;  /* 0x0000002504047210 */ /* 0x000fc80007ffe0ff */
[----:B------:R-:W-:-:S04]  /*3ae0*/  IADD3 R5, P1, R30, R4, RZ ;  /* 0x000000041e057210 */ /* 0x000fc80007f3e0ff */
[----:B------:R-:W-:Y:S02]  /*3af0*/  LEA.HI.X.SX32 R8, R4, R29, 0x1, P1 ;  /* 0x0000001d04087211 */ /* 0x000fe400008f0eff */
[----:B------:R-:W-:-:S04]  /*3b00*/  LEA R4, P1, R5, UR14, 0x1 ;  /* 0x0000000e05047c11 */ /* 0x000fc8000f8208ff */
[----:B------:R-:W-:Y:S01]  /*3b10*/  LEA.HI.X R5, R5, UR15, R8, 0x1, P1 ;  /* 0x0000000f05057c11 */ /* 0x000fe200088f0c08 */
[----:B------:R-:W-:-:S05]  /*3b20*/  IMAD.IADD R8, R6, 0x1, R37 ;  /* 0x0000000106087824 */ /* 0x000fca00078e0225 */
[----:B------:R-:W-:Y:S01]  /*3b30*/  IADD3 R9, P1, R30, R8, RZ ;  /* 0x000000081e097210 */ /* 0x000fe20007f3e0ff */
[----:B------:R-:W2:Y:S03]  /*3b40*/  LDG.E.128 R4, desc[UR36][R4.64] ;  /* 0x0000002404047981 */ /* 0x000ea6000c1e1d00 */
[----:B------:R-:W-:Y:S02]  /*3b50*/  LEA.HI.X.SX32 R10, R8, R29, 0x1, P1 ;  /* 0x0000001d080a7211 */ /* 0x000fe400008f0eff */
[----:B------:R-:W-:-:S04]  /*3b60*/  LEA R8, P1, R9, UR14, 0x1 ;  /* 0x0000000e09087c11 */ /* 0x000fc8000f8208ff */
[----:B------:R-:W-:-:S06]  /*3b70*/  LEA.HI.X R9, R9, UR15, R10, 0x1, P1 ;  /* 0x0000000f09097c11 */ /* 0x000fcc00088f0c0a */
[----:B------:R-:W3:Y:S01]  /*3b80*/  LDG.E.128 R8, desc[UR36][R8.64] ;  /* 0x0000002408087981 */ /* 0x000ee2000c1e1d00 */
[----:B------:R-:W-:Y:S01]  /*3b90*/  IADD3 R42, P1, R34, 0x100, RZ ;  /* 0x00000100222a7810 */ /* 0x000fe20007f3e0ff */
[----:B------:R-:W-:Y:S01]  /*3ba0*/  VIADD R15, R15, 0x40 ;  /* 0x000000400f0f7836 */ /* 0x000fe20000000000 */
[----:B-1----:R-:W-:Y:S01]  /*3bb0*/  IADD3 R36, R36, 0x80, RZ ;  /* 0x0000008024247810 */ /* 0x002fe20007ffe0ff */
[----:B0-----:R-:W-:Y:S01]  /*3bc0*/  HADD2.F32 R38, -RZ, R38.H0_H0 ;  /* 0x20000026ff267230 */ /* 0x001fe20000004100 */
[----:B------:R-:W-:Y:S01]  /*3bd0*/  IADD3.X R43, RZ, R35, RZ, P1, !PT ;  /* 0x00000023ff2b7210 */ /* 0x000fe20000ffe4ff */
[----:B----4-:R-:W-:Y:S01]  /*3be0*/  HADD2.F32 R41, -RZ, R41.H0_H0 ;  /* 0x20000029ff297230 */ /* 0x010fe20000004100 */
[----:B------:R-:W-:Y:S01]  /*3bf0*/  ISETP.GE.AND P1, PT, R15, R32, PT ;  /* 0x000000200f00720c */ /* 0x000fe20003f26270 */
[----:B------:R-:W-:Y:S02]  /*3c00*/  VIADD R37, R37, 0x1000 ;  /* 0x0000100025257836 */ /* 0x000fe40000000000 */
[----:B--2---:R-:W-:-:S02]  /*3c10*/  HADD2.F32 R34, -RZ, R4.H0_H0 ;  /* 0x20000004ff227230 */ /* 0x004fc40000004100 */
[----:B------:R-:W-:Y:S02]  /*3c20*/  HADD2.F32 R35, -RZ, R4.H1_H1 ;  /* 0x30000004ff237230 */ /* 0x000fe40000004100 */
[--C-:B------:R-:W-:Y:S02]  /*3c30*/  HADD2.F32 R40, -RZ, R6.reuse.H0_H0 ;  /* 0x20000006ff287230 */ /* 0x100fe40000004100 */
[C---:B------:R-:W-:Y:S01]  /*3c40*/  FFMA.FTZ R25, R38.reuse, R34, R25 ;  /* 0x0000002226197223 */ /* 0x040fe20000010019 */
[----:B------:R-:W-:Y:S02]  /*3c50*/  HADD2.F32 R39, -RZ, R6.H1_H1 ;  /* 0x30000006ff277230 */ /* 0x000fe40000004100 */
[C---:B------:R-:W-:Y:S01]  /*3c60*/  FFMA.FTZ R24, R38.reuse, R35, R24 ;  /* 0x0000002326187223 */ /* 0x040fe20000010018 */
[----:B------:R-:W-:Y:S02]  /*3c70*/  HADD2.F32 R4, -RZ, R5.H0_H0 ;  /* 0x20000005ff047230 */ /* 0x000fe40000004100 */
[----:B------:R-:W-:Y:S01]  /*3c80*/  FFMA.FTZ R3, R38, R40, R3 ;  /* 0x0000002826037223 */ /* 0x000fe20000010003 */
[----:B------:R-:W-:-:S02]  /*3c90*/  HADD2.F32 R6, -RZ, R7.H0_H0 ;  /* 0x20000007ff067230 */ /* 0x000fc40000004100 */
[C---:B------:R-:W-:Y:S01]  /*3ca0*/  FFMA.FTZ R26, R38.reuse, R39, R26 ;  /* 0x00000027261a7223 */ /* 0x040fe2000001001a */
[----:B------:R-:W-:Y:S02]  /*3cb0*/  HADD2.F32 R5, -RZ, R5.H1_H1 ;  /* 0x30000005ff057230 */ /* 0x000fe40000004100 */
[C---:B------:R-:W-:Y:S01]  /*3cc0*/  FFMA.FTZ R4, R38.reuse, R4, R19 ;  /* 0x0000000426047223 */ /* 0x040fe20000010013 */
[----:B------:R-:W-:Y:S02]  /*3cd0*/  HADD2.F32 R7, -RZ, R7.H1_H1 ;  /* 0x30000007ff077230 */ /* 0x000fe40000004100 */
[C---:B------:R-:W-:Y:S01]  /*3ce0*/  FFMA.FTZ R6, R38.reuse, R6, R13 ;  /* 0x0000000626067223 */ /* 0x040fe2000001000d */
[----:B---3--:R-:W-:Y:S02]  /*3cf0*/  HADD2.F32 R19, -RZ, R9.H0_H0 ;  /* 0x20000009ff137230 */ /* 0x008fe40000004100 */
[----:B------:R-:W-:Y:S01]  /*3d00*/  FFMA.FTZ R5, R38, R5, R18 ;  /* 0x0000000526057223 */ /* 0x000fe20000010012 */
[----:B------:R-:W-:-:S02]  /*3d10*/  HADD2.F32 R18, -RZ, R8.H0_H0 ;  /* 0x20000008ff127230 */ /* 0x000fc40000004100 */
[----:B------:R-:W-:Y:S01]  /*3d20*/  FFMA.FTZ R0, R38, R7, R0 ;  /* 0x0000000726007223 */ /* 0x000fe20000010000 */
[----:B------:R-:W-:Y:S02]  /*3d30*/  HADD2.F32 R7, -RZ, R8.H1_H1 ;  /* 0x30000008ff077230 */ /* 0x000fe40000004100 */
        /* <DEDUP_REMOVED lines=11> */
[C---:B------:R-:W-:Y:S02]  /*3df0*/  FFMA.FTZ R26, R41.reuse, R9, R26 ;  /* 0x00000009291a7223 */ /* 0x040fe4000001001a */
[----:B------:R-:W-:Y:S01]  /*3e00*/  FFMA.FTZ R0, R41, R11, R0 ;  /* 0x0000000b29007223 */ /* 0x000fe20000010000 */
[----:B------:R-:W-:Y:S06]  /*3e10*/  @!P1 BRA `(.L_x_1641) ;  /* 0xfffffffc000c9947 */ /* 0x000fec000383ffff */
.L_x_1638:
[----:B------:R-:W-:Y:S05]  /*3e20*/  BSYNC B0 ;  /* 0x0000000000007941 */ /* 0x000fea0003800000 */
.L_x_1637:
[----:B------:R-:W-:Y:S01]  /*3e30*/  ISETP.GE.AND P1, PT, R27, UR39, PT ;  /* 0x000000271b007c0c */ /* 0x000fe2000bf26270 */
[----:B------:R-:W-:Y:S01]  /*3e40*/  ULDC UR10, c[0x0][0x288] ;  /* 0x0000a200000a7ab9 */ /* 0x000fe20000000800 */
[----:B------:R-:W-:Y:S01]  /*3e50*/  ULDC.64 UR8, c[0x0][0x258] ;  /* 0x0000960000087ab9 */ /* 0x000fe20000000a00 */
[----:B------:R-:W-:Y:S01]  /*3e60*/  ULDC.64 UR14, c[0x0][0x250] ;  /* 0x00009400000e7ab9 */ /* 0x000fe20000000a00 */
[----:B------:R-:W-:Y:S09]  /*3e70*/  BSSY B0, `(.L_x_1642) ;  /* 0x00000c9000007945 */ /* 0x000ff20003800000 */
[----:B------:R-:W-:Y:S05]  /*3e80*/  @P1 BRA `(.L_x_1643) ;  /* 0x0000000c001c1947 */ /* 0x000fea0003800000 */
[----:B------:R-:W-:Y:S01]  /*3e90*/  LOP3.LUT R4, RZ, R14, RZ, 0x33, !PT ;  /* 0x0000000eff047212 */ /* 0x000fe200078e33ff */
[----:B------:R-:W-:Y:S01]  /*3ea0*/  BSSY B1, `(.L_x_1644) ;  /* 0x0000043000017945 */ /* 0x000fe20003800000 */
[----:B------:R-:W-:-:S04]  /*3eb0*/  MOV R5, UR42 ;  /* 0x0000002a00057c02 */ /* 0x000fc80008000f00 */
[----:B------:R-:W-:-:S04]  /*3ec0*/  IADD3 R34, -R5, UR39, R4 ;  /* 0x0000002705227c10 */ /* 0x000fc8000fffe104 */
[----:B------:R-:W-:-:S13]  /*3ed0*/  LOP3.LUT P1, RZ, R34, 0x20, RZ, 0xc0, !PT ;  /* 0x0000002022ff7812 */ /* 0x000fda000782c0ff */
[----:B------:R-:W-:Y:S05]  /*3ee0*/  @P1 BRA `(.L_x_1645) ;  /* 0x0000000000f81947 */ /* 0x000fea0003800000 */
[----:B------:R-:W-:Y:S01]  /*3ef0*/  ISETP.GE.AND P1, PT, R27, R28, PT ;  /* 0x0000001c1b00720c */ /* 0x000fe20003f26270 */
[----:B------:R-:W-:-:S12]  /*3f00*/  BSSY B2, `(.L_x_1646) ;  /* 0x000003b000027945 */ /* 0x000fd80003800000 */
[----:B------:R-:W-:Y:S05]  /*3f10*/  @!P1 BRA `(.L_x_1647) ;  /* 0x0000000000e49947 */ /* 0x000fea0003800000 */
[----:B0-----:R-:W-:Y:S01]  /*3f20*/  IABS R7, R28 ;  /* 0x0000001c00077213 */ /* 0x001fe20000000000 */
[----:B------:R-:W-:Y:S01]  /*3f30*/  ULDC.64 UR4, c[0x0][0x258] ;  /* 0x0000960000047ab9 */ /* 0x000fe20000000a00 */
[----:B------:R-:W-:Y:S01]  /*3f40*/  IABS R10, R27 ;  /* 0x0000001b000a7213 */ /* 0x000fe20000000000 */
[----:B------:R-:W0:Y:S01]  /*3f50*/  LDS.U16 R31, [R31] ;  /* 0x000000001f1f7984 */ /* 0x000e220000000400 */
[----:B------:R-:W1:Y:S01]  /*3f60*/  I2F.RP R6, R7 ;  /* 0x0000000700067306 */ /* 0x000e620000209400 */
[----:B------:R-:W-:Y:S02]  /*3f70*/  ISETP.GE.AND P2, PT, R27, RZ, PT ;  /* 0x000000ff1b00720c */ /* 0x000fe40003f46270 */
[----:B------:R-:W-:-:S05]  /*3f80*/  ISETP.NE.AND P3, PT, R28, RZ, PT ;  /* 0x000000ff1c00720c */ /* 0x000fca0003f65270 */
[----:B-1----:R-:W1:Y:S02]  /*3f90*/  MUFU.RCP R6, R6 ;  /* 0x0000000600067308 */ /* 0x002e640000001000 */
[----:B-1----:R-:W-:-:S06]  /*3fa0*/  VIADD R8, R6, 0xffffffe ;  /* 0x0ffffffe06087836 */ /* 0x002fcc0000000000 */
[----:B------:R-:W1:Y:S02]  /*3fb0*/  F2I.FTZ.U32.TRUNC.NTZ R5, R8 ;  /* 0x0000000800057305 */ /* 0x000e64000021f000 */
[----:B-1----:R-:W-:-:S05]  /*3fc0*/  IADD3 R4, RZ, -R5, RZ ;  /* 0x80000005ff047210 */ /* 0x002fca0007ffe0ff */
        /* <DEDUP_REMOVED lines=27> */
[----:B------:R-:W-:-:S06]  /*4180*/  LEA.HI.X R5, R6, UR5, R5, 0x1, P1 ;  /* 0x0000000506057c11 */ /* 0x000fcc00088f0c05 */
[----:B------:R-:W2:Y:S01]  /*4190*/  LDG.E.128 R4, desc[UR36][R4.64] ;  /* 0x0000002404047981 */ /* 0x000ea2000c1e1d00 */
[----:B0-----:R-:W-:Y:S02]  /*41a0*/  HADD2.F32 R8, -RZ, R31.H0_H0 ;  /* 0x2000001fff087230 */ /* 0x001fe40000004100 */
[--C-:B--2---:R-:W-:Y:S02]  /*41b0*/  HADD2.F32 R32, -RZ, R6.reuse.H0_H0 ;  /* 0x20000006ff207230 */ /* 0x104fe40000004100 */
[----:B------:R-:W-:Y:S02]  /*41c0*/  HADD2.F32 R33, -RZ, R6.H1_H1 ;  /* 0x30000006ff217230 */ /* 0x000fe40000004100 */
[----:B------:R-:W-:Y:S02]  /*41d0*/  HADD2.F32 R6, -RZ, R7.H0_H0 ;  /* 0x20000007ff067230 */ /* 0x000fe40000004100 */
[----:B------:R-:W-:Y:S01]  /*41e0*/  FFMA.FTZ R3, R8, R32, R3 ;  /* 0x0000002008037223 */ /* 0x000fe20000010003 */
[----:B------:R-:W-:-:S02]  /*41f0*/  HADD2.F32 R9, -RZ, R4.H0_H0 ;  /* 0x20000004ff097230 */ /* 0x000fc40000004100 */
[C---:B------:R-:W-:Y:S01]  /*4200*/  FFMA.FTZ R26, R8.reuse, R33, R26 ;  /* 0x00000021081a7223 */ /* 0x040fe2000001001a */
[----:B------:R-:W-:Y:S02]  /*4210*/  HADD2.F32 R11, -RZ, R4.H1_H1 ;  /* 0x30000004ff0b7230 */ /* 0x000fe40000004100 */
[C---:B------:R-:W-:Y:S01]  /*4220*/  FFMA.FTZ R13, R8.reuse, R6, R13 ;  /* 0x00000006080d7223 */ /* 0x040fe2000001000d */
[--C-:B------:R-:W-:Y:S02]  /*4230*/  HADD2.F32 R10, -RZ, R5.reuse.H0_H0 ;  /* 0x20000005ff0a7230 */ /* 0x100fe40000004100 */
[C---:B------:R-:W-:Y:S01]  /*4240*/  FFMA.FTZ R25, R8.reuse, R9, R25 ;  /* 0x0000000908197223 */ /* 0x040fe20000010019 */
[----:B------:R-:W-:Y:S02]  /*4250*/  HADD2.F32 R15, -RZ, R5.H1_H1 ;  /* 0x30000005ff0f7230 */ /* 0x000fe40000004100 */
[----:B------:R-:W-:Y:S01]  /*4260*/  FFMA.FTZ R24, R8, R11, R24 ;  /* 0x0000000b08187223 */ /* 0x000fe20000010018 */
[----:B------:R-:W-:-:S02]  /*4270*/  HADD2.F32 R7, -RZ, R7.H1_H1 ;  /* 0x30000007ff077230 */ /* 0x000fc40000004100 */
[C---:B------:R-:W-:Y:S01]  /*4280*/  FFMA.FTZ R19, R8.reuse, R10, R19 ;  /* 0x0000000a08137223 */ /* 0x040fe20000010013 */
[C---:B------:R-:W-:Y:S02]  /*4290*/  FFMA.FTZ R18, R8.reuse, R15, R18 ;  /* 0x0000000f08127223 */ /* 0x040fe40000010012 */
[----:B------:R-:W-:-:S07]  /*42a0*/  FFMA.FTZ R0, R8, R7, R0 ;  /* 0x0000000708007223 */ /* 0x000fce0000010000 */
.L_x_1647:
[----:B------:R-:W-:Y:S05]  /*42b0*/  BSYNC B2 ;  /* 0x0000000000027941 */ /* 0x000fea0003800000 */
.L_x_1646:
[----:B------:R-:W-:-:S07]  /*42c0*/  IADD3 R27, R27, 0x20, RZ ;  /* 0x000000201b1b7810 */ /* 0x000fce0007ffe0ff */
.L_x_1645:
[----:B------:R-:W-:Y:S05]  /*42d0*/  BSYNC B1 ;  /* 0x0000000000017941 */ /* 0x000fea0003800000 */
.L_x_1644:
[----:B------:R-:W-:-:S13]  /*42e0*/  LOP3.LUT P1, RZ, R34, 0xffffffe0, RZ, 0xc0, !PT ;  /* 0xffffffe022ff7812 */ /* 0x000fda000782c0ff */
[----:B------:R-:W-:Y:S05]  /*42f0*/  @!P1 BRA `(.L_x_1643) ;  /* 0x0000000800009947 */ /* 0x000fea0003800000 */
[----:B------:R-:W1:Y:S01]  /*4300*/  LDC R28, c[0x0][0x284] ;  /* 0x0000a100ff1c7b82 */ /* 0x000e620000000800 */
[----:B------:R-:W-:Y:S01]  /*4310*/  LEA R4, R27, UR7, 0x1 ;  /* 0x000000071b047c11 */ /* 0x000fe2000f8e08ff */
[----:B------:R-:W-:Y:S01]  /*4320*/  IMAD.U32 R5, RZ, RZ, UR42 ;  /* 0x0000002aff057e24 */ /* 0x000fe2000f8e00ff */
[----:B------:R-:W-:-:S03]  /*4330*/  HFMA2.MMA R8, -RZ, RZ, 0, 0 ;  /* 0x00000000ff087435 */ /* 0x000fc600000001ff */
[----:B------:R-:W-:-:S04]  /*4340*/  IMAD R4, R5, -0x2, R4 ;  /* 0xfffffffe05047824 */ /* 0x000fc800078e0204 */
[----:B------:R-:W-:-:S07]  /*4350*/  VIADD R9, R4, UR6 ;  /* 0x0000000604097c36 */ /* 0x000fce0008000000 */
.L_x_1652:
[C---:B-1----:R-:W-:Y:S01]  /*4360*/  ISETP.GE.AND P2, PT, R27.reuse, R28, PT ;  /* 0x0000001c1b00720c */ /* 0x042fe20003f46270 */
[----:B------:R-:W-:Y:S01]  /*4370*/  BSSY B1, `(.L_x_1648) ;  /* 0x000003b000017945 */ /* 0x000fe20003800000 */
[----:B------:R-:W-:Y:S01]  /*4380*/  IADD3 R35, R27, 0x20, RZ ;  /* 0x000000201b237810 */ /* 0x000fe20007ffe0ff */
[----:B------:R-:W-:-:S03]  /*4390*/  IMAD.IADD R10, R9, 0x1, R8 ;  /* 0x00000001090a7824 */ /* 0x000fc600078e0208 */
[----:B------:R-:W-:-:S07]  /*43a0*/  ISETP.GE.AND P1, PT, R35, R28, PT ;  /* 0x0000001c2300720c */ /* 0x000fce0003f26270 */
[----:B------:R-:W-:Y:S06]  /*43b0*/  @!P2 BRA `(.L_x_1649) ;  /* 0x0000000000d8a947 */ /* 0x000fec0003800000 */
[----:B0-----:R-:W-:Y:S02]  /*43c0*/  IABS R7, R28 ;  /* 0x0000001c00077213 */ /* 0x001fe40000000000 */
[----:B------:R-:W-:Y:S02]  /*43d0*/  IABS R31, R27 ;  /* 0x0000001b001f7213 */ /* 0x000fe40000000000 */
[----:B------:R-:W0:Y:S01]  /*43e0*/  I2F.RP R6, R7 ;  /* 0x0000000700067306 */ /* 0x000e220000209400 */
[----:B------:R-:W-:Y:S02]  /*43f0*/  ISETP.GE.AND P3, PT, R27, RZ, PT ;  /* 0x000000ff1b00720c */ /* 0x000fe40003f66270 */
[----:B------:R-:W-:-:S05]  /*4400*/  ISETP.NE.AND P4, PT, R28, RZ, PT ;  /* 0x000000ff1c00720c */ /* 0x000fca0003f85270 */
[----:B0-----:R-:W0:Y:S02]  /*4410*/  MUFU.RCP R6, R6 ;  /* 0x0000000600067308 */ /* 0x001e240000001000 */
[----:B0-----:R-:W-:-:S06]  /*4420*/  IADD3 R11, R6, 0xffffffe, RZ ;  /* 0x0ffffffe060b7810 */ /* 0x001fcc0007ffe0ff */
[----:B------:R0:W1:Y:S02]  /*4430*/  F2I.FTZ.U32.TRUNC.NTZ R5, R11 ;  /* 0x0000000b00057305 */ /* 0x000064000021f000 */
[----:B0-----:R-:W0:Y:S01]  /*4440*/  LDS.U16 R11, [R10] ;  /* 0x000000000a0b7984 */ /* 0x001e220000000400 */
        /* <DEDUP_REMOVED lines=45> */
.L_x_1649:
[----:B------:R-:W-:Y:S05]  /*4720*/  BSYNC B1 ;  /* 0x0000000000017941 */ /* 0x000fea0003800000 */
.L_x_1648:
[----:B------:R-:W-:Y:S04]  /*4730*/  BSSY B1, `(.L_x_1650) ;  /* 0x0000038000017945 */ /* 0x000fe80003800000 */
[----:B------:R-:W-:Y:S05]  /*4740*/  @!P1 BRA `(.L_x_1651) ;  /* 0x0000000000d89947 */ /* 0x000fea0003800000 */
[----:B0-----:R-:W-:Y:S01]  /*4750*/  IABS R7, R28 ;  /* 0x0000001c00077213 */ /* 0x001fe20000000000 */
[----:B------:R-:W0:Y:S01]  /*4760*/  LDS.U16 R10, [R10+0x40] ;  /* 0x000040000a0a7984 */ /* 0x000e220000000400 */
[----:B------:R-:W-:Y:S02]  /*4770*/  IABS R31, R35 ;  /* 0x00000023001f7213 */ /* 0x000fe40000000000 */
[----:B------:R-:W1:Y:S01]  /*4780*/  I2F.RP R6, R7 ;  /* 0x0000000700067306 */ /* 0x000e620000209400 */
[----:B------:R-:W-:Y:S02]  /*4790*/  ISETP.GE.AND P2, PT, R35, RZ, PT ;  /* 0x000000ff2300720c */ /* 0x000fe40003f46270 */
[----:B------:R-:W-:-:S05]  /*47a0*/  ISETP.NE.AND P3, PT, R28, RZ, PT ;  /* 0x000000ff1c00720c */ /* 0x000fca0003f65270 */
[----:B-1----:R-:W1:Y:S02]  /*47b0*/  MUFU.RCP R6, R6 ;  /* 0x0000000600067308 */ /* 0x002e640000001000 */
[----:B-1----:R-:W-:-:S06]  /*47c0*/  VIADD R11, R6, 0xffffffe ;  /* 0x0ffffffe060b7836 */ /* 0x002fcc0000000000 */
[----:B------:R-:W1:Y:S02]  /*47d0*/  F2I.FTZ.U32.TRUNC.NTZ R5, R11 ;  /* 0x0000000b00057305 */ /* 0x000e64000021f000 */
[----:B-1----:R-:W-:-:S05]  /*47e0*/  IADD3 R4, RZ, -R5, RZ ;  /* 0x80000005ff047210 */ /* 0x002fca0007ffe0ff */
        /* <DEDUP_REMOVED lines=44> */
.L_x_1651:
[----:B------:R-:W-:Y:S05]  /*4ab0*/  BSYNC B1 ;  /* 0x0000000000017941 */ /* 0x000fea0003800000 */
.L_x_1650:
[----:B------:R-:W-:Y:S01]  /*4ac0*/  VIADD R27, R27, 0x40 ;  /* 0x000000401b1b7836 */ /* 0x000fe20000000000 */
[----:B------:R-:W-:-:S04]  /*4ad0*/  IADD3 R8, R8, 0x80, RZ ;  /* 0x0000008008087810 */ /* 0x000fc80007ffe0ff */
[----:B------:R-:W-:-:S13]  /*4ae0*/  ISETP.GE.AND P1, PT, R27, UR39, PT ;  /* 0x000000271b007c0c */ /* 0x000fda000bf26270 */
[----:B------:R-:W-:Y:S05]  /*4af0*/  @!P1 BRA `(.L_x_1652) ;  /* 0xfffffff800189947 */ /* 0x000fea000383ffff */
.L_x_1643:
[----:B------:R-:W-:Y:S05]  /*4b00*/  BSYNC B0 ;  /* 0x0000000000007941 */ /* 0x000fea0003800000 */
.L_x_1642:
[----:B------:R-:W-:Y:S04]  /*4b10*/  BSSY B0, `(.L_x_1653) ;  /* 0x000005b000007945 */ /* 0x000fe80003800000 */
[----:B------:R-:W-:Y:S05]  /*4b20*/  @P0 BRA `(.L_x_1654) ;  /* 0x0000000400640947 */ /* 0x000fea0003800000 */
[----:B------:R-:W-:Y:S01]  /*4b30*/  ULDC.64 UR4, c[0x0][0x2f0] ;  /* 0x0000bc0000047ab9 */ /* 0x000fe20000000a00 */
[----:B------:R-:W1:Y:S01]  /*4b40*/  LDC R8, c[0x0][0x308] ;  /* 0x0000c200ff087b82 */ /* 0x000e620000000800 */
[----:B------:R-:W-:-:S04]  /*4b50*/  ISETP.NE.U32.AND P0, PT, RZ, UR4, PT ;  /* 0x00000004ff007c0c */ /* 0x000fc8000bf05070 */
[----:B------:R-:W-:-:S13]  /*4b60*/  ISETP.NE.AND.EX P0, PT, RZ, UR5, PT, P0 ;  /* 0x00000005ff007c0c */ /* 0x000fda000bf05300 */
[----:B0-----:R-:W0:Y:S01]  /*4b70*/  @P0 S2R R7, SR_CTAID.X ;  /* 0x0000000000070919 */ /* 0x001e220000002500 */
[----:B------:R-:W0:Y:S01]  /*4b80*/  @P0 LDC R6, c[0x0][0x288] ;  /* 0x0000a200ff060b82 */ /* 0x000e220000000800 */
[----:B-1----:R-:W-:-:S07]  /*4b90*/  ISETP.NE.AND P2, PT, R8, 0x2, PT ;  /* 0x000000020800780c */ /* 0x002fce0003f45270 */
[----:B------:R-:W1:Y:S08]  /*4ba0*/  @P0 LDC.64 R4, c[0x0][0x2e8] ;  /* 0x0000ba00ff040b82 */ /* 0x000e700000000a00 */
[----:B------:R-:W2:Y:S01]  /*4bb0*/  @P2 LDC.64 R8, c[0x0][0x238] ;  /* 0x00008e00ff082b82 */ /* 0x000ea20000000a00 */
[----:B------:R-:W-:Y:S02]  /*4bc0*/  VIADD R15, R17, UR41 ;  /* 0x00000029110f7c36 */ /* 0x000fe40008000000 */
[----:B0-----:R-:W-:-:S05]  /*4bd0*/  @P0 IMAD R6, R2, R6, R7 ;  /* 0x0000000602060224 */ /* 0x001fca00078e0207 */
[----:B------:R-:W-:-:S05]  /*4be0*/  @P0 LEA R7, R6, R17, 0x6 ;  /* 0x0000001106070211 */ /* 0x000fca00078e30ff */
[----:B-1----:R-:W-:-:S04]  /*4bf0*/  @P0 IMAD.WIDE R4, R7, 0x2, R4 ;  /* 0x0000000207040825 */ /* 0x002fc800078e0204 */
[----:B--2---:R-:W-:Y:S02]  /*4c00*/  @P2 IMAD.WIDE R8, R15, 0x2, R8 ;  /* 0x000000020f082825 */ /* 0x004fe400078e0208 */
[----:B------:R-:W5:Y:S04]  /*4c10*/  @P0 LDG.E.128 R4, desc[UR36][R4.64] ;  /* 0x0000002404040981 */ /* 0x000f68000c1e1d00 */
[----:B------:R-:W5:Y:S01]  /*4c20*/  @P2 LDG.E.128 R8, desc[UR36][R8.64] ;  /* 0x0000002408082981 */ /* 0x000f62000c1e1d00 */
[----:B------:R-:W-:Y:S01]  /*4c30*/  UIADD3 UR4, -UR42, UR39, URZ ;  /* 0x000000272a047290 */ /* 0x000fe2000fffe13f */
[----:B------:R-:W-:Y:S01]  /*4c40*/  IMAD R27, R28, UR40, R17 ;  /* 0x000000281c1b7c24 */ /* 0x000fe2000f8e0211 */
[----:B------:R-:W-:Y:S02]  /*4c50*/  SHF.L.U32 R16, R16, 0x6, RZ ;  /* 0x0000000610107819 */ /* 0x000fe400000006ff */
[----:B------:R-:W-:-:S02]  /*4c60*/  ULEA UR4, UR4, UR12, 0x1 ;  /* 0x0000000c04047291 */ /* 0x000fc4000f8e083f */
[----:B------:R-:W-:Y:S02]  /*4c70*/  SHF.R.S32.HI R29, RZ, 0x1f, R27 ;  /* 0x0000001fff1d7819 */ /* 0x000fe4000001141b */
[----:B------:R-:W-:-:S04]  /*4c80*/  IADD3 R27, P1, R16, R27, RZ ;  /* 0x0000001b101b7210 */ /* 0x000fc80007f3e0ff */
[----:B------:R-:W-:Y:S01]  /*4c90*/  LEA.HI.X.SX32 R16, R16, R29, 0x1, P1 ;  /* 0x0000001d10107211 */ /* 0x000fe200008f0eff */
[----:B------:R-:W0:Y:S01]  /*4ca0*/  LDS.U16 R32, [UR4] ;  /* 0x00000004ff207984 */ /* 0x000e220008000400 */
[----:B------:R-:W-:Y:S02]  /*4cb0*/  ULDC.64 UR4, c[0x0][0x250] ;  /* 0x0000940000047ab9 */ /* 0x000fe40000000a00 */
[----:B------:R-:W-:-:S04]  /*4cc0*/  LEA R28, P1, R27, UR4, 0x1 ;  /* 0x000000041b1c7c11 */ /* 0x000fc8000f8208ff */
[----:B------:R-:W-:Y:S01]  /*4cd0*/  LEA.HI.X R29, R27, UR5, R16, 0x1, P1 ;  /* 0x000000051b1d7c11 */ /* 0x000fe200088f0c10 */
[----:B------:R-:W-:Y:S08]  /*4ce0*/  @P2 BRA `(.L_x_1655) ;  /* 0x00000000008c2947 */ /* 0x000ff00003800000 */
[----:B------:R-:W-:Y:S02]  /*4cf0*/  ULDC.64 UR4, c[0x0][0x238] ;  /* 0x00008e0000047ab9 */ /* 0x000fe40000000a00 */
[----:B-----5:R-:W-:-:S04]  /*4d00*/  IADD3 R8, P1, R15, UR4, RZ ;  /* 0x000000040f087c10 */ /* 0x020fc8000ff3e0ff */
[----:B------:R-:W-:Y:S01]  /*4d10*/  LEA.HI.X.SX32 R9, R15, UR5, 0x1, P1 ;  /* 0x000000050f097c11 */ /* 0x000fe200088f0eff */
[----:B------:R-:W1:Y:S04]  /*4d20*/  LDC.64 R10, c[0x0][0x2f8] ;  /* 0x0000be00ff0a7b82 */ /* 0x000e680000000a00 */
[----:B------:R-:W2:Y:S04]  /*4d30*/  LDG.E.64 R34, desc[UR36][R8.64] ;  /* 0x0000002408227981 */ /* 0x000ea8000c1e1b00 */
[----:B-1----:R1:W3:Y:S01]  /*4d40*/  LDG.E R11, desc[UR36][R10.64+0x8] ;  /* 0x000008240a0b7981 */ /* 0x0022e2000c1e1900 */
[C---:B--2---:R-:W-:Y:S01]  /*4d50*/  SHF.R.U64 R31, R34.reuse, 0x10, R35 ;  /* 0x00000010221f7819 */ /* 0x044fe20000001223 */
[----:B------:R-:W3:Y:S01]  /*4d60*/  I2F.S8 R16, R35 ;  /* 0x0000002300107306 */ /* 0x000ee20000001400 */
[----:B------:R-:W-:-:S02]  /*4d70*/  PRMT R2, R34, 0x9910, RZ ;  /* 0x0000991022027816 */ /* 0x000fc400000000ff */
[----:B-1----:R-:W-:Y:S02]  /*4d80*/  PRMT R10, R35, 0x9910, RZ ;  /* 0x00009910230a7816 */ /* 0x002fe400000000ff */
[----:B------:R-:W-:Y:S02]  /*4d90*/  PRMT R9, R31, 0x9910, RZ ;  /* 0x000099101f097816 */ /* 0x000fe400000000ff */
[--C-:B------:R-:W-:Y:S01]  /*4da0*/  SHF.R.U32.HI R27, RZ, 0x10, R35.reuse ;  /* 0x00000010ff1b7819 */ /* 0x100fe20000011623 */
[----:B------:R3:W1:Y:S01]  /*4db0*/  I2F.S8 R8, R31 ;  /* 0x0000001f00087306 */ /* 0x0006620000001400 */
[----:B------:R-:W-:Y:S02]  /*4dc0*/  SHF.R.S32.HI R30, RZ, 0x18, R35 ;  /* 0x00000018ff1e7819 */ /* 0x000fe40000011423 */
[----:B------:R-:W-:Y:S02]  /*4dd0*/  SHF.R.S32.HI R2, RZ, 0x8, R2 ;  /* 0x00000008ff027819 */ /* 0x000fe40000011402 */
[----:B------:R-:W-:-:S02]  /*4de0*/  SHF.R.S32.HI R10, RZ, 0x8, R10 ;  /* 0x00000008ff0a7819 */ /* 0x000fc4000001140a */
[----:B------:R-:W-:Y:S01]  /*4df0*/  SHF.R.S32.HI R9, RZ, 0x8, R9 ;  /* 0x00000008ff097819 */ /* 0x000fe20000011409 */
[----:B------:R-:W2:Y:S01]  /*4e00*/  I2F.S8 R27, R27 ;  /* 0x0000001b001b7306 */ /* 0x000ea20000001400 */
[-C--:B---3--:R-:W-:Y:S01]  /*4e10*/  FMUL.FTZ R31, R16, R11.reuse ;  /* 0x0000000b101f7220 */ /* 0x088fe20000410000 */
[----:B-1----:R-:W-:-:S06]  /*4e20*/  FMUL.FTZ R16, R8, R11 ;  /* 0x0000000b08107220 */ /* 0x002fcc0000410000 */
[----:B------:R-:W1:Y:S01]  /*4e30*/  I2F.S16 R30, R30 ;  /* 0x0000001e001e7306 */ /* 0x000e620000101400 */
[----:B--2---:R-:W-:-:S07]  /*4e40*/  FMUL.FTZ R8, R27, R11 ;  /* 0x0000000b1b087220 */ /* 0x004fce0000410000 */
[----:B------:R-:W2:Y:S01]  /*4e50*/  I2F.S8 R15, R34 ;  /* 0x00000022000f7306 */ /* 0x000ea20000001400 */
[----:B-1----:R-:W-:-:S07]  /*4e60*/  FMUL.FTZ R33, R30, R11 ;  /* 0x0000000b1e217220 */ /* 0x002fce0000410000 */
[----:B------:R-:W1:Y:S01]  /*4e70*/  I2F.S16 R2, R2 ;  /* 0x0000000200027306 */ /* 0x000e620000101400 */
[----:B--2---:R-:W-:-:S07]  /*4e80*/  FMUL.FTZ R15, R15, R11 ;  /* 0x0000000b0f0f7220 */ /* 0x004fce0000410000 */
[----:B------:R-:W2:Y:S01]  /*4e90*/  I2F.S16 R10, R10 ;  /* 0x0000000a000a7306 */ /* 0x000ea20000101400 */
[----:B-1----:R-:W-:-:S07]  /*4ea0*/  FMUL.FTZ R2, R2, R11 ;  /* 0x0000000b02027220 */ /* 0x002fce0000410000 */
[----:B------:R-:W1:Y:S01]  /*4eb0*/  I2F.S16 R9, R9 ;  /* 0x0000000900097306 */ /* 0x000e620000101400 */
[----:B--2---:R-:W-:-:S05]  /*4ec0*/  FMUL.FTZ R30, R10, R11 ;  /* 0x0000000b0a1e7220 */ /* 0x004fca0000410000 */
[----:B------:R-:W-:Y:S01]  /*4ed0*/  F2FP.F16.F32.PACK_AB R10, R30, R31 ;  /* 0x0000001f1e0a723e */ /* 0x000fe200000000ff */
[----:B-1----:R-:W-:Y:S01]  /*4ee0*/  FMUL.FTZ R27, R9, R11 ;  /* 0x0000000b091b7220 */ /* 0x002fe20000410000 */
[----:B------:R-:W-:Y:S02]  /*4ef0*/  F2FP.F16.F32.PACK_AB R11, R33, R8 ;  /* 0x00000008210b723e */ /* 0x000fe400000000ff */
[----:B------:R-:W-:Y:S02]  /*4f00*/  F2FP.F16.F32.PACK_AB R8, R2, R15 ;  /* 0x0000000f0208723e */ /* 0x000fe400000000ff */
[----:B------:R-:W-:-:S07]  /*4f10*/  F2FP.F16.F32.PACK_AB R9, R27, R16 ;  /* 0x000000101b09723e */ /* 0x000fce00000000ff */
.L_x_1655:
[----:B-----5:R-:W-:Y:S01]  /*4f20*/  HFMA2.MMA R8, R8, 1, 1, R20 ;  /* 0x3c003c0008087835 */ /* 0x020fe20000000014 */
[----:B------:R-:W-:Y:S01]  /*4f30*/  HADD2 R9, R9, R21 ;  /* 0x0000001509097230 */ /* 0x000fe20000000000 */
[----:B------:R-:W-:Y:S01]  /*4f40*/  HFMA2.MMA R10, R10, 1, 1, R22 ;  /* 0x3c003c000a0a7835 */ /* 0x000fe20000000016 */
[----:B------:R-:W-:Y:S02]  /*4f50*/  HADD2 R11, R11, R23 ;  /* 0x000000170b0b7230 */ /* 0x000fe40000000000 */
[----:B0-----:R-:W-:Y:S02]  /*4f60*/  HADD2.F32 R32, -RZ, R32.H0_H0 ;  /* 0x20000020ff207230 */ /* 0x001fe40000004100 */
[----:B------:R-:W-:Y:S02]  /*4f70*/  @P0 HFMA2.MMA R9, R9, R5, -RZ ;  /* 0x0000000509090235 */ /* 0x000fe400001000ff */
[----:B------:R-:W-:Y:S01]  /*4f80*/  @P0 HFMA2.MMA R11, R11, R7, -RZ ;  /* 0x000000070b0b0235 */ /* 0x000fe200001000ff */
[----:B------:R-:W-:-:S02]  /*4f90*/  @P0 HMUL2 R8, R8, R4 ;  /* 0x0000000408080232 */ /* 0x000fc40000000000 */
[----:B------:R-:W-:-:S03]  /*4fa0*/  @P0 HMUL2 R10, R10, R6 ;  /* 0x000000060a0a0232 */ /* 0x000fc60000000000 */
[--C-:B------:R-:W-:Y:S02]  /*4fb0*/  HADD2.F32 R2, -RZ, R8.reuse.H0_H0 ;  /* 0x20000008ff027230 */ /* 0x100fe40000004100 */
[----:B------:R1:W-:Y:S01]  /*4fc0*/  STG.E.128 desc[UR36][R28.64], R8 ;  /* 0x000000081c007986 */ /* 0x0003e2000c101d24 */
[----:B------:R-:W-:Y:S02]  /*4fd0*/  HADD2.F32 R5, -RZ, R8.H1_H1 ;  /* 0x30000008ff057230 */ /* 0x000fe40000004100 */
        /* <DEDUP_REMOVED lines=13> */
[----:B-1----:R-:W-:-:S07]  /*50b0*/  FFMA.FTZ R0, R32, R21, R0 ;  /* 0x0000001520007223 */ /* 0x002fce0000010000 */
.L_x_1654:
[----:B------:R-:W-:Y:S05]  /*50c0*/  BSYNC B0 ;  /* 0x0000000000007941 */ /* 0x000fea0003800000 */
.L_x_1653:
        /* <DEDUP_REMOVED lines=25> */
.L_x_1657:
[----:B------:R-:W-:Y:S05]  /*5260*/  BSYNC B0 ;  /* 0x0000000000007941 */ /* 0x000fea0003800000 */
.L_x_1656:
[----:B------:R-:W-:Y:S01]  /*5270*/  BAR.SYNC.DEFER_BLOCKING 0x0 ;  /* 0x0000000000007b1d */ /* 0x000fe20000010000 */
[----:B------:R-:W-:-:S05]  /*5280*/  ISETP.NE.AND P5, PT, R2, 0x10, PT ;  /* 0x000000100200780c */ /* 0x000fca0003fa5270 */
[----:B------:R-:W-:Y:S04]  /*5290*/  BSSY B0, `(.L_x_1658) ;  /* 0x0000013000007945 */ /* 0x000fe80003800000 */
[----:B------:R-:W-:Y:S05]  /*52a0*/  @P6 BRA `(.L_x_1659) ;  /* 0x0000000000446947 */ /* 0x000fea0003800000 */
[----:B01----:R-:W0:Y:S02]  /*52b0*/  LDS.128 R4, [R14] ;  /* 0x000000000e047984 */ /* 0x003e240000000c00 */
        /* <DEDUP_REMOVED lines=16> */
.L_x_1659:
[----:B------:R-:W-:Y:S05]  /*53c0*/  BSYNC B0 ;  /* 0x0000000000007941 */ /* 0x000fea0003800000 */
.L_x_1658:
[----:B------:R-:W-:Y:S01]  /*53d0*/  BAR.SYNC.DEFER_BLOCKING 0x0 ;  /* 0x0000000000007b1d */ /* 0x000fe20000010000 */
[----:B------:R-:W-:-:S05]  /*53e0*/  ISETP.NE.AND P6, PT, R10, 0x8, PT ;  /* 0x000000080a00780c */ /* 0x000fca0003fc5270 */
[----:B------:R-:W-:Y:S04]  /*53f0*/  BSSY B0, `(.L_x_1660) ;  /* 0x0000007000007945 */ /* 0x000fe80003800000 */
[----:B------:R-:W-:Y:S05]  /*5400*/  @P0 BRA `(.L_x_1661) ;  /* 0x0000000000140947 */ /* 0x000fea0003800000 */
[----:B-1----:R-:W-:Y:S02]  /*5410*/  F2FP.F16.F32.PACK_AB R4, R24, R25 ;  /* 0x000000191804723e */ /* 0x002fe400000000ff */
[----:B------:R-:W-:Y:S02]  /*5420*/  F2FP.F16.F32.PACK_AB R5, R18, R19 ;  /* 0x000000131205723e */ /* 0x000fe400000000ff */
[----:B0-----:R-:W-:Y:S02]  /*5430*/  F2FP.F16.F32.PACK_AB R6, R26, R3 ;  /* 0x000000031a06723e */ /* 0x001fe400000000ff */
[----:B------:R-:W-:-:S05]  /*5440*/  F2FP.F16.F32.PACK_AB R7, R0, R13 ;  /* 0x0000000d0007723e */ /* 0x000fca00000000ff */
[----:B------:R2:W-:Y:S02]  /*5450*/  STS.128 [R14+-0x400], R4 ;  /* 0xfffc00040e007388 */ /* 0x0005e40000000c00 */
.L_x_1661:
[----:B------:R-:W-:Y:S05]  /*5460*/  BSYNC B0 ;  /* 0x0000000000007941 */ /* 0x000fea0003800000 */
.L_x_1660:
[----:B------:R-:W-:Y:S01]  /*5470*/  BAR.SYNC.DEFER_BLOCKING 0x0 ;  /* 0x0000000000007b1d */ /* 0x000fe20000010000 */
[----:B------:R-:W-:-:S05]  /*5480*/  ISETP.GT.U32.AND P0, PT, R15, 0xe, PT ;  /* 0x0000000e0f00780c */ /* 0x000fca0003f04070 */
[----:B------:R-:W-:Y:S04]  /*5490*/  BSSY B0, `(.L_x_1662) ;  /* 0x0000013000007945 */ /* 0x000fe80003800000 */
[----:B------:R-:W-:Y:S05]  /*54a0*/  @P1 BRA `(.L_x_1663) ;  /* 0x0000000000441947 */ /* 0x000fea0003800000 */
[----:B012---:R-:W0:Y:S02]  /*54b0*/  LDS.128 R4, [R14] ;  /* 0x000000000e047984 */ /* 0x007e240000000c00 */
        /* <DEDUP_REMOVED lines=16> */
.L_x_1663:
[----:B------:R-:W-:Y:S05]  /*55c0*/  BSYNC B0 ;  /* 0x0000000000007941 */ /* 0x000fea0003800000 */
.L_x_1662:
        /* <DEDUP_REMOVED lines=8> */
.L_x_1665:
[----:B------:R-:W-:Y:S05]  /*5650*/  BSYNC B0 ;  /* 0x0000000000007941 */ /* 0x000fea0003800000 */
.L_x_1664:
[----:B------:R-:W-:Y:S06]  /*5660*/  BAR.SYNC.DEFER_BLOCKING 0x0 ;  /* 0x0000000000007b1d */ /* 0x000fec0000010000 */
[----:B------:R-:W-:Y:S04]  /*5670*/  BSSY B0, `(.L_x_1666) ;  /* 0x0000013000007945 */ /* 0x000fe80003800000 */
[----:B------:R-:W-:Y:S05]  /*5680*/  @P2 BRA `(.L_x_1667) ;  /* 0x0000000000442947 */ /* 0x000fea0003800000 */
[----:B0123--:R-:W0:Y:S02]  /*5690*/  LDS.128 R4, [R14] ;  /* 0x000000000e047984 */ /* 0x00fe240000000c00 */
        /* <DEDUP_REMOVED lines=16> */
.L_x_1667:
[----:B------:R-:W-:Y:S05]  /*57a0*/  BSYNC B0 ;  /* 0x0000000000007941 */ /* 0x000fea0003800000 */
.L_x_1666:
        /* <DEDUP_REMOVED lines=8> */
.L_x_1669:
[----:B------:R-:W-:Y:S05]  /*5830*/  BSYNC B0 ;  /* 0x0000000000007941 */ /* 0x000fea0003800000 */
.L_x_1668:
[----:B------:R-:W-:Y:S01]  /*5840*/  BAR.SYNC.DEFER_BLOCKING 0x0 ;  /* 0x0000000000007b1d */ /* 0x000fe20000010000 */
[----:B------:R-:W-:-:S05]  /*5850*/  ISETP.GT.AND P1, PT, R12, 0xf, PT ;  /* 0x0000000f0c00780c */ /* 0x000fca0003f24270 */
[----:B------:R-:W-:Y:S08]  /*5860*/  BSSY B0, `(.L_x_1670) ;  /* 0x0000013000007945 */ /* 0x000ff00003800000 */
[----:B------:R-:W-:Y:S05]  /*5870*/  @P1 BRA `(.L_x_1671) ;  /* 0x0000000000441947 */ /* 0x000fea0003800000 */
[----:B01234-:R-:W0:Y:S02]  /*5880*/  LDS.128 R4, [R14] ;  /* 0x000000000e047984 */ /* 0x01fe240000000c00 */
        /* <DEDUP_REMOVED lines=16> */
.L_x_1671:
[----:B------:R-:W-:Y:S05]  /*5990*/  BSYNC B0 ;  /* 0x0000000000007941 */ /* 0x000fea0003800000 */
.L_x_1670:
[----:B------:R-:W-:Y:S06]  /*59a0*/  BAR.SYNC.DEFER_BLOCKING 0x0 ;  /* 0x0000000000007b1d */ /* 0x000fec0000010000 */
[----:B------:R-:W-:Y:S04]  /*59b0*/  BSSY B0, `(.L_x_1672) ;  /* 0x0000007000007945 */ /* 0x000fe80003800000 */
[----:B------:R-:W-:Y:S05]  /*59c0*/  @P6 BRA `(.L_x_1673) ;  /* 0x0000000000146947 */ /* 0x000fea0003800000 */
[----:B-1234-:R-:W-:Y:S02]  /*59d0*/  F2FP.F16.F32.PACK_AB R4, R24, R25 ;  /* 0x000000191804723e */ /* 0x01efe400000000ff */
[----:B------:R-:W-:Y:S02]  /*59e0*/  F2FP.F16.F32.PACK_AB R5, R18, R19 ;  /* 0x000000131205723e */ /* 0x000fe400000000ff */
[----:B0-----:R-:W-:Y:S02]  /*59f0*/  F2FP.F16.F32.PACK_AB R6, R26, R3 ;  /* 0x000000031a06723e */ /* 0x001fe400000000ff */
[----:B------:R-:W-:-:S05]  /*5a00*/  F2FP.F16.F32.PACK_AB R7, R0, R13 ;  /* 0x0000000d0007723e */ /* 0x000fca00000000ff */
[----:B------:R0:W-:Y:S02]  /*5a10*/  STS.128 [R14+-0x80], R4 ;  /* 0xffff80040e007388 */ /* 0x0001e40000000c00 */
.L_x_1673:
[----:B------:R-:W-:Y:S05]  /*5a20*/  BSYNC B0 ;  /* 0x0000000000007941 */ /* 0x000fea0003800000 */
.L_x_1672:
[----:B------:R-:W-:Y:S06]  /*5a30*/  BAR.SYNC.DEFER_BLOCKING 0x0 ;  /* 0x0000000000007b1d */ /* 0x000fec0000010000 */
[----:B------:R-:W-:Y:S04]  /*5a40*/  BSSY B0, `(.L_x_1674) ;  /* 0x0000013000007945 */ /* 0x000fe80003800000 */
        /* <DEDUP_REMOVED lines=18> */
.L_x_1675:
[----:B------:R-:W-:Y:S05]  /*5b70*/  BSYNC B0 ;  /* 0x0000000000007941 */ /* 0x000fea0003800000 */
.L_x_1674:
[----:B------:R-:W-:Y:S06]  /*5b80*/  BAR.SYNC.DEFER_BLOCKING 0x0 ;  /* 0x0000000000007b1d */ /* 0x000fec0000010000 */
[----:B------:R-:W-:Y:S05]  /*5b90*/  @P0 EXIT ;  /* 0x000000000000094d */ /* 0x000fea0003800000 */
[----:B------:R-:W0:Y:S02]  /*5ba0*/  LDC R2, c[0x0][0x308] ;  /* 0x0000c200ff027b82 */ /* 0x000e240000000800 */
[----:B0-----:R-:W-:-:S13]  /*5bb0*/  ISETP.NE.AND P0, PT, R2, 0x2, PT ;  /* 0x000000020200780c */ /* 0x001fda0003f05270 */
[----:B------:R-:W-:Y:S05]  /*5bc0*/  @!P0 BRA `(.L_x_1676) ;  /* 0x0000000000308947 */ /* 0x000fea0003800000 */
[----:B-1234-:R-:W0:Y:S01]  /*5bd0*/  LDC.64 R4, c[0x0][0x210] ;  /* 0x00008400ff047b82 */ /* 0x01ee220000000a00 */
[----:B------:R-:W-:Y:S02]  /*5be0*/  IADD3 R17, R17, UR40, RZ ;  /* 0x0000002811117c10 */ /* 0x000fe4000fffe0ff */
        /* <DEDUP_REMOVED lines=10> */
.L_x_1676:
[----:B-1234-:R-:W0:Y:S01]  /*5c90*/  LDC.64 R4, c[0x0][0x300] ;  /* 0x0000c000ff047b82 */ /* 0x01ee220000000a00 */
        /* <DEDUP_REMOVED lines=19> */
[----:B0-----:R-:W-:-:S05]  /*5dd0*/  PRMT R4, R18, 0x8880, RZ ;  /* 0x0000888012047816 */ /* 0x001fca00000000ff */
[----:B------:R0:W2:Y:S01]  /*5de0*/  F2I.S8.NTZ R6, R3 ;  /* 0x0000000300067305 */ /* 0x0000a20000202100 */
[----:B------:R-:W-:Y:S02]  /*5df0*/  PRMT R4, R4, 0x7710, RZ ;  /* 0x0000771004047816 */ /* 0x000fe400000000ff */
[----:B-1----:R-:W-:-:S05]  /*5e00*/  PRMT R25, R25, 0x8880, RZ ;  /* 0x0000888019197816 */ /* 0x002fca00000000ff */
[----:B------:R-:W1:Y:S01]  /*5e10*/  F2I.S8.NTZ R26, R26 ;  /* 0x0000001a001a7305 */ /* 0x000e620000202100 */
[----:B0-----:R-:W-:Y:S02]  /*5e20*/  PRMT R3, R19, 0x7710, RZ ;  /* 0x0000771013037816 */ /* 0x001fe400000000ff */
[----:B------:R-:W-:Y:S02]  /*5e30*/  LOP3.LUT R7, R4, 0xff, RZ, 0xc0, !PT ;  /* 0x000000ff04077812 */ /* 0x000fe400078ec0ff */
[----:B------:R-:W-:Y:S02]  /*5e40*/  LOP3.LUT R8, R3, 0xff, RZ, 0xc0, !PT ;  /* 0x000000ff03087812 */ /* 0x000fe400078ec0ff */
[----:B--2---:R-:W-:Y:S01]  /*5e50*/  PRMT R2, R6, 0x8880, RZ ;  /* 0x0000888006027816 */ /* 0x004fe200000000ff */
[----:B------:R-:W0:Y:S01]  /*5e60*/  F2I.S8.NTZ R13, R13 ;  /* 0x0000000d000d7305 */ /* 0x000e220000202100 */
[----:B------:R-:W-:Y:S02]  /*5e70*/  SHF.L.U64.HI R6, R9, 0x8, RZ ;  /* 0x0000000809067819 */ /* 0x000fe400000102ff */
[----:B------:R-:W-:-:S02]  /*5e80*/  SHF.L.U64.HI R4, R8, 0x10, RZ ;  /* 0x0000001008047819 */ /* 0x000fc400000102ff */
[----:B------:R-:W-:Y:S02]  /*5e90*/  SHF.L.U64.HI R3, R7, 0x18, RZ ;  /* 0x0000001807037819 */ /* 0x000fe400000102ff */
[----:B------:R-:W-:Y:S01]  /*5ea0*/  PRMT R2, R2, 0x7710, RZ ;  /* 0x0000771002027816 */ /* 0x000fe200000000ff */
[----:B------:R2:W3:Y:S01]  /*5eb0*/  F2I.S8.NTZ R5, R0 ;  /* 0x0000000000057305 */ /* 0x0004e20000202100 */
[----:B-1----:R-:W-:Y:S02]  /*5ec0*/  PRMT R26, R26, 0x8880, RZ ;  /* 0x000088801a1a7816 */ /* 0x002fe400000000ff */
[----:B------:R-:W-:Y:S02]  /*5ed0*/  LOP3.LUT R3, R3, R4, R6, 0xfe, !PT ;  /* 0x0000000403037212 */ /* 0x000fe400078efe06 */
[----:B------:R-:W-:Y:S02]  /*5ee0*/  LOP3.LUT R2, R2, 0xff, RZ, 0xc0, !PT ;  /* 0x000000ff02027812 */ /* 0x000fe400078ec0ff */
[----:B0-----:R-:W-:-:S02]  /*5ef0*/  PRMT R13, R13, 0x8880, RZ ;  /* 0x000088800d0d7816 */ /* 0x001fc400000000ff */
[----:B--2---:R-:W-:Y:S02]  /*5f00*/  PRMT R0, R25, 0x7710, RZ ;  /* 0x0000771019007816 */ /* 0x004fe400000000ff */
[----:B------:R-:W-:Y:S02]  /*5f10*/  LOP3.LUT R2, R2, 0xffffff00, R3, 0xf8, !PT ;  /* 0xffffff0002027812 */ /* 0x000fe400078ef803 */
[----:B------:R-:W-:Y:S02]  /*5f20*/  PRMT R9, R0, 0x6540, R9 ;  /* 0x0000654000097816 */ /* 0x000fe40000000009 */
[----:B------:R-:W-:Y:S02]  /*5f30*/  PRMT R0, R26, 0x7710, RZ ;  /* 0x000077101a007816 */ /* 0x000fe400000000ff */
[----:B------:R-:W-:Y:S02]  /*5f40*/  SHF.L.U32 R6, R8, 0x10, RZ ;  /* 0x0000001008067819 */ /* 0x000fe400000006ff */
[----:B------:R-:W-:-:S02]  /*5f50*/  PRMT R3, R0, 0x7604, RZ ;  /* 0x0000760400037816 */ /* 0x000fc400000000ff */
[----:B------:R-:W-:Y:S02]  /*5f60*/  PRMT R0, R13, 0x7710, RZ ;  /* 0x000077100d007816 */ /* 0x000fe400000000ff */
[----:B------:R-:W-:Y:S02]  /*5f70*/  LOP3.LUT R3, R3, 0xffff00ff, R2, 0xf8, !PT ;  /* 0xffff00ff03037812 */ /* 0x000fe400078ef802 */
[----:B------:R-:W-:Y:S02]  /*5f80*/  PRMT R0, R0, 0x7054, RZ ;  /* 0x0000705400007816 */ /* 0x000fe400000000ff */
[----:B---3--:R-:W-:Y:S02]  /*5f90*/  PRMT R5, R5, 0x8880, RZ ;  /* 0x0000888005057816 */ /* 0x008fe400000000ff */
[----:B------:R-:W-:Y:S02]  /*5fa0*/  LOP3.LUT R3, R0, 0xff00ffff, R3, 0xf8, !PT ;  /* 0xff00ffff00037812 */ /* 0x000fe400078ef803 */
        /* <DEDUP_REMOVED lines=8> */
.L_x_1619:
[----:B------:R-:W-:Y:S01]  /*6030*/  HFMA2.MMA R12, -RZ, RZ, 0, 9.5367431640625e-07 ;  /* 0x00000010ff0c7435 */ /* 0x000fe200000001ff */
[----:B-1----:R-:W-:Y:S01]  /*6040*/  MOV R11, 0x1f ;  /* 0x0000001f000b7802 */ /* 0x002fe20000000f00 */
[----:B------:R-:W-:-:S09]  /*6050*/  IMAD.MOV.U32 R15, RZ, RZ, -0x1 ;  /* 0xffffffffff0f7424 */ /* 0x000fd200078e00ff */
[----:B0-2---:R-:W-:Y:S05]  /*6060*/  WARPSYNC.COLLECTIVE R15, `(.L_x_1677) ;  /* 0x000000000f087348 */ /* 0x005fea0003c00000 */
[----:B------:R1:W3:Y:S02]  /*6070*/  SHFL.BFLY P6, R14, R13, R12, R11 ;  /* 0x0c00000c0d0e7389 */ /* 0x0002e400000c000b */
[----:B0123--:R-:W-:Y:S01]  /*6080*/  ENDCOLLECTIVE ;  /* 0x000000000000791b */ /* 0x00ffe20003800000 */
.L_x_1677:
[----:B------:R-:W-:Y:S01]  /*6090*/  HFMA2.MMA R12, -RZ, RZ, 0, 4.76837158203125e-07 ;  /* 0x00000008ff0c7435 */ /* 0x000fe200000001ff */
[----:B------:R-:W-:-:S05]  /*60a0*/  FADD.FTZ R0, R13, R14 ;  /* 0x0000000e0d007221 */ /* 0x000fca0000010000 */
[----:B------:R-:W-:-:S07]  /*60b0*/  MOV R13, R0 ;  /* 0x00000000000d7202 */ /* 0x000fce0000000f00 */
[----:B------:R-:W-:Y:S05]  /*60c0*/  WARPSYNC.COLLECTIVE R15, `(.L_x_1678) ;  /* 0x000000000f087348 */ /* 0x000fea0003c00000 */
[----:B------:R0:W1:Y:S02]  /*60d0*/  SHFL.BFLY P6, R14, R13, R12, R11 ;  /* 0x0c00000c0d0e7389 */ /* 0x00006400000c000b */
[----:B01----:R-:W-:Y:S01]  /*60e0*/  ENDCOLLECTIVE ;  /* 0x000000000000791b */ /* 0x003fe20003800000 */
.L_x_1678:
[----:B------:R-:W-:Y:S01]  /*60f0*/  MOV R12, 0x4 ;  /* 0x00000004000c7802 */ /* 0x000fe20000000f00 */
[----:B------:R-:W-:-:S04]  /*6100*/  FADD.FTZ R3, R0, R14 ;  /* 0x0000000e00037221 */ /* 0x000fc80000010000 */
[----:B------:R-:W-:-:S07]  /*6110*/  IMAD.MOV.U32 R13, RZ, RZ, R3 ;  /* 0x000000ffff0d7224 */ /* 0x000fce00078e0003 */
[----:B------:R-:W-:Y:S05]  /*6120*/  WARPSYNC.COLLECTIVE R15, `(.L_x_1679) ;  /* 0x000000000f087348 */ /* 0x000fea0003c00000 */
[----:B------:R0:W1:Y:S02]  /*6130*/  SHFL.BFLY P6, R14, R13, R12, R11 ;  /* 0x0c00000c0d0e7389 */ /* 0x00006400000c000b */
[----:B01----:R-:W-:Y:S01]  /*6140*/  ENDCOLLECTIVE ;  /* 0x000000000000791b */ /* 0x003fe20003800000 */
.L_x_1679:
[----:B------:R-:W-:Y:S02]  /*6150*/  IMAD.MOV.U32 R12, RZ, RZ, 0x2 ;  /* 0x00000002ff0c7424 */ /* 0x000fe400078e00ff */
[----:B------:R-:W-:-:S05]  /*6160*/  FADD.FTZ R4, R3, R14 ;  /* 0x0000000e03047221 */ /* 0x000fca0000010000 */
[----:B------:R-:W-:-:S07]  /*6170*/  MOV R13, R4 ;  /* 0x00000004000d7202 */ /* 0x000fce0000000f00 */
[----:B------:R-:W-:Y:S05]  /*6180*/  WARPSYNC.COLLECTIVE R15, `(.L_x_1680) ;  /* 0x000000000f087348 */ /* 0x000fea0003c00000 */
[----:B------:R0:W1:Y:S02]  /*6190*/  SHFL.BFLY P6, R14, R13, R12, R11 ;  /* 0x0c00000c0d0e7389 */ /* 0x00006400000c000b */
[----:B01----:R-:W-:Y:S01]  /*61a0*/  ENDCOLLECTIVE ;  /* 0x000000000000791b */ /* 0x003fe20003800000 */
.L_x_1680:
[----:B------:R-:W-:Y:S01]  /*61b0*/  HFMA2.MMA R12, -RZ, RZ, 0, 5.9604644775390625e-08 ;  /* 0x00000001ff0c7435 */ /* 0x000fe200000001ff */
[----:B------:R-:W-:-:S05]  /*61c0*/  FADD.FTZ R5, R4, R14 ;  /* 0x0000000e04057221 */ /* 0x000fca0000010000 */
[----:B------:R-:W-:-:S07]  /*61d0*/  MOV R13, R5 ;  /* 0x00000005000d7202 */ /* 0x000fce0000000f00 */
[----:B------:R-:W-:Y:S05]  /*61e0*/  WARPSYNC.COLLECTIVE R15, `(.L_x_1681) ;  /* 0x000000000f087348 */ /* 0x000fea0003c00000 */
[----:B------:R0:W1:Y:S02]  /*61f0*/  SHFL.BFLY P6, R14, R13, R12, R11 ;  /* 0x0c00000c0d0e7389 */ /* 0x00006400000c000b */
[----:B01----:R-:W-:Y:S01]  /*6200*/  ENDCOLLECTIVE ;  /* 0x000000000000791b */ /* 0x003fe20003800000 */
.L_x_1681:
[----:B------:R-:W-:Y:S05]  /*6210*/  BRA `(.L_x_1682) ;  /* 0xffffffb400807947 */ /* 0x000fea000383ffff */
.L_x_1683:
        /* <DEDUP_REMOVED lines=14> */
.L_x_2587:


//--------------------- .text._ZN4mmha33masked_multihead_attention_kernelItLi64ELi64ELi2ELi8ELi128ELb0ELb1EEEv26Multihead_attention_paramsIT_XT5_EE --------------------------
	.section	.text._ZN4mmha33masked_multihead_attention_kernelItLi64ELi64ELi2ELi8ELi128ELb0ELb1EEEv26Multihead_attention_paramsIT_XT5_EE,"ax",@progbits
	.align	128
        .global         _ZN4mmha33masked_multihead_attention_kernelItLi64ELi64ELi2ELi8ELi128ELb0ELb1EEEv26Multihead_attention_paramsIT_XT5_EE
        .type           _ZN4mmha33masked_multihead_attention_kernelItLi64ELi64ELi2ELi8ELi128ELb0ELb1EEEv26Multihead_attention_paramsIT_XT5_EE,@function
        .size           _ZN4mmha33masked_multihead_attention_kernelItLi64ELi64ELi2ELi8ELi128ELb0ELb1EEEv26Multihead_attention_paramsIT_XT5_EE,(.L_x_2588 - _ZN4mmha33masked_multihead_attention_kernelItLi64ELi64ELi2ELi8ELi128ELb0ELb1EEEv26Multihead_attention_paramsIT_XT5_EE)
        .other          _ZN4mmha33masked_multihead_attention_kernelItLi64ELi64ELi2ELi8ELi128ELb0ELb1EEEv26Multihead_attention_paramsIT_XT5_EE,@"STO_CUDA_ENTRY STV_DEFAULT"
_ZN4mmha33masked_multihead_attention_kernelItLi64ELi64ELi2ELi8ELi128ELb0ELb1EEEv26Multihead_attention_paramsIT_XT5_EE:
.text._ZN4mmha33masked_multihead_attention_kernelItLi64ELi64ELi2ELi8ELi128ELb0ELb1EEEv26Multihead_attention_paramsIT_XT5_EE:
        /* <DEDUP_REMOVED lines=12> */
.L_x_1684:
[----:B------:R-:W0:Y:S08]  /*00c0*/  LDC.64 R2, c[0x0][0x330] ;  /* 0x0000cc00ff027b82 */ /* 0x000e300000000a00 */
[----:B------:R-:W1:Y:S08]  /*00d0*/  LDC R11, c[0x0][0x280] ;  /* 0x0000a000ff0b7b82 */ /* 0x000e700000000800 */
[----:B------:R-:W2:Y:S01]  /*00e0*/  LDC R17, c[0x0][0x284] ;  /* 0x0000a100ff117b82 */ /* 0x000ea20000000800 */
[----:B------:R-:W-:Y:S01]  /*00f0*/  IMAD.MOV.U32 R24, RZ, RZ, RZ ;  /* 0x000000ffff187224 */ /* 0x000fe200078e00ff */
[----:B------:R-:W3:Y:S01]  /*0100*/  S2R R25, SR_CTAID.X ;  /* 0x0000000000197919 */ /* 0x000ee20000002500 */
[----:B------:R-:W-:Y:S01]  /*0110*/  ULDC UR4, c[0x0][0x288] ;  /* 0x0000a20000047ab9 */ /* 0x000fe20000000800 */
[----:B0-----:R-:W-:-:S04]  /*0120*/  ISETP.NE.U32.AND P0, PT, R2, RZ, PT ;  /* 0x000000ff0200720c */ /* 0x001fc80003f05070 */
[----:B------:R-:W-:Y:S02]  /*0130*/  ISETP.NE.AND.EX P0, PT, R3, RZ, PT, P0 ;  /* 0x000000ff0300720c */ /* 0x000fe40003f05300 */
[----:B-1----:R-:W-:-:S04]  /*0140*/  IABS R9, R11 ;  /* 0x0000000b00097213 */ /* 0x002fc80000000000 */
[----:B------:R-:W0:Y:S07]  /*0150*/  I2F.RP R6, R9 ;  /* 0x0000000900067306 */ /* 0x000e2e0000209400 */
[----:B------:R-:W1:Y:S08]  /*0160*/  @P0 LDC.64 R4, c[0x0][0x330] ;  /* 0x0000cc00ff040b82 */ /* 0x000e700000000a00 */
[----:B------:R-:W4:Y:S01]  /*0170*/  @P0 LDC R10, c[0x0][0x2c0] ;  /* 0x0000b000ff0a0b82 */ /* 0x000f220000000800 */
[----:B0-----:R-:W0:Y:S01]  /*0180*/  MUFU.RCP R6, R6 ;  /* 0x0000000600067308 */ /* 0x001e220000001000 */
[----:B-1----:R-:W-:-:S05]  /*0190*/  @P0 IMAD.WIDE R4, R0, 0x4, R4 ;  /* 0x0000000400040825 */ /* 0x002fca00078e0204 */
[----:B------:R1:W4:Y:S01]  /*01a0*/  @P0 LDG.E R23, desc[UR36][R4.64] ;  /* 0x0000002404170981 */ /* 0x000322000c1e1900 */
[----:B0-----:R-:W-:Y:S01]  /*01b0*/  VIADD R7, R6, 0xffffffe ;  /* 0x0ffffffe06077836 */ /* 0x001fe20000000000 */
[----:B------:R-:W-:-:S03]  /*01c0*/  IABS R6, R0 ;  /* 0x0000000000067213 */ /* 0x000fc60000000000 */
[----:B------:R-:W0:Y:S02]  /*01d0*/  F2I.FTZ.U32.TRUNC.NTZ R3, R7 ;  /* 0x0000000700037305 */ /* 0x000e24000021f000 */
[----:B0-----:R-:W-:-:S04]  /*01e0*/  IMAD.MOV R2, RZ, RZ, -R3 ;  /* 0x000000ffff027224 */ /* 0x001fc800078e0a03 */
[----:B------:R-:W-:Y:S01]  /*01f0*/  IMAD R13, R2, R9, RZ ;  /* 0x00000009020d7224 */ /* 0x000fe200078e02ff */
[----:B------:R-:W-:-:S10]  /*0200*/  HFMA2.MMA R2, -RZ, RZ, 0, 0 ;  /* 0x00000000ff027435 */ /* 0x000fd400000001ff */
[----:B------:R-:W-:Y:S02]  /*0210*/  IMAD.HI.U32 R8, R3, R13, R2 ;  /* 0x0000000d03087227 */ /* 0x000fe400078e0002 */
[----:B------:R-:W0:Y:S04]  /*0220*/  LDC.64 R2, c[0x0][0x2f0] ;  /* 0x0000bc00ff027b82 */ /* 0x000e280000000a00 */
[----:B------:R-:W-:-:S04]  /*0230*/  IMAD.HI.U32 R8, R8, R6, RZ ;  /* 0x0000000608087227 */ /* 0x000fc800078e00ff */
[----:B-1----:R-:W-:-:S04]  /*0240*/  IMAD.MOV R4, RZ, RZ, -R8 ;  /* 0x000000ffff047224 */ /* 0x002fc800078e0a08 */
[----:B------:R-:W-:Y:S01]  /*0250*/  IMAD R4, R9, R4, R6 ;  /* 0x0000000409047224 */ /* 0x000fe200078e0206 */
[----:B------:R-:W-:-:S04]  /*0260*/  LOP3.LUT R6, R0, R11, RZ, 0x3c, !PT ;  /* 0x0000000b00067212 */ /* 0x000fc800078e3cff */
[----:B------:R-:W-:Y:S02]  /*0270*/  ISETP.GT.U32.AND P3, PT, R9, R4, PT ;  /* 0x000000040900720c */ /* 0x000fe40003f64070 */
[----:B------:R-:W-:Y:S02]  /*0280*/  ISETP.GE.AND P4, PT, R6, RZ, PT ;  /* 0x000000ff0600720c */ /* 0x000fe40003f86270 */
[----:B0-----:R-:W-:-:S04]  /*0290*/  ISETP.NE.U32.AND P1, PT, R2, RZ, PT ;  /* 0x000000ff0200720c */ /* 0x001fc80003f25070 */
[----:B------:R-:W-:-:S05]  /*02a0*/  ISETP.NE.AND.EX P1, PT, R3, RZ, PT, P1 ;  /* 0x000000ff0300720c */ /* 0x000fca0003f25310 */
[----:B------:R-:W-:Y:S01]  /*02b0*/  @!P3 IMAD.IADD R4, R4, 0x1, -R9 ;  /* 0x000000010404b824 */ /* 0x000fe200078e0a09 */
[----:B------:R-:W-:Y:S02]  /*02c0*/  @!P3 IADD3 R8, R8, 0x1, RZ ;  /* 0x000000010808b810 */ /* 0x000fe40007ffe0ff */
[----:B------:R-:W-:Y:S02]  /*02d0*/  ISETP.NE.AND P3, PT, R11, RZ, PT ;  /* 0x000000ff0b00720c */ /* 0x000fe40003f65270 */
[----:B------:R-:W-:Y:S02]  /*02e0*/  ISETP.GE.U32.AND P2, PT, R4, R9, PT ;  /* 0x000000090400720c */ /* 0x000fe40003f46070 */
[----:B--2---:R-:W-:Y:S01]  /*02f0*/  IABS R9, R17 ;  /* 0x0000001100097213 */ /* 0x004fe20000000000 */
[----:B------:R-:W0:Y:S10]  /*0300*/  @P1 LDC.64 R4, c[0x0][0x2f0] ;  /* 0x0000bc00ff041b82 */ /* 0x000e340000000a00 */
[----:B------:R-:W-:-:S04]  /*0310*/  @P2 VIADD R8, R8, 0x1 ;  /* 0x0000000108082836 */ /* 0x000fc80000000000 */
[----:B------:R-:W-:Y:S02]  /*0320*/  IMAD.MOV.U32 R27, RZ, RZ, R8 ;  /* 0x000000ffff1b7224 */ /* 0x000fe400078e0008 */
[----:B------:R-:W1:Y:S03]  /*0330*/  I2F.RP R8, R9 ;  /* 0x0000000900087306 */ /* 0x000e660000209400 */
[----:B------:R-:W-:Y:S02]  /*0340*/  @!P4 IADD3 R27, -R27, RZ, RZ ;  /* 0x000000ff1b1bc210 */ /* 0x000fe40007ffe1ff */
[----:B------:R-:W-:-:S05]  /*0350*/  @!P3 LOP3.LUT R27, RZ, R11, RZ, 0x33, !PT ;  /* 0x0000000bff1bb212 */ /* 0x000fca00078e33ff */
[C---:B0-----:R-:W-:Y:S01]  /*0360*/  @P1 IMAD.WIDE R4, R27.reuse, 0x4, R4 ;  /* 0x000000041b041825 */ /* 0x041fe200078e0204 */
[----:B-1----:R-:W0:Y:S04]  /*0370*/  MUFU.RCP R8, R8 ;  /* 0x0000000800087308 */ /* 0x002e280000001000 */
[----:B------:R1:W5:Y:S01]  /*0380*/  @P1 LDG.E R24, desc[UR36][R4.64] ;  /* 0x0000002404181981 */ /* 0x000362000c1e1900 */
[----:B---3--:R-:W-:Y:S01]  /*0390*/  IMAD R19, R0, UR4, R25 ;  /* 0x0000000400137c24 */ /* 0x008fe2000f8e0219 */
[----:B------:R-:W-:Y:S01]  /*03a0*/  BSSY B0, `(.L_x_1685) ;  /* 0x0000038000007945 */ /* 0x000fe20003800000 */
[----:B------:R-:W-:Y:S01]  /*03b0*/  IMAD R27, R27, UR4, RZ ;  /* 0x000000041b1b7c24 */ /* 0x000fe2000f8e02ff */
[----:B------:R-:W2:Y:S01]  /*03c0*/  S2R R26, SR_TID.X ;  /* 0x00000000001a7919 */ /* 0x000ea20000002100 */
[----:B------:R-:W-:-:S02]  /*03d0*/  IMAD.SHL.U32 R19, R19, 0x40, RZ ;  /* 0x0000004013137824 */ /* 0x000fc400078e00ff */
[----:B0-----:R-:W-:-:S04]  /*03e0*/  VIADD R6, R8, 0xffffffe ;  /* 0x0ffffffe08067836 */ /* 0x001fc80000000000 */
[----:B------:R0:W1:Y:S02]  /*03f0*/  F2I.FTZ.U32.TRUNC.NTZ R7, R6 ;  /* 0x0000000600077305 */ /* 0x000064000021f000 */
[----:B0-----:R-:W-:Y:S02]  /*0400*/  IMAD.MOV.U32 R6, RZ, RZ, RZ ;  /* 0x000000ffff067224 */ /* 0x001fe400078e00ff */
[----:B-1----:R-:W-:Y:S01]  /*0410*/  IMAD.MOV R4, RZ, RZ, -R7 ;  /* 0x000000ffff047224 */ /* 0x002fe200078e0a07 */
[----:B--2---:R-:W-:-:S03]  /*0420*/  ISETP.GT.AND P5, PT, R26, 0x1f, PT ;  /* 0x0000001f1a00780c */ /* 0x004fc60003fa4270 */
[----:B------:R-:W-:Y:S01]  /*0430*/  IMAD R5, R4, R9, RZ ;  /* 0x0000000904057224 */ /* 0x000fe200078e02ff */
[----:B------:R-:W-:-:S03]  /*0440*/  SHF.L.U32 R4, R25, 0x6, RZ ;  /* 0x0000000619047819 */ /* 0x000fc600000006ff */
[----:B------:R-:W-:Y:S01]  /*0450*/  IMAD.HI.U32 R7, R7, R5, R6 ;  /* 0x0000000507077227 */ /* 0x000fe200078e0006 */
[----:B------:R-:W-:Y:S01]  /*0460*/  P2R R6, PR, RZ, 0x20 ;  /* 0x00000020ff067803 */ /* 0x000fe20000000000 */
[----:B------:R-:W0:Y:S02]  /*0470*/  LDC R5, c[0x0][0x278] ;  /* 0x00009e00ff057b82 */ /* 0x000e240000000800 */
[----:B0-----:R-:W-:Y:S01]  /*0480*/  IMAD R18, R0, R5, R4 ;  /* 0x0000000500127224 */ /* 0x001fe200078e0204 */
[----:B------:R-:W-:Y:S02]  /*0490*/  ISETP.NE.AND P1, PT, R5, RZ, PT ;  /* 0x000000ff0500720c */ /* 0x000fe40003f25270 */
[----:B------:R-:W-:Y:S02]  /*04a0*/  SHF.L.U32 R5, R26, 0x1, RZ ;  /* 0x000000011a057819 */ /* 0x000fe400000006ff */
[----:B------:R-:W-:-:S03]  /*04b0*/  SEL R18, R19, R18, !P1 ;  /* 0x0000001213127207 */ /* 0x000fc60004800000 */
[--C-:B------:R-:W-:Y:S02]  /*04c0*/  IMAD.IADD R4, R4, 0x1, R5.reuse ;  /* 0x0000000104047824 */ /* 0x100fe400078e0205 */
[----:B------:R-:W-:Y:S01]  /*04d0*/  IMAD.IADD R13, R18, 0x1, R5 ;  /* 0x00000001120d7824 */ /* 0x000fe200078e0205 */
[----:B----4-:R-:W-:-:S06]  /*04e0*/  @P0 IADD3 R23, R23, R10, RZ ;  /* 0x0000000a17170210 */ /* 0x010fcc0007ffe0ff */
[----:B------:R-:W0:Y:S02]  /*04f0*/  @!P0 LDC R23, c[0x0][0x29c] ;  /* 0x0000a700ff178b82 */ /* 0x000e240000000800 */
[----:B0-----:R-:W-:Y:S02]  /*0500*/  IABS R22, R23 ;  /* 0x0000001700167213 */ /* 0x001fe40000000000 */
[C---:B------:R-:W-:Y:S02]  /*0510*/  ISETP.GE.AND P2, PT, R23.reuse, RZ, PT ;  /* 0x000000ff1700720c */ /* 0x040fe40003f46270 */
[----:B------:R-:W-:Y:S01]  /*0520*/  IADD3 R16, R23, 0x1, -R17 ;  /* 0x0000000117107810 */ /* 0x000fe20007ffe811 */
[----:B------:R-:W-:-:S03]  /*0530*/  IMAD.HI.U32 R7, R7, R22, RZ ;  /* 0x0000001607077227 */ /* 0x000fc600078e00ff */
[----:B------:R-:W-:Y:S02]  /*0540*/  VIMNMX R16, RZ, R16, !PT ;  /* 0x00000010ff107248 */ /* 0x000fe40007fe0100 */
[----:B------:R-:W-:-:S05]  /*0550*/  IADD3 R7, -R7, RZ, RZ ;  /* 0x000000ff07077210 */ /* 0x000fca0007ffe1ff */
[----:B------:R-:W-:-:S05]  /*0560*/  IMAD R22, R9, R7, R22 ;  /* 0x0000000709167224 */ /* 0x000fca00078e0216 */
[----:B------:R-:W-:-:S13]  /*0570*/  ISETP.GT.U32.AND P0, PT, R9, R22, PT ;  /* 0x000000160900720c */ /* 0x000fda0003f04070 */
[----:B------:R-:W-:-:S05]  /*0580*/  @!P0 IMAD.IADD R22, R22, 0x1, -R9 ;  /* 0x0000000116168824 */ /* 0x000fca00078e0a09 */
[----:B------:R-:W-:-:S13]  /*0590*/  ISETP.GT.U32.AND P0, PT, R9, R22, PT ;  /* 0x000000160900720c */ /* 0x000fda0003f04070 */
[----:B------:R-:W-:Y:S01]  /*05a0*/  @!P0 IMAD.IADD R22, R22, 0x1, -R9 ;  /* 0x0000000116168824 */ /* 0x000fe200078e0a09 */
[----:B------:R-:W-:-:S03]  /*05b0*/  ISETP.NE.AND P0, PT, R17, RZ, PT ;  /* 0x000000ff1100720c */ /* 0x000fc60003f05270 */
[----:B------:R-:W-:-:S10]  /*05c0*/  @!P2 IMAD.MOV R22, RZ, RZ, -R22 ;  /* 0x000000ffff16a224 */ /* 0x000fd400078e0a16 */
[-C--:B------:R-:W-:Y:S01]  /*05d0*/  @!P0 LOP3.LUT R22, RZ, R17.reuse, RZ, 0x33, !PT ;  /* 0x00000011ff168212 */ /* 0x080fe200078e33ff */
[----:B------:R-:W-:Y:S01]  /*05e0*/  IMAD R17, R0, R17, RZ ;  /* 0x0000001100117224 */ /* 0x000fe200078e02ff */
[----:B------:R-:W-:Y:S06]  /*05f0*/  @P5 BRA `(.L_x_1686) ;  /* 0x0000000000445947 */ /* 0x000fec0003800000 */
[----:B------:R-:W0:Y:S02]  /*0600*/  LDC R6, c[0x0][0x308] ;  /* 0x0000c200ff067b82 */ /* 0x000e240000000800 */
        /* <DEDUP_REMOVED lines=14> */
[----:B------:R-:W-:Y:S01]  /*06f0*/  @!P0 F2FP.F16.F32.PACK_AB R28, R15, R12 ;  /* 0x0000000c0f1c823e */ /* 0x000fe200000000ff */
[----:B0-----:R-:W-:Y:S06]  /*0700*/  BRA `(.L_x_1687) ;  /* 0x0000000000047947 */ /* 0x001fec0003800000 */
.L_x_1686:
[----:B------:R-:W-:-:S07]  /*0710*/  MOV R28, RZ ;  /* 0x000000ff001c7202 */ /* 0x000fce0000000f00 */
.L_x_1687:
[----:B------:R-:W-:Y:S05]  /*0720*/  BSYNC B0 ;  /* 0x0000000000007941 */ /* 0x000fea0003800000 */
.L_x_1685:
[----:B------:R-:W0:Y:S01]  /*0730*/  LDC R6, c[0x0][0x308] ;  /* 0x0000c200ff067b82 */ /* 0x000e220000000800 */
[----:B------:R-:W-:Y:S01]  /*0740*/  BSSY B0, `(.L_x_1688) ;  /* 0x0000014000007945 */ /* 0x000fe20003800000 */
[----:B0-----:R-:W-:-:S13]  /*0750*/  ISETP.NE.AND P0, PT, R6, 0x2, PT ;  /* 0x000000020600780c */ /* 0x001fda0003f05270 */
[----:B------:R-:W-:Y:S05]  /*0760*/  @!P0 BRA `(.L_x_1689) ;  /* 0x0000000000188947 */ /* 0x000fea0003800000 */
[----:B------:R-:W-:Y:S01]  /*0770*/  IMAD.MOV.U32 R29, RZ, RZ, RZ ;  /* 0x000000ffff1d7224 */ /* 0x000fe200078e00ff */
[----:B------:R-:W-:Y:S06]  /*0780*/  @P5 BRA `(.L_x_1690) ;  /* 0x00000000003c5947 */ /* 0x000fec0003800000 */
[----:B------:R-:W0:Y:S02]  /*0790*/  LDC.64 R6, c[0x0][0x228] ;  /* 0x00008a00ff067b82 */ /* 0x000e240000000a00 */
[----:B0-----:R-:W-:-:S05]  /*07a0*/  IMAD.WIDE R6, R13, 0x2, R6 ;  /* 0x000000020d067825 */ /* 0x001fca00078e0206 */
[----:B------:R0:W5:Y:S01]  /*07b0*/  LDG.E R29, desc[UR36][R6.64] ;  /* 0x00000024061d7981 */ /* 0x000162000c1e1900 */
[----:B------:R-:W-:Y:S05]  /*07c0*/  BRA `(.L_x_1690) ;  /* 0x00000000002c7947 */ /* 0x000fea0003800000 */
.L_x_1689:
[----:B------:R-:W-:Y:S01]  /*07d0*/  ULDC.64 UR6, c[0x0][0x228] ;  /* 0x00008a0000067ab9 */ /* 0x000fe20000000a00 */
[----:B------:R-:W0:Y:S01]  /*07e0*/  LDC.64 R8, c[0x0][0x2f8] ;  /* 0x0000be00ff087b82 */ /* 0x000e220000000a00 */
[----:B------:R-:W-:-:S04]  /*07f0*/  IADD3 R6, P0, R13, UR6, RZ ;  /* 0x000000060d067c10 */ /* 0x000fc8000ff1e0ff */
[----:B------:R-:W-:-:S05]  /*0800*/  LEA.HI.X.SX32 R7, R13, UR7, 0x1, P0 ;  /* 0x000000070d077c11 */ /* 0x000fca00080f0eff */
[----:B------:R-:W2:Y:S04]  /*0810*/  LDG.E.U16 R6, desc[UR36][R6.64] ;  /* 0x0000002406067981 */ /* 0x000ea8000c1e1500 */
[----:B0-----:R-:W3:Y:S01]  /*0820*/  LDG.E R8, desc[UR36][R8.64+0x4] ;  /* 0x0000042408087981 */ /* 0x001ee2000c1e1900 */
[----:B--2---:R-:W3:Y:S08]  /*0830*/  I2F.S8 R10, R6 ;  /* 0x00000006000a7306 */ /* 0x004ef00000001400 */
[----:B------:R-:W0:Y:S01]  /*0840*/  I2F.S8 R11, R6.B1 ;  /* 0x10000006000b7306 */ /* 0x000e220000001400 */
[-C--:B---3--:R-:W-:Y:S01]  /*0850*/  FMUL.FTZ R10, R10, R8.reuse ;  /* 0x000000080a0a7220 */ /* 0x088fe20000410000 */
[----:B0-----:R-:W-:-:S05]  /*0860*/  FMUL.FTZ R11, R11, R8 ;  /* 0x000000080b0b7220 */ /* 0x001fca0000410000 */
[----:B------:R-:W-:-:S07]  /*0870*/  F2FP.F16.F32.PACK_AB R29, R11, R10 ;  /* 0x0000000a0b1d723e */ /* 0x000fce00000000ff */
.L_x_1690:
[----:B------:R-:W-:Y:S05]  /*0880*/  BSYNC B0 ;  /* 0x0000000000007941 */ /* 0x000fea0003800000 */
.L_x_1688:
[----:B0-----:R-:W0:Y:S01]  /*0890*/  LDC.64 R6, c[0x0][0x2a8] ;  /* 0x0000aa00ff067b82 */ /* 0x001e220000000a00 */
[----:B------:R-:W-:Y:S01]  /*08a0*/  ULDC.64 UR8, c[0x0][0x230] ;  /* 0x00008c0000087ab9 */ /* 0x000fe20000000a00 */
[----:B------:R-:W-:Y:S01]  /*08b0*/  ULDC.64 UR6, c[0x0][0x220] ;  /* 0x0000880000067ab9 */ /* 0x000fe20000000a00 */
[----:B------:R-:W-:Y:S01]  /*08c0*/  ISETP.EQ.U32.AND P1, PT, RZ, UR8, PT ;  /* 0x00000008ff007c0c */ /* 0x000fe2000bf22070 */
[----:B------:R-:W-:Y:S01]  /*08d0*/  IMAD.MOV.U32 R14, RZ, RZ, RZ ;  /* 0x000000ffff0e7224 */ /* 0x000fe200078e00ff */
[----:B------:R-:W-:Y:S02]  /*08e0*/  ISETP.EQ.U32.AND P2, PT, R2, RZ, PT ;  /* 0x000000ff0200720c */ /* 0x000fe40003f42070 */
[----:B------:R-:W-:Y:S02]  /*08f0*/  ISETP.EQ.OR.EX P1, PT, RZ, UR9, P5, P1 ;  /* 0x00000009ff007c0c */ /* 0x000fe4000af22710 */
[----:B------:R-:W-:Y:S02]  /*0900*/  ISETP.GE.AND P0, PT, R26, 0x20, PT ;  /* 0x000000201a00780c */ /* 0x000fe40003f06270 */
[----:B------:R-:W-:-:S02]  /*0910*/  ISETP.EQ.U32.AND P3, PT, RZ, UR6, PT ;  /* 0x00000006ff007c0c */ /* 0x000fc4000bf62070 */
[----:B------:R-:W-:Y:S02]  /*0920*/  ISETP.EQ.OR.EX P2, PT, R3, RZ, P0, P2 ;  /* 0x000000ff0300720c */ /* 0x000fe40000742720 */
[----:B------:R-:W-:-:S05]  /*0930*/  ISETP.EQ.OR.EX P3, PT, RZ, UR7, P5, P3 ;  /* 0x00000007ff007c0c */ /* 0x000fca000af62730 */
[----:B------:R-:W1:Y:S01]  /*0940*/  @!P1 LDC.64 R8, c[0x0][0x230] ;  /* 0x00008c00ff089b82 */ /* 0x000e620000000a00 */
[----:B0-----:R-:W-:-:S05]  /*0950*/  ISETP.NE.U32.AND P4, PT, R6, RZ, PT ;  /* 0x000000ff0600720c */ /* 0x001fca0003f85070 */
[----:B-----5:R-:W-:Y:S01]  /*0960*/  @!P2 IMAD R2, R24, UR4, R25 ;  /* 0x000000041802ac24 */ /* 0x020fe2000f8e0219 */
[----:B------:R-:W-:Y:S01]  /*0970*/  ULDC.U8 UR4, c[0x0][0x294] ;  /* 0x0000a50000047ab9 */ /* 0x000fe20000000000 */
[----:B------:R-:W-:Y:S01]  /*0980*/  ISETP.NE.AND.EX P4, PT, R7, RZ, PT, P4 ;  /* 0x000000ff0700720c */ /* 0x000fe20003f85340 */
[----:B------:R-:W0:Y:S02]  /*0990*/  @!P2 LDC.64 R10, c[0x0][0x2e0] ;  /* 0x0000b800ff0aab82 */ /* 0x000e240000000a00 */
[----:B------:R-:W-:Y:S02]  /*09a0*/  @!P2 LEA R15, R2, R5, 0x6 ;  /* 0x00000005020fa211 */ /* 0x000fe400078e30ff */
[----:B------:R-:W-:-:S04]  /*09b0*/  CS2R R2, SRZ ;  /* 0x0000000000027805 */ /* 0x000fc8000001ff00 */
[----:B------:R-:W2:Y:S01]  /*09c0*/  @!P3 LDC.64 R6, c[0x0][0x220] ;  /* 0x00008800ff06bb82 */ /* 0x000ea20000000a00 */
[----:B-1----:R-:W-:-:S07]  /*09d0*/  @!P1 IMAD.WIDE R8, R4, 0x2, R8 ;  /* 0x0000000204089825 */ /* 0x002fce00078e0208 */
[----:B------:R-:W1:Y:S01]  /*09e0*/  @P4 LDC.64 R12, c[0x0][0x2a8] ;  /* 0x0000aa00ff0c4b82 */ /* 0x000e620000000a00 */
[----:B------:R-:W3:Y:S01]  /*09f0*/  @!P1 LDG.E R14, desc[UR36][R8.64] ;  /* 0x00000024080e9981 */ /* 0x000ee2000c1e1900 */
[----:B0-----:R-:W-:-:S06]  /*0a00*/  @!P2 IMAD.WIDE R10, R15, 0x2, R10 ;  /* 0x000000020f0aa825 */ /* 0x001fcc00078e020a */
[----:B------:R-:W4:Y:S01]  /*0a10*/  @!P2 LDG.E R10, desc[UR36][R10.64] ;  /* 0x000000240a0aa981 */ /* 0x000f22000c1e1900 */
[----:B--2---:R-:W-:Y:S02]  /*0a20*/  @!P3 IMAD.WIDE R6, R4, 0x2, R6 ;  /* 0x000000020406b825 */ /* 0x004fe400078e0206 */
[----:B------:R-:W0:Y:S03]  /*0a30*/  LDC R4, c[0x0][0x290] ;  /* 0x0000a400ff047b82 */ /* 0x000e260000000800 */
[----:B------:R-:W2:Y:S01]  /*0a40*/  @!P3 LDG.E R3, desc[UR36][R6.64] ;  /* 0x000000240603b981 */ /* 0x000ea2000c1e1900 */
[----:B-1----:R-:W-:-:S05]  /*0a50*/  @P4 IMAD.WIDE R12, R0, 0x4, R12 ;  /* 0x00000004000c4825 */ /* 0x002fca00078e020c */
[----:B------:R1:W5:Y:S01]  /*0a60*/  @P4 LDG.E R2, desc[UR36][R12.64] ;  /* 0x000000240c024981 */ /* 0x000362000c1e1900 */
[----:B------:R-:W-:Y:S02]  /*0a70*/  ISETP.NE.AND P1, PT, RZ, UR4, PT ;  /* 0x00000004ff007c0c */ /* 0x000fe4000bf25270 */
[----:B0-----:R-:W-:Y:S01]  /*0a80*/  ISETP.GT.AND P3, PT, R4, RZ, PT ;  /* 0x000000ff0400720c */ /* 0x001fe20003f64270 */
[----:B---3--:R-:W-:-:S10]  /*0a90*/  HFMA2.MMA R29, R29, 1, 1, R14 ;  /* 0x3c003c001d1d7835 */ /* 0x008fd4000000000e */
[----:B----4-:R-:W-:Y:S02]  /*0aa0*/  @!P2 HMUL2 R29, R29, R10 ;  /* 0x0000000a1d1da232 */ /* 0x010fe40000000000 */
[----:B--2---:R-:W-:Y:S01]  /*0ab0*/  HADD2 R28, R28, R3 ;  /* 0x000000031c1c7230 */ /* 0x004fe20000000000 */
[----:B-1----:R-:W-:Y:S06]  /*0ac0*/  @!P1 BRA P3, `(.L_x_1691) ;  /* 0x0000000800049947 */ /* 0x002fec0001800000 */
        /* <DEDUP_REMOVED lines=27> */
[----:B------:R-:W-:Y:S01]  /*0c80*/  @P1 VIADD R7, R7, 0x1 ;  /* 0x0000000107071836 */ /* 0x000fe20000000000 */
[----:B------:R-:W-:Y:S02]  /*0c90*/  ISETP.LT.AND P1, PT, R5, R4, !P0 ;  /* 0x000000040500720c */ /* 0x000fe40004721270 */
[----:B------:R-:W-:Y:S02]  /*0ca0*/  ISETP.NE.U32.AND P0, PT, R0, 0x1, PT ;  /* 0x000000010000780c */ /* 0x000fe40003f05070 */
[----:B------:R-:W-:Y:S02]  /*0cb0*/  MOV R31, R7 ;  /* 0x00000007001f7202 */ /* 0x000fe40000000f00 */
[----:B------:R-:W-:-:S03]  /*0cc0*/  P2R R33, PR, RZ, 0x2 ;  /* 0x00000002ff217803 */ /* 0x000fc60000000000 */
[----:B------:R-:W-:Y:S01]  /*0cd0*/  @!P3 IMAD.MOV R31, RZ, RZ, -R31 ;  /* 0x000000ffff1fb224 */ /* 0x000fe200078e0a1f */
        /* <DEDUP_REMOVED lines=12> */
[----:B------:R-:W-:Y:S01]  /*0da0*/  IMAD.U32 R6, RZ, RZ, UR4 ;  /* 0x00000004ff067e24 */ /* 0x000fe2000f8e00ff */
[----:B------:R-:W-:Y:S01]  /*0db0*/  MOV R7, UR5 ;  /* 0x0000000500077c02 */ /* 0x000fe20008000f00 */
[----:B------:R-:W-:-:S02]  /*0dc0*/  IMAD.U32 R10, RZ, RZ, UR6 ;  /* 0x00000006ff0a7e24 */ /* 0x000fc4000f8e00ff */
[----:B------:R-:W-:Y:S02]  /*0dd0*/  IMAD.U32 R11, RZ, RZ, UR7 ;  /* 0x00000007ff0b7e24 */ /* 0x000fe4000f8e00ff */
[----:B------:R-:W-:Y:S02]  /*0de0*/  IMAD.MOV.U32 R12, RZ, RZ, 0x1 ;  /* 0x00000001ff0c7424 */ /* 0x000fe400078e00ff */
[----:B0-----:R-:W-:-:S07]  /*0df0*/  IMAD.MOV.U32 R13, RZ, RZ, RZ ;  /* 0x000000ffff0d7224 */ /* 0x001fce00078e00ff */
[----:B------:R-:W-:-:S07]  /*0e00*/  LEPC R20, `(.L_x_1693) ;  /* 0x000000001014794e */ /* 0x000fce0000000000 */
[----:B-1---5:R-:W-:Y:S05]  /*0e10*/  CALL.ABS.NOINC R14 ;  /* 0x000000000e007343 */ /* 0x022fea0003c00000 */
.L_x_1693:
[----:B------:R-:W0:Y:S01]  /*0e20*/  S2R R4, SR_CgaCtaId ;  /* 0x0000000000047919 */ /* 0x000e220000008800 */
[----:B------:R-:W1:Y:S01]  /*0e30*/  LDC R7, c[0x0][0x290] ;  /* 0x0000a400ff077b82 */ /* 0x000e620000000800 */
[----:B------:R-:W-:Y:S01]  /*0e40*/  MOV R0, 0x400 ;  /* 0x0000040000007802 */ /* 0x000fe20000000f00 */
[----:B------:R-:W-:Y:S05]  /*0e50*/  WARPSYNC.ALL ;  /* 0x0000000000007948 */ /* 0x000fea0003800000 */
[----:B------:R-:W-:Y:S01]  /*0e60*/  IADD3 R3, R0, 0xa0, RZ ;  /* 0x000000a000037810 */ /* 0x000fe20007ffe0ff */
[----:B------:R-:W-:Y:S01]  /*0e70*/  IMAD R0, R30, R31, R32 ;  /* 0x0000001f1e007224 */ /* 0x000fe200078e0220 */
[----:B------:R-:W-:-:S02]  /*0e80*/  ISETP.NE.AND P6, PT, R33, RZ, PT ;  /* 0x000000ff2100720c */ /* 0x000fc40003fc5270 */
[----:B0-----:R-:W-:-:S05]  /*0e90*/  LEA R3, R4, R3, 0x18 ;  /* 0x0000000304037211 */ /* 0x001fca00078ec0ff */
[----:B------:R-:W-:-:S04]  /*0ea0*/  IMAD R11, R0, 0x2, R3 ;  /* 0x00000002000b7824 */ /* 0x000fc800078e0203 */
[----:B-1----:R-:W-:Y:S02]  /*0eb0*/  IMAD R10, R7, 0x2, R11 ;  /* 0x00000002070a7824 */ /* 0x002fe400078e020b */
        /* <DEDUP_REMOVED lines=17> */
[C---:B------:R-:W-:Y:S01]  /*0fd0*/  LEA R12, R7.reuse, R13, 0x1 ;  /* 0x0000000d070c7211 */ /* 0x040fe200078e08ff */
[----:B0-----:R-:W-:Y:S02]  /*0fe0*/  LDS.U16 R28, [R13] ;  /* 0x000000000d1c7984 */ /* 0x001fe40000000400 */
[----:B------:R-:W-:Y:S02]  /*0ff0*/  IMAD R14, R7, 0x2, R30 ;  /* 0x00000002070e7824 */ /* 0x000fe400078e021e */
[----:B------:R-:W0:Y:S04]  /*1000*/  LDS.U16 R3, [R30] ;  /* 0x000000001e037984 */ /* 0x000e280000000400 */
[----:B------:R-:W-:Y:S04]  /*1010*/  LDS.U16 R29, [R12] ;  /* 0x000000000c1d7984 */ /* 0x000fe80000000400 */
[----:B------:R-:W1:Y:S01]  /*1020*/  LDS.U16 R0, [R14] ;  /* 0x000000000e007984 */ /* 0x000e620000000400 */
[----:B0-----:R-:W-:-:S02]  /*1030*/  PRMT R28, R28, 0x5410, R3 ;  /* 0x000054101c1c7816 */ /* 0x001fc40000000003 */
[----:B-1----:R-:W-:Y:S01]  /*1040*/  PRMT R29, R29, 0x5410, R0 ;  /* 0x000054101d1d7816 */ /* 0x002fe20000000000 */
[----:B------:R-:W-:Y:S06]  /*1050*/  @P0 BRA `(.L_x_1697) ;  /* 0x00000000006c0947 */ /* 0x000fec0003800000 */
[----:B------:R-:W-:Y:S01]  /*1060*/  I2FP.F32.S32 R3, R7 ;  /* 0x0000000700037245 */ /* 0x000fe20000201400 */
[----:B------:R-:W-:Y:S01]  /*1070*/  ULDC UR4, c[0x0][0x29c] ;  /* 0x0000a70000047ab9 */ /* 0x000fe20000000800 */
[----:B------:R-:W-:Y:S01]  /*1080*/  I2FP.F32.S32 R0, R4 ;  /* 0x0000000400007245 */ /* 0x000fe20000201400 */
[--C-:B------:R-:W-:Y:S02]  /*1090*/  HADD2.F32 R6, -RZ, R29.reuse.H1_H1 ;  /* 0x3000001dff067230 */ /* 0x100fe40000004100 */
[----:B------:R-:W-:Y:S01]  /*10a0*/  HADD2.F32 R29, -RZ, R29.H0_H0 ;  /* 0x2000001dff1d7230 */ /* 0x000fe20000004100 */
[----:B------:R-:W0:Y:S02]  /*10b0*/  MUFU.RCP R3, R3 ;  /* 0x0000000300037308 */ /* 0x000e240000001000 */
[----:B0-----:R-:W-:Y:S01]  /*10c0*/  FMUL.FTZ R0, R0, R3 ;  /* 0x0000000300007220 */ /* 0x001fe20000410000 */
[--C-:B------:R-:W-:Y:S02]  /*10d0*/  HADD2.F32 R3, -RZ, R28.reuse.H1_H1 ;  /* 0x3000001cff037230 */ /* 0x100fe40000004100 */
[----:B------:R-:W-:-:S02]  /*10e0*/  HADD2.F32 R28, -RZ, R28.H0_H0 ;  /* 0x2000001cff1c7230 */ /* 0x000fc40000004100 */
        /* <DEDUP_REMOVED lines=18> */
.L_x_1697:
[----:B------:R-:W-:Y:S05]  /*1210*/  BSYNC B1 ;  /* 0x0000000000017941 */ /* 0x000fea0003800000 */
.L_x_1696:
[----:B------:R-:W-:Y:S01]  /*1220*/  PRMT R7, R29, 0x7632, R7 ;  /* 0x000076321d077816 */ /* 0x000fe20000000007 */
[----:B------:R1:W-:Y:S01]  /*1230*/  STS.U16 [R12], R29 ;  /* 0x0000001d0c007388 */ /* 0x0003e20000000400 */
[----:B------:R-:W-:-:S03]  /*1240*/  PRMT R15, R28, 0x7632, R15 ;  /* 0x000076321c0f7816 */ /* 0x000fc6000000000f */
[----:B------:R1:W-:Y:S04]  /*1250*/  STS.U16 [R14], R7 ;  /* 0x000000070e007388 */ /* 0x0003e80000000400 */
[----:B------:R1:W-:Y:S04]  /*1260*/  STS.U16 [R13], R28 ;  /* 0x0000001c0d007388 */ /* 0x0003e80000000400 */
[----:B------:R1:W-:Y:S02]  /*1270*/  STS.U16 [R30], R15 ;  /* 0x0000000f1e007388 */ /* 0x0003e40000000400 */
.L_x_1695:
[----:B------:R-:W-:Y:S05]  /*1280*/  BSYNC B0 ;  /* 0x0000000000007941 */ /* 0x000fea0003800000 */
.L_x_1694:
[----:B------:R-:W-:Y:S06]  /*1290*/  BAR.SYNC.DEFER_BLOCKING 0x0 ;  /* 0x0000000000007b1d */ /* 0x000fec0000010000 */
[----:B01----:R0:W1:Y:S04]  /*12a0*/  @P6 LDS R28, [R11] ;  /* 0x000000000b1c6984 */ /* 0x0030680000000800 */
[----:B------:R0:W2:Y:S01]  /*12b0*/  @P6 LDS R29, [R10] ;  /* 0x000000000a1d6984 */ /* 0x0000a20000000800 */
[----:B------:R-:W-:Y:S06]  /*12c0*/  BAR.SYNC.DEFER_BLOCKING 0x0 ;  /* 0x0000000000007b1d */ /* 0x000fec0000010000 */
[----:B------:R-:W-:Y:S05]  /*12d0*/  BRA `(.L_x_1692) ;  /* 0x00000000007c7947 */ /* 0x000fea0003800000 */
.L_x_1691:
[----:B------:R-:W-:Y:S01]  /*12e0*/  ISETP.GE.AND P0, PT, R5, R4, PT ;  /* 0x000000040500720c */ /* 0x000fe20003f06270 */
[----:B------:R-:W-:-:S12]  /*12f0*/  BSSY B0, `(.L_x_1692) ;  /* 0x000001d000007945 */ /* 0x000fd80003800000 */
[----:B------:R-:W-:Y:S05]  /*1300*/  @P0 BRA `(.L_x_1698) ;  /* 0x00000000006c0947 */ /* 0x000fea0003800000 */
[----:B------:R-:W-:Y:S01]  /*1310*/  I2FP.F32.S32 R4, R4 ;  /* 0x0000000400047245 */ /* 0x000fe20000201400 */
[----:B------:R-:W-:Y:S01]  /*1320*/  ULDC UR4, c[0x0][0x29c] ;  /* 0x0000a70000047ab9 */ /* 0x000fe20000000800 */
[----:B------:R-:W-:Y:S01]  /*1330*/  I2FP.F32.S32 R5, R5 ;  /* 0x0000000500057245 */ /* 0x000fe20000201400 */
[--C-:B------:R-:W-:Y:S01]  /*1340*/  HADD2.F32 R6, -RZ, R29.reuse.H1_H1 ;  /* 0x3000001dff067230 */ /* 0x100fe20000004100 */
[----:B-----5:R-:W-:Y:S01]  /*1350*/  IADD3 R3, -R2, UR4, RZ ;  /* 0x0000000402037c10 */ /* 0x020fe2000fffe1ff */
[----:B------:R-:W-:Y:S01]  /*1360*/  HADD2.F32 R10, -RZ, R29.H0_H0 ;  /* 0x2000001dff0a7230 */ /* 0x000fe20000004100 */
[----:B------:R-:W0:Y:S02]  /*1370*/  MUFU.RCP R4, R4 ;  /* 0x0000000400047308 */ /* 0x000e240000001000 */
[----:B------:R-:W-:Y:S01]  /*1380*/  I2FP.F32.S32 R3, R3 ;  /* 0x0000000300037245 */ /* 0x000fe20000201400 */
[----:B0-----:R-:W-:Y:S01]  /*1390*/  FMUL.FTZ R5, R5, R4 ;  /* 0x0000000405057220 */ /* 0x001fe20000410000 */
[----:B------:R-:W-:-:S02]  /*13a0*/  HADD2.F32 R4, -RZ, R28.H1_H1 ;  /* 0x3000001cff047230 */ /* 0x000fc40000004100 */
[----:B------:R-:W-:Y:S02]  /*13b0*/  HADD2.F32 R28, -RZ, R28.H0_H0 ;  /* 0x2000001cff1c7230 */ /* 0x000fe40000004100 */
[----:B------:R-:W-:-:S04]  /*13c0*/  FMUL.FTZ R5, R5, 13.28771209716796875 ;  /* 0x41549a7805057820 */ /* 0x000fc80000410000 */
[----:B------:R-:W0:Y:S02]  /*13d0*/  MUFU.EX2 R0, -R5 ;  /* 0x8000000500007308 */ /* 0x000e240000000800 */
[----:B0-----:R-:W-:-:S04]  /*13e0*/  FMUL.FTZ R0, R3, R0 ;  /* 0x0000000003007220 */ /* 0x001fc80000410000 */
[----:B------:R-:W-:-:S04]  /*13f0*/  FMUL.RZ R8, R0, 0.15915493667125701904 ;  /* 0x3e22f98300087820 */ /* 0x000fc8000040c000 */
[----:B------:R-:W0:Y:S08]  /*1400*/  MUFU.SIN R3, R8 ;  /* 0x0000000800037308 */ /* 0x000e300000000400 */
[----:B------:R-:W1:Y:S01]  /*1410*/  MUFU.COS R0, R8 ;  /* 0x0000000800007308 */ /* 0x000e620000000000 */
[C---:B0-----:R-:W-:Y:S01]  /*1420*/  FMUL.FTZ R5, R3.reuse, R4 ;  /* 0x0000000403057220 */ /* 0x041fe20000410000 */
[C---:B------:R-:W-:Y:S01]  /*1430*/  FMUL.FTZ R7, R3.reuse, R6 ;  /* 0x0000000603077220 */ /* 0x040fe20000410000 */
        /* <DEDUP_REMOVED lines=8> */
.L_x_1698:
[----:B------:R-:W-:Y:S05]  /*14c0*/  BSYNC B0 ;  /* 0x0000000000007941 */ /* 0x000fea0003800000 */
.L_x_1692:
[----:B------:R-:W-:Y:S01]  /*14d0*/  ISETP.GT.AND P0, PT, R26, 0x1f, PT ;  /* 0x0000001f1a00780c */ /* 0x000fe20003f04270 */
[----:B------:R-:W-:Y:S01]  /*14e0*/  BSSY B0, `(.L_x_1699) ;  /* 0x0000027000007945 */ /* 0x000fe20003800000 */
[----:B------:R-:W-:-:S11]  /*14f0*/  IMAD.MOV.U32 R14, RZ, RZ, RZ ;  /* 0x000000ffff0e7224 */ /* 0x000fd600078e00ff */
[----:B------:R-:W-:Y:S05]  /*1500*/  @P0 BRA `(.L_x_1700) ;  /* 0x0000000000900947 */ /* 0x000fea0003800000 */
[----:B------:R-:W3:Y:S01]  /*1510*/  S2UR UR5, SR_CgaCtaId ;  /* 0x00000000000579c3 */ /* 0x000ee20000008800 */
[----:B------:R-:W-:Y:S01]  /*1520*/  SHF.R.S32.HI R3, RZ, 0x1f, R26 ;  /* 0x0000001fff037819 */ /* 0x000fe2000001141a */
[----:B------:R-:W-:Y:S02]  /*1530*/  UMOV UR4, 0x400 ;  /* 0x0000040000047882 */ /* 0x000fe40000000000 */
[----:B------:R-:W-:Y:S01]  /*1540*/  UIADD3 UR4, UR4, 0x20, URZ ;  /* 0x0000002004047890 */ /* 0x000fe2000fffe03f */
[----:B------:R-:W-:-:S03]  /*1550*/  LEA.HI R3, R3, R26, RZ, 0x2 ;  /* 0x0000001a03037211 */ /* 0x000fc600078f10ff */
[----:B------:R-:W4:Y:S01]  /*1560*/  LDC.64 R4, c[0x0][0x248] ;  /* 0x00009200ff047b82 */ /* 0x000f220000000a00 */
[C---:B------:R-:W-:Y:S02]  /*1570*/  LOP3.LUT R7, R3.reuse, 0x7ffffffc, RZ, 0xc0, !PT ;  /* 0x7ffffffc03077812 */ /* 0x040fe400078ec0ff */
[----:B------:R-:W-:-:S03]  /*1580*/  SHF.L.U32 R3, R3, 0x1, RZ ;  /* 0x0000000103037819 */ /* 0x000fc600000006ff */
[----:B------:R-:W-:Y:S01]  /*1590*/  IMAD.IADD R7, R26, 0x1, -R7 ;  /* 0x000000011a077824 */ /* 0x000fe200078e0a07 */
[----:B------:R-:W-:-:S03]  /*15a0*/  LOP3.LUT R0, R3, 0xfffffff8, RZ, 0xc0, !PT ;  /* 0xfffffff803007812 */ /* 0x000fc600078ec0ff */
[----:B------:R-:W-:Y:S01]  /*15b0*/  IMAD R3, R22, 0x4, R7 ;  /* 0x0000000416037824 */ /* 0x000fe200078e0207 */
[----:B------:R-:W-:-:S03]  /*15c0*/  IADD3 R0, R19, R0, RZ ;  /* 0x0000000013007210 */ /* 0x000fc60007ffe0ff */
[----:B------:R-:W-:Y:S01]  /*15d0*/  IMAD.SHL.U32 R3, R3, 0x2, RZ ;  /* 0x0000000203037824 */ /* 0x000fe200078e00ff */
[----:B---3--:R-:W-:-:S03]  /*15e0*/  ULEA UR4, UR5, UR4, 0x18 ;  /* 0x0000000405047291 */ /* 0x008fc6000f8ec03f */
[----:B------:R-:W-:Y:S02]  /*15f0*/  ULDC UR5, c[0x0][0x284] ;  /* 0x0000a10000057ab9 */ /* 0x000fe40000000800 */
[----:B------:R-:W-:Y:S01]  /*1600*/  IMAD R7, R0, UR5, R3 ;  /* 0x0000000500077c24 */ /* 0x000fe2000f8e0203 */
[----:B------:R-:W-:Y:S01]  /*1610*/  LEA R3, R26, UR4, 0x2 ;  /* 0x000000041a037c11 */ /* 0x000fe2000f8e10ff */
[----:B-12---:R-:W-:Y:S01]  /*1620*/  HMUL2 R0, R28, R29 ;  /* 0x0000001d1c007232 */ /* 0x006fe20000000000 */
[----:B------:R-:W-:Y:S01]  /*1630*/  UMOV UR4, 0xffffffff ;  /* 0xffffffff00047882 */ /* 0x000fe20000000000 */
[----:B----4-:R-:W-:Y:S02]  /*1640*/  IMAD.WIDE R4, R7, 0x2, R4 ;  /* 0x0000000207047825 */ /* 0x010fe400078e0204 */
[----:B------:R1:W-:Y:S02]  /*1650*/  STS [R3], R28 ;  /* 0x0000001c03007388 */ /* 0x0003e40000000800 */
[----:B------:R-:W-:-:S02]  /*1660*/  HADD2.F32 R13, -RZ, R0.H0_H0 ;  /* 0x20000000ff0d7230 */ /* 0x000fc40000004100 */
[----:B------:R1:W-:Y:S01]  /*1670*/  STG.E desc[UR36][R4.64], R29 ;  /* 0x0000001d04007986 */ /* 0x0003e2000c101924 */
[----:B------:R-:W-:-:S05]  /*1680*/  HADD2.F32 R0, -RZ, R0.H1_H1 ;  /* 0x30000000ff007230 */ /* 0x000fca0000004100 */
[----:B------:R-:W-:Y:S01]  /*1690*/  FADD.FTZ R13, R13, R0 ;  /* 0x000000000d0d7221 */ /* 0x000fe20000010000 */
[----:B------:R-:W-:Y:S06]  /*16a0*/  BRA.DIV UR4, `(.L_x_1701) ;  /* 0x0000004604587947 */ /* 0x000fec000b800000 */
[----:B------:R-:W2:Y:S02]  /*16b0*/  SHFL.BFLY PT, R14, R13, 0x10, 0x1f ;  /* 0x0e001f000d0e7f89 */ /* 0x000ea400000e0000 */
[----:B--2---:R-:W-:-:S05]  /*16c0*/  FADD.FTZ R0, R13, R14 ;  /* 0x0000000e0d007221 */ /* 0x004fca0000010000 */
[----:B------:R-:W1:Y:S02]  /*16d0*/  SHFL.BFLY PT, R14, R0, 0x8, 0x1f ;  /* 0x0d001f00000e7f89 */ /* 0x000e6400000e0000 */
[----:B-1----:R-:W-:-:S05]  /*16e0*/  FADD.FTZ R3, R0, R14 ;  /* 0x0000000e00037221 */ /* 0x002fca0000010000 */
[----:B------:R-:W1:Y:S02]  /*16f0*/  SHFL.BFLY PT, R14, R3, 0x4, 0x1f ;  /* 0x0c801f00030e7f89 */ /* 0x000e6400000e0000 */
[----:B-1----:R-:W-:-:S05]  /*1700*/  FADD.FTZ R4, R3, R14 ;  /* 0x0000000e03047221 */ /* 0x002fca0000010000 */
[----:B------:R-:W1:Y:S02]  /*1710*/  SHFL.BFLY PT, R14, R4, 0x2, 0x1f ;  /* 0x0c401f00040e7f89 */ /* 0x000e6400000e0000 */
[----:B-1----:R-:W-:-:S05]  /*1720*/  FADD.FTZ R5, R4, R14 ;  /* 0x0000000e04057221 */ /* 0x002fca0000010000 */
[----:B------:R1:W2:Y:S02]  /*1730*/  SHFL.BFLY PT, R14, R5, 0x1, 0x1f ;  /* 0x0c201f00050e7f89 */ /* 0x0002a400000e0000 */
.L_x_1762:
[----:B--2---:R-:W-:-:S07]  /*1740*/  FADD.FTZ R14, R5, R14 ;  /* 0x0000000e050e7221 */ /* 0x004fce0000010000 */
.L_x_1700:
[----:B------:R-:W-:Y:S05]  /*1750*/  BSYNC B0 ;  /* 0x0000000000007941 */ /* 0x000fea0003800000 */
.L_x_1699:
[----:B------:R-:W-:-:S13]  /*1760*/  ISETP.NE.AND P0, PT, R26, RZ, PT ;  /* 0x000000ff1a00720c */ /* 0x000fda0003f05270 */
[----:B------:R-:W-:Y:S01]  /*1770*/  @P0 IMAD.MOV.U32 R53, RZ, RZ, -0x800001 ;  /* 0xff7fffffff350424 */ /* 0x000fe200078e00ff */
[----:B------:R-:W-:Y:S06]  /*1780*/  @P0 BRA `(.L_x_1702) ;  /* 0x0000000000540947 */ /* 0x000fec0003800000 */
[----:B------:R-:W-:Y:S02]  /*1790*/  ULDC.64 UR4, c[0x0][0x2c8] ;  /* 0x0000b20000047ab9 */ /* 0x000fe40000000a00 */
[----:B------:R-:W-:Y:S01]  /*17a0*/  ISETP.NE.U32.AND P0, PT, RZ, UR4, PT ;  /* 0x00000004ff007c0c */ /* 0x000fe2000bf05070 */
[----:B------:R-:W-:-:S03]  /*17b0*/  ULDC UR4, c[0x0][0x2a0] ;  /* 0x0000a80000047ab9 */ /* 0x000fc60000000800 */
[----:B------:R-:W-:-:S13]  /*17c0*/  ISETP.NE.AND.EX P0, PT, RZ, UR5, PT, P0 ;  /* 0x00000005ff007c0c */ /* 0x000fda000bf05300 */
[----:B------:R-:W3:Y:S01]  /*17d0*/  @P0 LDC R6, c[0x0][0x2d0] ;  /* 0x0000b400ff060b82 */ /* 0x000ee20000000800 */
[----:B-----5:R-:W-:-:S07]  /*17e0*/  @P0 IADD3 R0, -R2, R23, RZ ;  /* 0x0000001702000210 */ /* 0x020fce0007ffe1ff */
[----:B-1----:R-:W1:Y:S01]  /*17f0*/  @P0 LDC.64 R4, c[0x0][0x2c8] ;  /* 0x0000b200ff040b82 */ /* 0x002e620000000a00 */
[----:B---3--:R-:W-:-:S04]  /*1800*/  @P0 IMAD R3, R25, R6, R0 ;  /* 0x0000000619030224 */ /* 0x008fc800078e0200 */
[----:B------:R-:W-:-:S04]  /*1810*/  @P0 IMAD R3, R3, R6, R0 ;  /* 0x0000000603030224 */ /* 0x000fc800078e0200 */
[----:B-1----:R-:W-:-:S06]  /*1820*/  @P0 IMAD.WIDE R4, R3, 0x2, R4 ;  /* 0x0000000203040825 */ /* 0x002fcc00078e0204 */
[----:B------:R-:W3:Y:S01]  /*1830*/  @P0 LDG.E.U16 R4, desc[UR36][R4.64] ;  /* 0x0000002404040981 */ /* 0x000ee2000c1e1500 */
[----:B------:R-:W-:Y:S01]  /*1840*/  MOV R0, 0x400 ;  /* 0x0000040000007802 */ /* 0x000fe20000000f00 */
[----:B------:R-:W-:Y:S01]  /*1850*/  FMUL.FTZ R53, R14, UR4 ;  /* 0x000000040e357c20 */ /* 0x000fe20008410000 */
[----:B------:R-:W1:Y:S03]  /*1860*/  S2R R3, SR_CgaCtaId ;  /* 0x0000000000037919 */ /* 0x000e660000008800 */
[----:B------:R-:W-:-:S05]  /*1870*/  VIADD R0, R0, 0xa0 ;  /* 0x000000a000007836 */ /* 0x000fca0000000000 */
[----:B-1----:R-:W-:Y:S01]  /*1880*/  LEA R6, R3, R0, 0x18 ;  /* 0x0000000003067211 */ /* 0x002fe200078ec0ff */
[----:B------:R-:W-:-:S05]  /*1890*/  IMAD.IADD R3, R23, 0x1, -R16 ;  /* 0x0000000117037824 */ /* 0x000fca00078e0a10 */
[----:B------:R-:W-:Y:S01]  /*18a0*/  LEA R6, R3, R6, 0x2 ;  /* 0x0000000603067211 */ /* 0x000fe200078e10ff */
[----:B---3--:R-:W-:-:S05]  /*18b0*/  @P0 HADD2.F32 R0, -RZ, R4.H0_H0 ;  /* 0x20000004ff000230 */ /* 0x008fca0000004100 */
[----:B------:R-:W-:-:S05]  /*18c0*/  @P0 FADD.FTZ R53, R53, R0 ;  /* 0x0000000035350221 */ /* 0x000fca0000010000 */
[----:B------:R3:W-:Y:S02]  /*18d0*/  STS [R6], R53 ;  /* 0x0000003506007388 */ /* 0x0007e40000000800 */
.L_x_1702:
[----:B------:R-:W-:Y:S05]  /*18e0*/  WARPSYNC.ALL ;  /* 0x0000000000007948 */ /* 0x000fea0003800000 */
[----:B------:R-:W-:Y:S01]  /*18f0*/  IADD3 R0, R23, 0xf, -R16 ;  /* 0x0000000f17007810 */ /* 0x000fe20007ffe810 */
[----:B-1----:R-:W1:Y:S01]  /*1900*/  LDC.64 R4, c[0x0][0x280] ;  /* 0x0000a000ff047b82 */ /* 0x002e620000000a00 */
[----:B------:R-:W-:Y:S01]  /*1910*/  ULDC UR12, c[0x0][0x2a0] ;  /* 0x0000a800000c7ab9 */ /* 0x000fe20000000800 */
[----:B------:R-:W-:Y:S01]  /*1920*/  ULDC.64 UR8, c[0x0][0x258] ;  /* 0x0000960000087ab9 */ /* 0x000fe20000000a00 */
[----:B------:R-:W-:Y:S01]  /*1930*/  SHF.R.S32.HI R3, RZ, 0x1f, R0 ;  /* 0x0000001fff037819 */ /* 0x000fe20000011400 */
[----:B------:R-:W-:Y:S01]  /*1940*/  ULDC.64 UR6, c[0x0][0x2b0] ;  /* 0x0000ac0000067ab9 */ /* 0x000fe20000000a00 */
[----:B------:R-:W-:Y:S01]  /*1950*/  ULDC.64 UR14, c[0x0][0x2c8] ;  /* 0x0000b200000e7ab9 */ /* 0x000fe20000000a00 */
[----:B------:R-:W-:Y:S01]  /*1960*/  ULDC.64 UR10, c[0x0][0x2d8] ;  /* 0x0000b600000a7ab9 */ /* 0x000fe20000000a00 */
[----:B------:R-:W-:Y:S01]  /*1970*/  LEA.HI R0, R3, R0, RZ, 0x4 ;  /* 0x0000000003007211 */ /* 0x000fe200078f20ff */
[----:B------:R-:W-:Y:S01]  /*1980*/  BSSY B0, `(.L_x_1703) ;  /* 0x00000ef000007945 */ /* 0x000fe20003800000 */
[----:B------:R-:W-:-:S02]  /*1990*/  LEA.HI R3, R26, R26, RZ, 0x1 ;  /* 0x0000001a1a037211 */ /* 0x000fc400078f08ff */
[----:B------:R-:W-:Y:S02]  /*19a0*/  LOP3.LUT R7, R0, 0xfffffff0, RZ, 0xc0, !PT ;  /* 0xfffffff000077812 */ /* 0x000fe400078ec0ff */
[----:B------:R-:W-:-:S03]  /*19b0*/  LEA.HI.SX32 R54, R3, R16, 0x1f ;  /* 0x0000001003367211 */ /* 0x000fc600078ffaff */
[----:B------:R-:W-:Y:S01]  /*19c0*/  IMAD.IADD R7, R16, 0x1, R7 ;  /* 0x0000000110077824 */ /* 0x000fe200078e0207 */
[----:B------:R-:W-:Y:S04]  /*19d0*/  BAR.SYNC.DEFER_BLOCKING 0x0 ;  /* 0x0000000000007b1d */ /* 0x000fe80000010000 */
[----:B------:R-:W-:Y:S01]  /*19e0*/  ISETP.GE.AND P0, PT, R54, R7, PT ;  /* 0x000000073600720c */ /* 0x000fe20003f06270 */
[----:B-1----:R-:W-:-:S04]  /*19f0*/  IMAD R0, R27, R4, R25 ;  /* 0x000000041b007224 */ /* 0x002fc800078e0219 */
[----:B------:R-:W-:-:S08]  /*1a00*/  IMAD.SHL.U32 R0, R0, 0x40, RZ ;  /* 0x0000004000007824 */ /* 0x000fd000078e00ff */
[----:B------:R-:W-:Y:S05]  /*1a10*/  @P0 BRA `(.L_x_1704) ;  /* 0x0000000c00940947 */ /* 0x000fea0003800000 */
[----:B------:R-:W1:Y:S01]  /*1a20*/  S2UR UR5, SR_CgaCtaId ;  /* 0x00000000000579c3 */ /* 0x000e620000008800 */
[----:B------:R-:W-:Y:S01]  /*1a30*/  UMOV UR4, 0x400 ;  /* 0x0000040000047882 */ /* 0x000fe20000000000 */
[----:B------:R-:W-:Y:S01]  /*1a40*/  LOP3.LUT R3, R3, 0x3ffffffe, RZ, 0xc0, !PT ;  /* 0x3ffffffe03037812 */ /* 0x000fe200078ec0ff */
[----:B------:R-:W-:-:S03]  /*1a50*/  UIADD3 UR4, UR4, 0x20, URZ ;  /* 0x0000002004047890 */ /* 0x000fc6000fffe03f */
[----:B------:R-:W-:Y:S02]  /*1a60*/  IADD3 R3, -R3, R26, RZ ;  /* 0x0000001a03037210 */ /* 0x000fe40007ffe1ff */
[----:B------:R-:W4:Y:S08]  /*1a70*/  LDC.64 R56, c[0x0][0x2d8] ;  /* 0x0000b600ff387b82 */ /* 0x000f300000000a00 */
[----:B------:R-:W2:Y:S01]  /*1a80*/  LDC R52, c[0x0][0x2c0] ;  /* 0x0000b000ff347b82 */ /* 0x000ea20000000800 */
[----:B-1----:R-:W-:-:S03]  /*1a90*/  ULEA UR4, UR5, UR4, 0x18 ;  /* 0x0000000405047291 */ /* 0x002fc6000f8ec03f */
[----:B------:R-:W-:Y:S02]  /*1aa0*/  ULDC UR5, c[0x0][0x2d0] ;  /* 0x0000b40000057ab9 */ /* 0x000fe40000000800 */
[----:B------:R-:W-:Y:S01]  /*1ab0*/  IMAD R4, R25, UR5, R23 ;  /* 0x0000000519047c24 */ /* 0x000fe2000f8e0217 */
[C---:B0-----:R-:W-:Y:S01]  /*1ac0*/  LEA R10, R3.reuse, UR4, 0x3 ;  /* 0x00000004030a7c11 */ /* 0x041fe2000f8e18ff */
[----:B------:R-:W-:Y:S01]  /*1ad0*/  IMAD.SHL.U32 R3, R3, 0x4, RZ ;  /* 0x0000000403037824 */ /* 0x000fe200078e00ff */
[----:B------:R-:W-:Y:S01]  /*1ae0*/  ULDC UR4, c[0x0][0x298] ;  /* 0x0000a60000047ab9 */ /* 0x000fe20000000800 */
[----:B----4-:R-:W-:Y:S02]  /*1af0*/  IMAD.WIDE R56, R25, 0x2, R56 ;  /* 0x0000000219387825 */ /* 0x010fe400078e0238 */
[----:B------:R0:W1:Y:S02]  /*1b00*/  LDS.64 R34, [R10] ;  /* 0x000000000a227984 */ /* 0x0000640000000a00 */
[-C--:B------:R-:W-:Y:S01]  /*1b10*/  IMAD R3, R0, R5.reuse, R3 ;  /* 0x0000000500037224 */ /* 0x080fe200078e0203 */
[----:B------:R-:W-:Y:S01]  /*1b20*/  IABS R5, R5 ;  /* 0x0000000500057213 */ /* 0x000fe20000000000 */
[----:B------:R0:W4:Y:S01]  /*1b30*/  LDS.64 R32, [R10+0x10] ;  /* 0x000010000a207984 */ /* 0x0001220000000a00 */
[----:B--2---:R-:W-:-:S02]  /*1b40*/  VIADD R52, R52, UR4 ;  /* 0x0000000434347c36 */ /* 0x004fc40008000000 */
[----:B------:R-:W-:Y:S01]  /*1b50*/  SHF.R.S32.HI R25, RZ, 0x1f, R3 ;  /* 0x0000001fff197819 */ /* 0x000fe20000011403 */
[----:B------:R0:W2:Y:S04]  /*1b60*/  LDS.64 R30, [R10+0x20] ;  /* 0x000020000a1e7984 */ /* 0x0000a80000000a00 */
[----:B------:R0:W0:Y:S04]  /*1b70*/  LDS.64 R28, [R10+0x30] ;  /* 0x000030000a1c7984 */ /* 0x0000280000000a00 */
[----:B------:R0:W0:Y:S04]  /*1b80*/  LDS.64 R26, [R10+0x40] ;  /* 0x000040000a1a7984 */ /* 0x0000280000000a00 */
[----:B------:R0:W0:Y:S04]  /*1b90*/  LDS.64 R20, [R10+0x50] ;  /* 0x000050000a147984 */ /* 0x0000280000000a00 */
[----:B------:R0:W0:Y:S04]  /*1ba0*/  LDS.64 R8, [R10+0x60] ;  /* 0x000060000a087984 */ /* 0x0000280000000a00 */
[----:B---3--:R3:W0:Y:S02]  /*1bb0*/  LDS.64 R6, [R10+0x70] ;  /* 0x000070000a067984 */ /* 0x0086240000000a00 */
.L_x_1708:
[----:B01----:R-:W3:Y:S01]  /*1bc0*/  I2F.RP R13, R5 ;  /* 0x00000005000d7306 */ /* 0x003ee20000209400 */
[----:B------:R-:W1:Y:S01]  /*1bd0*/  LDC R12, c[0x0][0x284] ;  /* 0x0000a100ff0c7b82 */ /* 0x000e620000000800 */
[----:B------:R-:W-:Y:S02]  /*1be0*/  IABS R59, R54 ;  /* 0x00000036003b7213 */ /* 0x000fe40000000000 */
[----:B------:R-:W-:Y:S02]  /*1bf0*/  ISETP.GE.AND P1, PT, R54, RZ, PT ;  /* 0x000000ff3600720c */ /* 0x000fe40003f26270 */
[----:B------:R-:W-:Y:S02]  /*1c00*/  SHF.R.S32.HI R58, RZ, 0x1f, R17 ;  /* 0x0000001fff3a7819 */ /* 0x000fe40000011411 */
[----:B---3--:R-:W3:Y:S01]  /*1c10*/  MUFU.RCP R13, R13 ;  /* 0x0000000d000d7308 */ /* 0x008ee20000001000 */
[----:B-1----:R-:W-:Y:S02]  /*1c20*/  IABS R14, R12 ;  /* 0x0000000c000e7213 */ /* 0x002fe40000000000 */
[----:B------:R-:W-:-:S02]  /*1c30*/  ISETP.NE.AND P2, PT, R12, RZ, PT ;  /* 0x000000ff0c00720c */ /* 0x000fc40003f45270 */
[----:B---3--:R-:W-:-:S06]  /*1c40*/  IADD3 R11, R13, 0xffffffe, RZ ;  /* 0x0ffffffe0d0b7810 */ /* 0x008fcc0007ffe0ff */
[----:B------:R-:W0:Y:S02]  /*1c50*/  F2I.FTZ.U32.TRUNC.NTZ R11, R11 ;  /* 0x0000000b000b7305 */ /* 0x000e24000021f000 */
[----:B0-----:R-:W-:-:S04]  /*1c60*/  IMAD.MOV R10, RZ, RZ, -R11 ;  /* 0x000000ffff0a7224 */ /* 0x001fc800078e0a0b */
[----:B------:R-:W-:Y:S02]  /*1c70*/  IMAD R15, R10, R5, RZ ;  /* 0x000000050a0f7224 */ /* 0x000fe400078e02ff */
[----:B------:R-:W-:-:S04]  /*1c80*/  IMAD.MOV.U32 R10, RZ, RZ, RZ ;  /* 0x000000ffff0a7224 */ /* 0x000fc800078e00ff */
[----:B------:R-:W-:-:S06]  /*1c90*/  IMAD.HI.U32 R10, R11, R15, R10 ;  /* 0x0000000f0b0a7227 */ /* 0x000fcc00078e000a */
        /* <DEDUP_REMOVED lines=8> */
[----:B------:R-:W-:Y:S02]  /*1d20*/  @!P2 LOP3.LUT R59, RZ, R12, RZ, 0x33, !PT ;  /* 0x0000000cff3ba212 */ /* 0x000fe400078e33ff */
[----:B------:R-:W-:Y:S02]  /*1d30*/  ISETP.GE.AND P1, PT, R54, R23, PT ;  /* 0x000000173600720c */ /* 0x000fe40003f26270 */
[----:B------:R-:W-:-:S04]  /*1d40*/  IADD3 R10, P0, R17, R59, RZ ;  /* 0x0000003b110a7210 */ /* 0x000fc80007f1e0ff */
[----:B------:R-:W-:Y:S02]  /*1d50*/  LEA.HI.X.SX32 R11, R59, R58, 0x1, P0 ;  /* 0x0000003a3b0b7211 */ /* 0x000fe400000f0eff */
[----:B------:R-:W-:-:S04]  /*1d60*/  LEA R14, P0, R10, UR8, 0x2 ;  /* 0x000000080a0e7c11 */ /* 0x000fc8000f8010ff */
[----:B------:R-:W-:Y:S02]  /*1d70*/  LEA.HI.X R15, R10, UR9, R11, 0x2, P0 ;  /* 0x000000090a0f7c11 */ /* 0x000fe400080f140b */
[----:B------:R-:W-:-:S03]  /*1d80*/  ISETP.NE.U32.AND P0, PT, RZ, UR6, PT ;  /* 0x00000006ff007c0c */ /* 0x000fc6000bf05070 */
[----:B------:R-:W3:Y:S01]  /*1d90*/  @!P1 LDG.E R10, desc[UR36][R14.64] ;  /* 0x000000240e0a9981 */ /* 0x000ee2000c1e1900 */
[----:B------:R-:W-:-:S03]  /*1da0*/  ISETP.NE.AND.EX P0, PT, RZ, UR7, PT, P0 ;  /* 0x00000007ff007c0c */ /* 0x000fc6000bf05300 */
[----:B------:R-:W4:Y:S10]  /*1db0*/  @!P1 LDG.E R55, desc[UR36][R14.64] ;  /* 0x000000240e379981 */ /* 0x000f34000c1e1900 */
[----:B------:R-:W-:-:S02]  /*1dc0*/  @P0 SHF.R.S32.HI R11, RZ, 0x1f, R54 ;  /* 0x0000001fff0b0819 */ /* 0x000fc40000011436 */
[----:B------:R-:W-:-:S04]  /*1dd0*/  @P0 IADD3 R60, P2, P3, R54, UR6, R17 ;  /* 0x00000006363c0c10 */ /* 0x000fc8000fb5e011 */
[----:B------:R-:W-:Y:S02]  /*1de0*/  @P0 IADD3.X R61, R11, UR7, R58, P2, P3 ;  /* 0x000000070b3d0c10 */ /* 0x000fe400097e643a */
[----:B------:R-:W2:Y:S01]  /*1df0*/  @!P1 LDG.E R58, desc[UR36][R14.64] ;  /* 0x000000240e3a9981 */ /* 0x000ea2000c1e1900 */
[----:B------:R-:W3:Y:S03]  /*1e00*/  @!P1 LDC R11, c[0x0][0x288] ;  /* 0x0000a200ff0b9b82 */ /* 0x000ee60000000800 */
[----:B------:R0:W4:Y:S05]  /*1e10*/  @P0 LDG.E.U8 R60, desc[UR36][R60.64] ;  /* 0x000000243c3c0981 */ /* 0x00012a000c1e1100 */
[----:B0-----:R-:W2:Y:S01]  /*1e20*/  @!P1 LDC R61, c[0x0][0x288] ;  /* 0x0000a200ff3d9b82 */ /* 0x001ea20000000800 */
[----:B---3--:R-:W-:-:S04]  /*1e30*/  @!P1 IMAD R10, R10, R11, RZ ;  /* 0x0000000b0a0a9224 */ /* 0x008fc800078e02ff */
[----:B------:R-:W-:Y:S02]  /*1e40*/  @!P1 IMAD.SHL.U32 R11, R10, 0x40, RZ ;  /* 0x000000400a0b9824 */ /* 0x000fe400078e00ff */
[----:B------:R-:W-:Y:S01]  /*1e50*/  @!P1 IMAD.SHL.U32 R10, R59, 0x8, RZ ;  /* 0x000000083b0a9824 */ /* 0x000fe200078e00ff */
[----:B----4-:R-:W-:-:S03]  /*1e60*/  ISETP.NE.AND P0, PT, R60, RZ, P0 ;  /* 0x000000ff3c00720c */ /* 0x010fc60000705270 */
[----:B------:R-:W-:Y:S02]  /*1e70*/  @!P1 IMAD R60, R11, R12, R10 ;  /* 0x0000000c0b3c9224 */ /* 0x000fe400078e020a */
[----:B------:R-:W0:Y:S03]  /*1e80*/  @!P1 LDC.64 R10, c[0x0][0x248] ;  /* 0x00009200ff0a9b82 */ /* 0x000e260000000a00 */
[----:B------:R-:W-:-:S04]  /*1e90*/  @!P1 IADD3 R13, P2, R3, R60, RZ ;  /* 0x0000003c030d9210 */ /* 0x000fc80007f5e0ff */
[----:B------:R-:W-:Y:S02]  /*1ea0*/  @!P1 LEA.HI.X.SX32 R60, R60, R25, 0x1, P2 ;  /* 0x000000193c3c9211 */ /* 0x000fe400010f0eff */
[----:B0-----:R-:W-:-:S04]  /*1eb0*/  @!P1 LEA R10, P2, R13, R10, 0x1 ;  /* 0x0000000a0d0a9211 */ /* 0x001fc800078408ff */
[----:B------:R-:W-:Y:S02]  /*1ec0*/  @!P1 LEA.HI.X R11, R13, R11, R60, 0x1, P2 ;  /* 0x0000000b0d0b9211 */ /* 0x000fe400010f0c3c */
[----:B------:R-:W3:Y:S04]  /*1ed0*/  @!P1 LDG.E R13, desc[UR36][R14.64] ;  /* 0x000000240e0d9981 */ /* 0x000ee8000c1e1900 */
[----:B------:R0:W4:Y:S01]  /*1ee0*/  @!P1 LDG.E.64 R36, desc[UR36][R10.64] ;  /* 0x000000240a249981 */ /* 0x000122000c1e1b00 */
[----:B------:R-:W-:Y:S01]  /*1ef0*/  IADD3 R59, R59, R12, RZ ;  /* 0x0000000c3b3b7210 */ /* 0x000fe20007ffe0ff */
[----:B--2---:R-:W-:Y:S01]  /*1f00*/  @!P1 IMAD R58, R58, R61, RZ ;  /* 0x0000003d3a3a9224 */ /* 0x004fe200078e02ff */
[----:B0-----:R-:W0:Y:S03]  /*1f10*/  @!P1 LDC.64 R10, c[0x0][0x248] ;  /* 0x00009200ff0a9b82 */ /* 0x001e260000000a00 */
[----:B------:R-:W-:-:S02]  /*1f20*/  @!P1 IMAD.SHL.U32 R58, R58, 0x40, RZ ;  /* 0x000000403a3a9824 */ /* 0x000fc400078e00ff */
[----:B------:R-:W-:-:S04]  /*1f30*/  @!P1 IMAD.SHL.U32 R61, R59, 0x8, RZ ;  /* 0x000000083b3d9824 */ /* 0x000fc800078e00ff */
[----:B------:R-:W-:-:S05]  /*1f40*/  @!P1 IMAD R60, R58, R12, R61 ;  /* 0x0000000c3a3c9224 */ /* 0x000fca00078e023d */
[----:B------:R-:W-:-:S04]  /*1f50*/  @!P1 IADD3 R58, P2, R3, R60, RZ ;  /* 0x0000003c033a9210 */ /* 0x000fc80007f5e0ff */
[----:B------:R-:W-:Y:S02]  /*1f60*/  @!P1 LEA.HI.X.SX32 R60, R60, R25, 0x1, P2 ;  /* 0x000000193c3c9211 */ /* 0x000fe400010f0eff */
[----:B0-----:R-:W-:-:S04]  /*1f70*/  @!P1 LEA R10, P2, R58, R10, 0x1 ;  /* 0x0000000a3a0a9211 */ /* 0x001fc800078408ff */
[----:B------:R-:W-:Y:S02]  /*1f80*/  @!P1 LEA.HI.X R11, R58, R11, R60, 0x1, P2 ;  /* 0x0000000b3a0b9211 */ /* 0x000fe400010f0c3c */
[----:B------:R-:W0:Y:S03]  /*1f90*/  @!P1 LDC R58, c[0x0][0x288] ;  /* 0x0000a200ff3a9b82 */ /* 0x000e260000000800 */
[----:B------:R1:W2:Y:S05]  /*1fa0*/  @!P1 LDG.E.64 R38, desc[UR36][R10.64] ;  /* 0x000000240a269981 */ /* 0x0002aa000c1e1b00 */
[----:B-1----:R-:W1:Y:S01]  /*1fb0*/  @!P1 LDC.64 R10, c[0x0][0x248] ;  /* 0x00009200ff0a9b82 */ /* 0x002e620000000a00 */
[----:B0-----:R-:W-:Y:S01]  /*1fc0*/  @!P1 IMAD R58, R55, R58, RZ ;  /* 0x0000003a373a9224 */ /* 0x001fe200078e02ff */
[----:B------:R-:W-:-:S03]  /*1fd0*/  IADD3 R55, R59, R12, RZ ;  /* 0x0000000c3b377210 */ /* 0x000fc60007ffe0ff */
[----:B------:R-:W-:Y:S02]  /*1fe0*/  @!P1 IMAD.SHL.U32 R58, R58, 0x40, RZ ;  /* 0x000000403a3a9824 */ /* 0x000fe400078e00ff */
[----:B------:R-:W-:-:S04]  /*1ff0*/  @!P1 IMAD.SHL.U32 R59, R55, 0x8, RZ ;  /* 0x00000008373b9824 */ /* 0x000fc800078e00ff */
[----:B------:R-:W-:-:S05]  /*2000*/  @!P1 IMAD R58, R58, R12, R59 ;  /* 0x0000000c3a3a9224 */ /* 0x000fca00078e023b */
[----:B------:R-:W-:-:S04]  /*2010*/  @!P1 IADD3 R59, P2, R3, R58, RZ ;  /* 0x0000003a033b9210 */ /* 0x000fc80007f5e0ff */
[----:B------:R-:W-:Y:S02]  /*2020*/  @!P1 LEA.HI.X.SX32 R60, R58, R25, 0x1, P2 ;  /* 0x000000193a3c9211 */ /* 0x000fe400010f0eff */
[C---:B-1----:R-:W-:Y:S02]  /*2030*/  @!P1 LEA R58, P2, R59.reuse, R10, 0x1 ;  /* 0x0000000a3b3a9211 */ /* 0x042fe400078408ff */
[----:B------:R-:W3:Y:S02]  /*2040*/  @!P1 LDC R10, c[0x0][0x288] ;  /* 0x0000a200ff0a9b82 */ /* 0x000ee40000000800 */
[----:B------:R-:W-:Y:S02]  /*2050*/  @!P1 LEA.HI.X R59, R59, R11, R60, 0x1, P2 ;  /* 0x0000000b3b3b9211 */ /* 0x000fe400010f0c3c */
[----:B------:R-:W-:-:S03]  /*2060*/  IADD3 R55, R55, R12, RZ ;  /* 0x0000000c37377210 */ /* 0x000fc60007ffe0ff */
[----:B------:R0:W2:Y:S02]  /*2070*/  @!P1 LDG.E.64 R40, desc[UR36][R58.64] ;  /* 0x000000243a289981 */ /* 0x0000a4000c1e1b00 */
[----:B0-----:R-:W0:Y:S01]  /*2080*/  @!P1 LDC R58, c[0x0][0x288] ;  /* 0x0000a200ff3a9b82 */ /* 0x001e220000000800 */
[----:B---3--:R-:W-:-:S07]  /*2090*/  @!P1 IMAD R13, R13, R10, RZ ;  /* 0x0000000a0d0d9224 */ /* 0x008fce00078e02ff */
[----:B------:R-:W1:Y:S01]  /*20a0*/  @!P1 LDC.64 R10, c[0x0][0x248] ;  /* 0x00009200ff0a9b82 */ /* 0x000e620000000a00 */
[----:B------:R-:W-:Y:S02]  /*20b0*/  @!P1 IMAD.SHL.U32 R60, R13, 0x40, RZ ;  /* 0x000000400d3c9824 */ /* 0x000fe400078e00ff */
[----:B------:R-:W-:-:S04]  /*20c0*/  @!P1 IMAD.SHL.U32 R13, R55, 0x8, RZ ;  /* 0x00000008370d9824 */ /* 0x000fc800078e00ff */
[----:B------:R-:W-:-:S05]  /*20d0*/  @!P1 IMAD R60, R60, R12, R13 ;  /* 0x0000000c3c3c9224 */ /* 0x000fca00078e020d */
[----:B------:R-:W-:-:S04]  /*20e0*/  @!P1 IADD3 R13, P2, R3, R60, RZ ;  /* 0x0000003c030d9210 */ /* 0x000fc80007f5e0ff */
[----:B------:R-:W-:Y:S02]  /*20f0*/  @!P1 LEA.HI.X.SX32 R60, R60, R25, 0x1, P2 ;  /* 0x000000193c3c9211 */ /* 0x000fe400010f0eff */
[----:B-1----:R-:W-:-:S04]  /*2100*/  @!P1 LEA R10, P2, R13, R10, 0x1 ;  /* 0x0000000a0d0a9211 */ /* 0x002fc800078408ff */
[----:B------:R-:W-:Y:S02]  /*2110*/  @!P1 LEA.HI.X R11, R13, R11, R60, 0x1, P2 ;  /* 0x0000000b0d0b9211 */ /* 0x000fe400010f0c3c */
[----:B------:R-:W0:Y:S04]  /*2120*/  @!P1 LDG.E R13, desc[UR36][R14.64] ;  /* 0x000000240e0d9981 */ /* 0x000e28000c1e1900 */
[----:B------:R1:W3:Y:S01]  /*2130*/  @!P1 LDG.E.64 R42, desc[UR36][R10.64] ;  /* 0x000000240a2a9981 */ /* 0x0002e2000c1e1b00 */
[----:B------:R-:W-:Y:S01]  /*2140*/  IADD3 R55, R55, R12, RZ ;  /* 0x0000000c37377210 */ /* 0x000fe20007ffe0ff */
[----:B-1----:R-:W1:Y:S01]  /*2150*/  @!P1 LDC.64 R10, c[0x0][0x248] ;  /* 0x00009200ff0a9b82 */ /* 0x002e620000000a00 */
[----:B0-----:R-:W-:-:S04]  /*2160*/  @!P1 IMAD R13, R13, R58, RZ ;  /* 0x0000003a0d0d9224 */ /* 0x001fc800078e02ff */
[----:B------:R-:W-:Y:S02]  /*2170*/  @!P1 IMAD.SHL.U32 R58, R13, 0x40, RZ ;  /* 0x000000400d3a9824 */ /* 0x000fe400078e00ff */
[----:B------:R-:W-:-:S04]  /*2180*/  @!P1 IMAD.SHL.U32 R13, R55, 0x8, RZ ;  /* 0x00000008370d9824 */ /* 0x000fc800078e00ff */
[----:B------:R-:W-:-:S05]  /*2190*/  @!P1 IMAD R58, R58, R12, R13 ;  /* 0x0000000c3a3a9224 */ /* 0x000fca00078e020d */
[----:B------:R-:W-:-:S04]  /*21a0*/  @!P1 IADD3 R13, P2, R3, R58, RZ ;  /* 0x0000003a030d9210 */ /* 0x000fc80007f5e0ff */
[----:B------:R-:W-:Y:S02]  /*21b0*/  @!P1 LEA.HI.X.SX32 R58, R58, R25, 0x1, P2 ;  /* 0x000000193a3a9211 */ /* 0x000fe400010f0eff */
[C---:B-1----:R-:W-:Y:S02]  /*21c0*/  @!P1 LEA R60, P2, R13.reuse, R10, 0x1 ;  /* 0x0000000a0d3c9211 */ /* 0x042fe400078408ff */
[----:B------:R-:W4:Y:S02]  /*21d0*/  @!P1 LDG.E R10, desc[UR36][R14.64] ;  /* 0x000000240e0a9981 */ /* 0x000f24000c1e1900 */
[----:B------:R-:W-:Y:S02]  /*21e0*/  @!P1 LEA.HI.X R61, R13, R11, R58, 0x1, P2 ;  /* 0x0000000b0d3d9211 */ /* 0x000fe400010f0c3a */
[----:B------:R-:W4:Y:S01]  /*21f0*/  @!P1 LDC R11, c[0x0][0x288] ;  /* 0x0000a200ff0b9b82 */ /* 0x000f220000000800 */
[----:B------:R-:W-:Y:S02]  /*2200*/  IADD3 R55, R55, R12, RZ ;  /* 0x0000000c37377210 */ /* 0x000fe40007ffe0ff */
[----:B------:R0:W3:Y:S05]  /*2210*/  @!P1 LDG.E.64 R44, desc[UR36][R60.64] ;  /* 0x000000243c2c9981 */ /* 0x0000ea000c1e1b00 */
[----:B0-----:R-:W0:Y:S01]  /*2220*/  @!P1 LDC R60, c[0x0][0x288] ;  /* 0x0000a200ff3c9b82 */ /* 0x001e220000000800 */
[----:B----4-:R-:W-:-:S07]  /*2230*/  @!P1 IMAD R13, R10, R11, RZ ;  /* 0x0000000b0a0d9224 */ /* 0x010fce00078e02ff */
[----:B------:R-:W1:Y:S01]  /*2240*/  @!P1 LDC.64 R10, c[0x0][0x248] ;  /* 0x00009200ff0a9b82 */ /* 0x000e620000000a00 */
        /* <DEDUP_REMOVED lines=8> */
[----:B------:R1:W0:Y:S01]  /*22d0*/  @!P1 LDG.E R13, desc[UR36][R14.64] ;  /* 0x000000240e0d9981 */ /* 0x000222000c1e1900 */
[----:B------:R-:W4:Y:S01]  /*22e0*/  @!P1 LDC R11, c[0x0][0x288] ;  /* 0x0000a200ff0b9b82 */ /* 0x000f220000000800 */
[----:B------:R-:W-:-:S02]  /*22f0*/  IADD3 R55, R55, R12, RZ ;  /* 0x0000000c37377210 */ /* 0x000fc40007ffe0ff */
[----:B------:R-:W3:Y:S05]  /*2300*/  @!P1 LDG.E.64 R46, desc[UR36][R58.64] ;  /* 0x000000243a2e9981 */ /* 0x000eea000c1e1b00 */
[----:B-1----:R-:W1:Y:S01]  /*2310*/  @!P1 LDC.64 R14, c[0x0][0x248] ;  /* 0x00009200ff0e9b82 */ /* 0x002e620000000a00 */
[----:B----4-:R-:W-:Y:S02]  /*2320*/  @!P1 IMAD R10, R10, R11, RZ ;  /* 0x0000000b0a0a9224 */ /* 0x010fe400078e02ff */
[----:B------:R-:W-:Y:S02]  /*2330*/  @!P1 IMAD.SHL.U32 R11, R55, 0x8, RZ ;  /* 0x00000008370b9824 */ /* 0x000fe400078e00ff */
[----:B------:R-:W-:-:S02]  /*2340*/  @!P1 IMAD.SHL.U32 R10, R10, 0x40, RZ ;  /* 0x000000400a0a9824 */ /* 0x000fc400078e00ff */
[----:B0-----:R-:W-:Y:S02]  /*2350*/  @!P1 IMAD R61, R13, R60, RZ ;  /* 0x0000003c0d3d9224 */ /* 0x001fe400078e02ff */
[-C--:B------:R-:W-:Y:S02]  /*2360*/  @!P1 IMAD R60, R10, R12.reuse, R11 ;  /* 0x0000000c0a3c9224 */ /* 0x080fe400078e020b */
[----:B------:R-:W0:Y:S01]  /*2370*/  @!P1 LDC.64 R10, c[0x0][0x248] ;  /* 0x00009200ff0a9b82 */ /* 0x000e220000000a00 */
[----:B------:R-:W-:Y:S01]  /*2380*/  IADD3 R13, R55, R12, RZ ;  /* 0x0000000c370d7210 */ /* 0x000fe20007ffe0ff */
[----:B------:R-:W-:-:S03]  /*2390*/  @!P1 IMAD.SHL.U32 R61, R61, 0x40, RZ ;  /* 0x000000403d3d9824 */ /* 0x000fc600078e00ff */
[----:B------:R-:W-:-:S05]  /*23a0*/  @!P1 SHF.L.U32 R13, R13, 0x3, RZ ;  /* 0x000000030d0d9819 */ /* 0x000fca00000006ff */
[----:B------:R-:W-:Y:S01]  /*23b0*/  @!P1 IMAD R12, R61, R12, R13 ;  /* 0x0000000c3d0c9224 */ /* 0x000fe200078e020d */
[----:B------:R-:W-:-:S04]  /*23c0*/  @!P1 IADD3 R13, P2, R3, R60, RZ ;  /* 0x0000003c030d9210 */ /* 0x000fc80007f5e0ff */
[----:B------:R-:W-:Y:S02]  /*23d0*/  @!P1 LEA.HI.X.SX32 R60, R60, R25, 0x1, P2 ;  /* 0x000000193c3c9211 */ /* 0x000fe400010f0eff */
[----:B0-----:R-:W-:-:S04]  /*23e0*/  @!P1 LEA R10, P2, R13, R10, 0x1 ;  /* 0x0000000a0d0a9211 */ /* 0x001fc800078408ff */
[----:B------:R-:W-:Y:S02]  /*23f0*/  @!P1 LEA.HI.X R11, R13, R11, R60, 0x1, P2 ;  /* 0x0000000b0d0b9211 */ /* 0x000fe400010f0c3c */
[----:B------:R-:W-:-:S03]  /*2400*/  @!P1 IADD3 R13, P2, R3, R12, RZ ;  /* 0x0000000c030d9210 */ /* 0x000fc60007f5e0ff */
[----:B------:R0:W4:Y:S01]  /*2410*/  @!P1 LDG.E.64 R48, desc[UR36][R10.64] ;  /* 0x000000240a309981 */ /* 0x000122000c1e1b00 */
[----:B------:R-:W-:Y:S02]  /*2420*/  @!P1 LEA.HI.X.SX32 R12, R12, R25, 0x1, P2 ;  /* 0x000000190c0c9211 */ /* 0x000fe400010f0eff */
[----:B-1----:R-:W-:-:S04]  /*2430*/  @!P1 LEA R14, P2, R13, R14, 0x1 ;  /* 0x0000000e0d0e9211 */ /* 0x002fc800078408ff */
[----:B------:R-:W-:-:S05]  /*2440*/  @!P1 LEA.HI.X R15, R13, R15, R12, 0x1, P2 ;  /* 0x0000000f0d0f9211 */ /* 0x000fca00010f0c0c */
[----:B------:R2:W4:Y:S01]  /*2450*/  @!P1 LDG.E.64 R50, desc[UR36][R14.64] ;  /* 0x000000240e329981 */ /* 0x000522000c1e1b00 */
[----:B0-----:R-:W-:-:S08]  /*2460*/  HFMA2.MMA R11, R34, R36, -RZ ;  /* 0x00000024220b7235 */ /* 0x001fd000001000ff */
[----:B--2---:R-:W-:-:S08]  /*2470*/  HFMA2.MMA R15, R32, R38, R11 ;  /* 0x00000026200f7235 */ /* 0x004fd0000000000b */
[----:B------:R-:W-:-:S08]  /*2480*/  HFMA2.MMA R15, R30, R40, R15 ;  /* 0x000000281e0f7235 */ /* 0x000fd0000000000f */
[----:B---3--:R-:W-:Y:S01]  /*2490*/  HFMA2.MMA R13, R28, R42, R15 ;  /* 0x0000002a1c0d7235 */ /* 0x008fe2000000000f */
[----:B------:R-:W-:-:S07]  /*24a0*/  HMUL2 R12, R35, R37 ;  /* 0x00000025230c7232 */ /* 0x000fce0000000000 */
[----:B------:R-:W-:Y:S01]  /*24b0*/  HFMA2.MMA R13, R26, R44, R13 ;  /* 0x0000002c1a0d7235 */ /* 0x000fe2000000000d */
[----:B------:R-:W-:-:S04]  /*24c0*/  HFMA2 R12, R33, R39, R12 ;  /* 0x00000027210c7231 */ /* 0x000fc8000000000c */
[----:B------:R-:W-:-:S03]  /*24d0*/  HFMA2 R12, R31, R41, R12 ;  /* 0x000000291f0c7231 */ /* 0x000fc6000000000c */
[----:B------:R-:W-:Y:S01]  /*24e0*/  HFMA2.MMA R13, R20, R46, R13 ;  /* 0x0000002e140d7235 */ /* 0x000fe2000000000d */
[----:B------:R-:W-:-:S04]  /*24f0*/  HFMA2 R12, R29, R43, R12 ;  /* 0x0000002b1d0c7231 */ /* 0x000fc8000000000c */
[----:B------:R-:W-:Y:S01]  /*2500*/  HFMA2 R12, R27, R45, R12 ;  /* 0x0000002d1b0c7231 */ /* 0x000fe2000000000c */
[----:B------:R-:W0:Y:S03]  /*2510*/  S2R R10, SR_TID.X ;  /* 0x00000000000a7919 */ /* 0x000e260000002100 */
[----:B------:R-:W-:Y:S01]  /*2520*/  HFMA2 R12, R21, R47, R12 ;  /* 0x0000002f150c7231 */ /* 0x000fe2000000000c */
[----:B------:R-:W-:Y:S01]  /*2530*/  UMOV UR4, 0xffffffff ;  /* 0xffffffff00047882 */ /* 0x000fe20000000000 */
[----:B----4-:R-:W-:Y:S02]  /*2540*/  HFMA2.MMA R13, R8, R48, R13 ;  /* 0x00000030080d7235 */ /* 0x010fe4000000000d */
[----:B------:R-:W-:-:S06]  /*2550*/  HFMA2 R12, R9, R49, R12 ;  /* 0x00000031090c7231 */ /* 0x000fcc000000000c */
[----:B------:R-:W-:Y:S01]  /*2560*/  HFMA2.MMA R13, R6, R50, R13 ;  /* 0x00000032060d7235 */ /* 0x000fe2000000000d */
[----:B------:R-:W-:-:S09]  /*2570*/  HFMA2 R12, R7, R51, R12 ;  /* 0x00000033070c7231 */ /* 0x000fd2000000000c */
[----:B------:R-:W-:-:S05]  /*2580*/  HADD2 R12, R13, R12 ;  /* 0x0000000c0d0c7230 */ /* 0x000fca0000000000 */
[--C-:B------:R-:W-:Y:S02]  /*2590*/  HADD2.F32 R13, -RZ, R12.reuse.H0_H0 ;  /* 0x2000000cff0d7230 */ /* 0x100fe40000004100 */
[----:B------:R-:W-:-:S05]  /*25a0*/  HADD2.F32 R12, -RZ, R12.H1_H1 ;  /* 0x3000000cff0c7230 */ /* 0x000fca0000004100 */
[----:B------:R-:W-:Y:S01]  /*25b0*/  FADD.FTZ R13, R13, R12 ;  /* 0x0000000c0d0d7221 */ /* 0x000fe20000010000 */
[----:B0-----:R-:W-:Y:S06]  /*25c0*/  BRA.DIV UR4, `(.L_x_1705) ;  /* 0x0000003a040c7947 */ /* 0x001fec000b800000 */
[----:B------:R0:W1:Y:S02]  /*25d0*/  SHFL.BFLY PT, R14, R13, 0x1, 0x1f ;  /* 0x0c201f000d0e7f89 */ /* 0x00006400000e0000 */
.L_x_1765:
        /* <DEDUP_REMOVED lines=10> */
[----:B0-----:R-:W0:Y:S06]  /*2680*/  @P2 LDC R13, c[0x0][0x2d0] ;  /* 0x0000b400ff0d2b82 */ /* 0x001e2c0000000800 */
[----:B------:R-:W2:Y:S02]  /*2690*/  @P1 LDG.E.U16 R15, desc[UR36][R56.64] ;  /* 0x00000024380f1981 */ /* 0x000ea4000c1e1500 */
[----:B------:R-:W1:Y:S01]  /*26a0*/  @P2 LDC.64 R10, c[0x0][0x2c8] ;  /* 0x0000b200ff0a2b82 */ /* 0x000e620000000a00 */
[----:B0-----:R-:W-:-:S04]  /*26b0*/  @P2 IMAD R13, R4, R13, R54 ;  /* 0x0000000d040d2224 */ /* 0x001fc800078e0236 */
[----:B-1----:R-:W-:-:S06]  /*26c0*/  @P2 IMAD.WIDE R10, R13, 0x2, R10 ;  /* 0x000000020d0a2825 */ /* 0x002fcc00078e020a */
[----:B------:R0:W3:Y:S01]  /*26d0*/  @P2 LDG.E.U16 R10, desc[UR36][R10.64] ;  /* 0x000000240a0a2981 */ /* 0x0000e2000c1e1500 */
[----:B------:R-:W1:Y:S01]  /*26e0*/  S2UR UR5, SR_CgaCtaId ;  /* 0x00000000000579c3 */ /* 0x000e620000008800 */
[----:B------:R-:W-:Y:S01]  /*26f0*/  @P1 ISETP.GE.AND P3, PT, R54, R52, PT ;  /* 0x000000343600120c */ /* 0x000fe20003f66270 */
[----:B------:R-:W-:-:S03]  /*2700*/  UMOV UR4, 0x400 ;  /* 0x0000040000047882 */ /* 0x000fc60000000000 */
[----:B-----5:R-:W-:Y:S01]  /*2710*/  @P1 SEL R12, R2, RZ, !P3 ;  /* 0x000000ff020c1207 */ /* 0x020fe20005800000 */
[----:B------:R-:W-:-:S03]  /*2720*/  UIADD3 UR4, UR4, 0xa0, URZ ;  /* 0x000000a004047890 */ /* 0x000fc6000fffe03f */
[----:B------:R-:W-:-:S04]  /*2730*/  @P1 IADD3 R12, R12, R54, -R23 ;  /* 0x000000360c0c1210 */ /* 0x000fc80007ffe817 */
[----:B0-----:R-:W-:Y:S01]  /*2740*/  @P1 I2FP.F32.S32 R11, R12 ;  /* 0x0000000c000b1245 */ /* 0x001fe20000201400 */
[----:B-1----:R-:W-:Y:S01]  /*2750*/  ULEA UR4, UR5, UR4, 0x18 ;  /* 0x0000000405047291 */ /* 0x002fe2000f8ec03f */
[----:B--2---:R-:W-:Y:S02]  /*2760*/  @P1 HADD2.F32 R15, -RZ, R15.H0_H0 ;  /* 0x2000000fff0f1230 */ /* 0x004fe40000004100 */
[----:B---3--:R-:W-:Y:S02]  /*2770*/  @P2 HADD2.F32 R13, -RZ, R10.H0_H0 ;  /* 0x2000000aff0d2230 */ /* 0x008fe40000004100 */
[----:B------:R-:W-:-:S03]  /*2780*/  IMAD.IADD R10, R54, 0x1, -R16 ;  /* 0x00000001360a7824 */ /* 0x000fc600078e0a10 */
[----:B------:R-:W-:Y:S02]  /*2790*/  @P2 FADD.FTZ R14, R14, R13 ;  /* 0x0000000d0e0e2221 */ /* 0x000fe40000010000 */
[----:B------:R-:W-:Y:S02]  /*27a0*/  LEA R13, R10, UR4, 0x2 ;  /* 0x000000040a0d7c11 */ /* 0x000fe4000f8e10ff */
[----:B------:R-:W-:-:S05]  /*27b0*/  @P1 FFMA.FTZ R14, R11, R15, R14 ;  /* 0x0000000f0b0e1223 */ /* 0x000fca000001000e */
[----:B------:R1:W-:Y:S01]  /*27c0*/  STS [R13], R14 ;  /* 0x0000000e0d007388 */ /* 0x0003e20000000800 */
[----:B------:R-:W-:-:S07]  /*27d0*/  @!P0 FMNMX.FTZ R53, R53, R14, !PT ;  /* 0x0000000e35358209 */ /* 0x000fce0007810000 */
.L_x_1707:
[----:B------:R-:W-:Y:S05]  /*27e0*/  BSYNC B1 ;  /* 0x0000000000017941 */ /* 0x000fea0003800000 */
.L_x_1706:
[----:B------:R-:W-:Y:S02]  /*27f0*/  IADD3 R10, R23, 0xf, -R16 ;  /* 0x0000000f170a7810 */ /* 0x000fe40007ffe810 */
[----:B------:R-:W-:Y:S02]  /*2800*/  IADD3 R54, R54, 0x40, RZ ;  /* 0x0000004036367810 */ /* 0x000fe40007ffe0ff */
[----:B------:R-:W-:-:S04]  /*2810*/  SHF.R.S32.HI R11, RZ, 0x1f, R10 ;  /* 0x0000001fff0b7819 */ /* 0x000fc8000001140a */
[----:B------:R-:W-:-:S04]  /*2820*/  LEA.HI R11, R11, R10, RZ, 0x4 ;  /* 0x0000000a0b0b7211 */ /* 0x000fc800078f20ff */
[----:B------:R-:W-:-:S05]  /*2830*/  LOP3.LUT R11, R11, 0xfffffff0, RZ, 0xc0, !PT ;  /* 0xfffffff00b0b7812 */ /* 0x000fca00078ec0ff */
[----:B------:R-:W-:-:S05]  /*2840*/  IMAD.IADD R11, R16, 0x1, R11 ;  /* 0x00000001100b7824 */ /* 0x000fca00078e020b */
[----:B------:R-:W-:-:S13]  /*2850*/  ISETP.GE.AND P0, PT, R54, R11, PT ;  /* 0x0000000b3600720c */ /* 0x000fda0003f06270 */
[----:B------:R-:W-:Y:S05]  /*2860*/  @!P0 BRA `(.L_x_1708) ;  /* 0xfffffff000d48947 */ /* 0x000fea000383ffff */
.L_x_1704:
[----:B------:R-:W-:Y:S05]  /*2870*/  BSYNC B0 ;  /* 0x0000000000007941 */ /* 0x000fea0003800000 */
.L_x_1703:
[----:B------:R-:W4:Y:S01]  /*2880*/  S2R R21, SR_TID.X ;  /* 0x0000000000157919 */ /* 0x000f220000002100 */
[----:B------:R-:W-:Y:S01]  /*2890*/  UMOV UR4, 0xffffffff ;  /* 0xffffffff00047882 */ /* 0x000fe20000000000 */
[----:B------:R-:W-:Y:S02]  /*28a0*/  SHF.R.S32.HI R26, RZ, 0x1f, R17 ;  /* 0x0000001fff1a7819 */ /* 0x000fe40000011411 */
[----:B------:R-:W-:Y:S05]  /*28b0*/  BRA.DIV UR4, `(.L_x_1709) ;  /* 0x0000003604747947 */ /* 0x000fea000b800000 */
[----:B-1----:R-:W0:Y:S02]  /*28c0*/  SHFL.BFLY PT, R14, R53, 0x10, 0x1f ;  /* 0x0e001f00350e7f89 */ /* 0x002e2400000e0000 */
[----:B0-----:R-:W-:-:S05]  /*28d0*/  FMNMX.FTZ R13, R14, R53, !PT ;  /* 0x000000350e0d7209 */ /* 0x001fca0007810000 */
[----:B------:R-:W0:Y:S02]  /*28e0*/  SHFL.BFLY PT, R14, R13, 0x8, 0x1f ;  /* 0x0d001f000d0e7f89 */ /* 0x000e2400000e0000 */
[----:B0----5:R-:W-:-:S05]  /*28f0*/  FMNMX.FTZ R2, R13, R14, !PT ;  /* 0x0000000e0d027209 */ /* 0x021fca0007810000 */
[----:B------:R-:W0:Y:S02]  /*2900*/  SHFL.BFLY PT, R14, R2, 0x4, 0x1f ;  /* 0x0c801f00020e7f89 */ /* 0x000e2400000e0000 */
[----:B0-----:R-:W-:-:S05]  /*2910*/  FMNMX.FTZ R3, R2, R14, !PT ;  /* 0x0000000e02037209 */ /* 0x001fca0007810000 */
[----:B------:R0:W1:Y:S02]  /*2920*/  SHFL.BFLY PT, R14, R3, 0x2, 0x1f ;  /* 0x0c401f00030e7f89 */ /* 0x00006400000e0000 */
.L_x_1771:
[----:B----4-:R-:W-:Y:S01]  /*2930*/  SHF.R.S32.HI R2, RZ, 0x1f, R21 ;  /* 0x0000001fff027819 */ /* 0x010fe20000011415 */
[----:B------:R-:W-:Y:S05]  /*2940*/  WARPSYNC.ALL ;  /* 0x0000000000007948 */ /* 0x000fea0003800000 */
[----:B------:R-:W-:-:S04]  /*2950*/  LEA.HI R4, R2, R21, RZ, 0x5 ;  /* 0x0000001502047211 */ /* 0x000fc800078f28ff */
[----:B---3--:R-:W-:-:S04]  /*2960*/  LOP3.LUT R6, R4, 0xffffffe0, RZ, 0xc0, !PT ;  /* 0xffffffe004067812 */ /* 0x008fc800078ec0ff */
[----:B------:R-:W-:-:S04]  /*2970*/  IADD3 R6, -R6, R21, RZ ;  /* 0x0000001506067210 */ /* 0x000fc80007ffe1ff */
[----:B------:R-:W-:-:S13]  /*2980*/  ISETP.NE.AND P0, PT, R6, RZ, PT ;  /* 0x000000ff0600720c */ /* 0x000fda0003f05270 */
[----:B------:R-:W3:Y:S01]  /*2990*/  @!P0 S2R R8, SR_CgaCtaId ;  /* 0x0000000000088919 */ /* 0x000ee20000008800 */
[----:B------:R-:W-:Y:S02]  /*29a0*/  @!P0 MOV R5, 0x400 ;  /* 0x0000040000058802 */ /* 0x000fe40000000f00 */
[----:B------:R-:W-:Y:S02]  /*29b0*/  @!P0 SHF.R.S32.HI R4, RZ, 0x5, R4 ;  /* 0x00000005ff048819 */ /* 0x000fe40000011404 */
[----:B01----:R-:W-:Y:S02]  /*29c0*/  @!P0 FMNMX.FTZ R3, R3, R14, !PT ;  /* 0x0000000e03038209 */ /* 0x003fe40007810000 */
[----:B---3--:R-:W-:-:S05]  /*29d0*/  @!P0 LEA R5, R8, R5, 0x18 ;  /* 0x0000000508058211 */ /* 0x008fca00078ec0ff */
[----:B------:R-:W-:-:S05]  /*29e0*/  @!P0 IMAD R4, R4, 0x4, R5 ;  /* 0x0000000404048824 */ /* 0x000fca00078e0205 */
[----:B------:R0:W-:Y:S01]  /*29f0*/  @!P0 STS [R4], R3 ;  /* 0x0000000304008388 */ /* 0x0001e20000000800 */
[----:B------:R-:W-:Y:S01]  /*2a00*/  BAR.SYNC.DEFER_BLOCKING 0x0 ;  /* 0x0000000000007b1d */ /* 0x000fe20000010000 */
[----:B------:R-:W-:Y:S01]  /*2a10*/  ISETP.GT.AND P0, PT, R6, 0x3, PT ;  /* 0x000000030600780c */ /* 0x000fe20003f04270 */
[----:B------:R-:W-:-:S04]  /*2a20*/  IMAD.MOV.U32 R8, RZ, RZ, RZ ;  /* 0x000000ffff087224 */ /* 0x000fc800078e00ff */
[----:B------:R-:W-:Y:S01]  /*2a30*/  ULDC.64 UR6, c[0x0][0x2b0] ;  /* 0x0000ac0000067ab9 */ /* 0x000fe20000000a00 */
[----:B------:R-:W-:Y:S07]  /*2a40*/  BSSY B0, `(.L_x_1710) ;  /* 0x000002d000007945 */ /* 0x000fee0003800000 */
[----:B0-----:R-:W0:Y:S01]  /*2a50*/  @!P0 S2R R4, SR_CgaCtaId ;  /* 0x0000000000048919 */ /* 0x001e220000008800 */
[----:B------:R-:W-:-:S04]  /*2a60*/  @!P0 MOV R3, 0x400 ;  /* 0x0000040000038802 */ /* 0x000fc80000000f00 */
[----:B0-----:R-:W-:Y:S02]  /*2a70*/  @!P0 LEA R5, R4, R3, 0x18 ;  /* 0x0000000304058211 */ /* 0x001fe400078ec0ff */
[----:B------:R-:W-:-:S03]  /*2a80*/  MOV R3, 0xff7fffff ;  /* 0xff7fffff00037802 */ /* 0x000fc60000000f00 */
[----:B------:R-:W-:-:S05]  /*2a90*/  @!P0 IMAD R6, R6, 0x4, R5 ;  /* 0x0000000406068824 */ /* 0x000fca00078e0205 */
[----:B------:R-:W0:Y:S04]  /*2aa0*/  @!P0 LDS R3, [R6] ;  /* 0x0000000006038984 */ /* 0x000e280000000800 */
[----:B0-----:R-:W0:Y:S02]  /*2ab0*/  SHFL.BFLY PT, R4, R3, 0x2, 0x1f ;  /* 0x0c401f0003047f89 */ /* 0x001e2400000e0000 */
[----:B0-----:R-:W-:-:S05]  /*2ac0*/  FMNMX.FTZ R5, R4, R3, !PT ;  /* 0x0000000304057209 */ /* 0x001fca0007810000 */
[----:B------:R-:W0:Y:S02]  /*2ad0*/  SHFL.BFLY PT, R4, R5, 0x1, 0x1f ;  /* 0x0c201f0005047f89 */ /* 0x000e2400000e0000 */
[----:B0-----:R-:W-:Y:S02]  /*2ae0*/  FMNMX.FTZ R7, R5, R4, !PT ;  /* 0x0000000405077209 */ /* 0x001fe40007810000 */
[----:B------:R-:W-:-:S03]  /*2af0*/  IADD3 R4, R16, R21, RZ ;  /* 0x0000001510047210 */ /* 0x000fc60007ffe0ff */
[----:B------:R0:W1:Y:S01]  /*2b00*/  SHFL.IDX PT, R12, R7, RZ, 0x1f ;  /* 0x00001fff070c7589 */ /* 0x00006200000e0000 */
[----:B------:R-:W-:-:S13]  /*2b10*/  ISETP.GT.AND P1, PT, R4, R23, PT ;  /* 0x000000170400720c */ /* 0x000fda0003f24270 */
[----:B0-----:R-:W-:Y:S05]  /*2b20*/  @P1 BRA `(.L_x_1711) ;  /* 0x0000000000781947 */ /* 0x001fea0003800000 */
[----:B------:R-:W0:Y:S01]  /*2b30*/  S2R R6, SR_CgaCtaId ;  /* 0x0000000000067919 */ /* 0x000e220000008800 */
[----:B------:R-:W-:Y:S01]  /*2b40*/  MOV R3, 0x400 ;  /* 0x0000040000037802 */ /* 0x000fe20000000f00 */
[----:B------:R-:W-:Y:S01]  /*2b50*/  ULDC.64 UR4, c[0x0][0x2b0] ;  /* 0x0000ac0000047ab9 */ /* 0x000fe20000000a00 */
[----:B------:R-:W-:Y:S01]  /*2b60*/  IMAD.MOV.U32 R8, RZ, RZ, RZ ;  /* 0x000000ffff087224 */ /* 0x000fe200078e00ff */
[----:B------:R-:W-:Y:S02]  /*2b70*/  ISETP.NE.U32.AND P0, PT, RZ, UR4, PT ;  /* 0x00000004ff007c0c */ /* 0x000fe4000bf05070 */
[----:B------:R-:W-:Y:S02]  /*2b80*/  IADD3 R3, R3, 0xa0, RZ ;  /* 0x000000a003037810 */ /* 0x000fe40007ffe0ff */
[----:B------:R-:W-:Y:S02]  /*2b90*/  ISETP.NE.AND.EX P0, PT, RZ, UR5, PT, P0 ;  /* 0x00000005ff007c0c */ /* 0x000fe4000bf05300 */
[----:B------:R-:W-:-:S02]  /*2ba0*/  MOV R10, R4 ;  /* 0x00000004000a7202 */ /* 0x000fc40000000f00 */
[----:B0-----:R-:W-:-:S09]  /*2bb0*/  LEA R20, R6, R3, 0x18 ;  /* 0x0000000306147211 */ /* 0x001fd200078ec0ff */
.L_x_1715:
[----:B------:R-:W-:Y:S01]  /*2bc0*/  IMAD.IADD R3, R10, 0x1, -R16 ;  /* 0x000000010a037824 */ /* 0x000fe200078e0a10 */
[----:B------:R-:W-:Y:S04]  /*2bd0*/  BSSY B1, `(.L_x_1712) ;  /* 0x000000e000017945 */ /* 0x000fe80003800000 */
[----:B------:R-:W-:Y:S01]  /*2be0*/  LEA R14, R3, R20, 0x2 ;  /* 0x00000014030e7211 */ /* 0x000fe200078e10ff */
[----:B------:R-:W-:Y:S06]  /*2bf0*/  @!P0 BRA `(.L_x_1713) ;  /* 0x00000000001c8947 */ /* 0x000fec0003800000 */
[----:B------:R-:W-:Y:S02]  /*2c00*/  SHF.R.S32.HI R3, RZ, 0x1f, R10 ;  /* 0x0000001fff037819 */ /* 0x000fe4000001140a */
[----:B------:R-:W-:-:S04]  /*2c10*/  IADD3 R6, P2, P3, R10, UR6, R17 ;  /* 0x000000060a067c10 */ /* 0x000fc8000fb5e011 */
[----:B------:R-:W-:-:S05]  /*2c20*/  IADD3.X R7, R3, UR7, R26, P2, P3 ;  /* 0x0000000703077c10 */ /* 0x000fca00097e641a */
[----:B------:R-:W3:Y:S02]  /*2c30*/  LDG.E.U8 R6, desc[UR36][R6.64] ;  /* 0x0000002406067981 */ /* 0x000ee4000c1e1100 */
[----:B---3--:R-:W-:-:S13]  /*2c40*/  ISETP.NE.AND P2, PT, R6, RZ, PT ;  /* 0x000000ff0600720c */ /* 0x008fda0003f45270 */
[----:B------:R-:W-:Y:S01]  /*2c50*/  @P2 IMAD.MOV.U32 R3, RZ, RZ, RZ ;  /* 0x000000ffff032224 */ /* 0x000fe200078e00ff */
[----:B------:R-:W-:Y:S06]  /*2c60*/  @P2 BRA `(.L_x_1714) ;  /* 0x0000000000102947 */ /* 0x000fec0003800000 */
.L_x_1713:
[----:B------:R-:W1:Y:S02]  /*2c70*/  LDS R3, [R14] ;  /* 0x000000000e037984 */ /* 0x000e640000000800 */
[----:B-1----:R-:W-:-:S04]  /*2c80*/  FADD.FTZ R3, -R12, R3 ;  /* 0x000000030c037221 */ /* 0x002fc80000010100 */
[----:B------:R-:W-:-:S06]  /*2c90*/  FMUL.FTZ R3, R3, 1.4426950216293334961 ;  /* 0x3fb8aa3b03037820 */ /* 0x000fcc0000410000 */
[----:B------:R-:W0:Y:S02]  /*2ca0*/  MUFU.EX2 R3, R3 ;  /* 0x0000000300037308 */ /* 0x000e240000000800 */
.L_x_1714:
[----:B------:R-:W-:Y:S05]  /*2cb0*/  BSYNC B1 ;  /* 0x0000000000017941 */ /* 0x000fea0003800000 */
.L_x_1712:
[----:B0-----:R0:W-:Y:S01]  /*2cc0*/  STS [R14], R3 ;  /* 0x000000030e007388 */ /* 0x0011e20000000800 */
[----:B------:R-:W-:Y:S01]  /*2cd0*/  IADD3 R10, R10, 0x80, RZ ;  /* 0x000000800a0a7810 */ /* 0x000fe20007ffe0ff */
[----:B------:R-:W-:-:S03]  /*2ce0*/  FADD.FTZ R8, R3, R8 ;  /* 0x0000000803087221 */ /* 0x000fc60000010000 */
[----:B------:R-:W-:-:S13]  /*2cf0*/  ISETP.GT.AND P2, PT, R10, R23, PT ;  /* 0x000000170a00720c */ /* 0x000fda0003f44270 */
[----:B0-----:R-:W-:Y:S05]  /*2d00*/  @!P2 BRA `(.L_x_1715) ;  /* 0xfffffffc00aca947 */ /* 0x001fea000383ffff */
.L_x_1711:
[----:B------:R-:W-:Y:S05]  /*2d10*/  BSYNC B0 ;  /* 0x0000000000007941 */ /* 0x000fea0003800000 */
.L_x_1710:
[----:B------:R-:W0:Y:S01]  /*2d20*/  SHFL.BFLY PT, R3, R8, 0x10, 0x1f ;  /* 0x0e001f0008037f89 */ /* 0x000e2200000e0000 */
[----:B------:R-:W-:Y:S01]  /*2d30*/  LOP3.LUT P0, R9, R21, 0x1f, RZ, 0xc0, !PT ;  /* 0x0000001f15097812 */ /* 0x000fe2000780c0ff */
[----:B------:R-:W-:Y:S01]  /*2d40*/  ULDC.U8 UR4, c[0x0][0x31c] ;  /* 0x0000c70000047ab9 */ /* 0x000fe20000000000 */
[----:B------:R-:W3:Y:S02]  /*2d50*/  S2R R20, SR_CgaCtaId ;  /* 0x0000000000147919 */ /* 0x000ee40000008800 */
[----:B------:R-:W-:-:S09]  /*2d60*/  ISETP.GT.U32.AND P2, PT, R9, 0x3, PT ;  /* 0x000000030900780c */ /* 0x000fd20003f44070 */
[----:B------:R-:W4:Y:S04]  /*2d70*/  @!P0 S2R R11, SR_CgaCtaId ;  /* 0x00000000000b8919 */ /* 0x000f280000008800 */
[----:B------:R-:W5:Y:S01]  /*2d80*/  @!P2 S2R R13, SR_CgaCtaId ;  /* 0x00000000000da919 */ /* 0x000f620000008800 */
        /* <DEDUP_REMOVED lines=8> */
[----:B----4-:R-:W-:Y:S02]  /*2e10*/  @!P0 LEA R6, R11, R8, 0x18 ;  /* 0x000000080b068211 */ /* 0x010fe400078ec0ff */
[----:B------:R-:W-:Y:S01]  /*2e20*/  @!P2 MOV R8, 0x400 ;  /* 0x000004000008a802 */ /* 0x000fe20000000f00 */
[----:B------:R-:W0:Y:S01]  /*2e30*/  LDC R11, c[0x0][0x284] ;  /* 0x0000a100ff0b7b82 */ /* 0x000e220000000800 */
[----:B------:R-:W4:Y:S01]  /*2e40*/  SHFL.BFLY PT, R10, R5, 0x2, 0x1f ;  /* 0x0c401f00050a7f89 */ /* 0x000f2200000e0000 */
[----:B------:R-:W-:Y:S01]  /*2e50*/  @!P0 IMAD.IADD R6, R6, 0x1, R3 ;  /* 0x0000000106068824 */ /* 0x000fe200078e0203 */
[----:B-----5:R-:W-:-:S04]  /*2e60*/  @!P2 LEA R8, R13, R8, 0x18 ;  /* 0x000000080d08a211 */ /* 0x020fc800078ec0ff */
[----:B------:R-:W-:Y:S01]  /*2e70*/  @!P2 LEA R9, R9, R8, 0x2 ;  /* 0x000000080909a211 */ /* 0x000fe200078e10ff */
[----:B----4-:R-:W-:-:S05]  /*2e80*/  FADD.FTZ R10, R5, R10 ;  /* 0x0000000a050a7221 */ /* 0x010fca0000010000 */
[----:B------:R-:W4:Y:S02]  /*2e90*/  SHFL.BFLY PT, R7, R10, 0x1, 0x1f ;  /* 0x0c201f000a077f89 */ /* 0x000f2400000e0000 */
[----:B----4-:R-:W-:Y:S02]  /*2ea0*/  FADD.FTZ R7, R10, R7 ;  /* 0x000000070a077221 */ /* 0x010fe40000010000 */
[----:B------:R-:W0:Y:S03]  /*2eb0*/  LDC R10, c[0x0][0x29c] ;  /* 0x0000a700ff0a7b82 */ /* 0x000e260000000800 */
[----:B------:R4:W-:Y:S05]  /*2ec0*/  @!P0 STS [R6+0x10], R7 ;  /* 0x0000100706008388 */ /* 0x0009ea0000000800 */
[----:B------:R-:W-:Y:S01]  /*2ed0*/  BAR.SYNC.DEFER_BLOCKING 0x0 ;  /* 0x0000000000007b1d */ /* 0x000fe20000010000 */
[----:B------:R-:W-:-:S02]  /*2ee0*/  ISETP.NE.AND P0, PT, RZ, UR4, PT ;  /* 0x00000004ff007c0c */ /* 0x000fc4000bf05270 */
[----:B0-----:R-:W-:-:S05]  /*2ef0*/  VIMNMX R5, R11, R10, PT ;  /* 0x0000000a0b057248 */ /* 0x001fca0003fe0100 */
[----:B------:R-:W-:Y:S01]  /*2f00*/  VIADD R5, R5, 0x4 ;  /* 0x0000000405057836 */ /* 0x000fe20000000000 */
[----:B------:R-:W0:Y:S04]  /*2f10*/  @!P2 LDS R7, [R9+0x10] ;  /* 0x000010000907a984 */ /* 0x000e280000000800 */
[----:B----4-:R-:W-:-:S04]  /*2f20*/  SHF.R.S32.HI R6, RZ, 0x1f, R5 ;  /* 0x0000001fff067819 */ /* 0x010fc80000011405 */
[----:B------:R-:W-:-:S05]  /*2f30*/  LEA.HI R6, R6, R5, RZ, 0x2 ;  /* 0x0000000506067211 */ /* 0x000fca00078f10ff */
[----:B------:R-:W-:-:S05]  /*2f40*/  IMAD.SHL.U32 R6, R6, 0x4, RZ ;  /* 0x0000000406067824 */ /* 0x000fca00078e00ff */
[----:B------:R-:W-:Y:S01]  /*2f50*/  LOP3.LUT R41, R6, 0xfffffff0, RZ, 0xc0, !PT ;  /* 0xfffffff006297812 */ /* 0x000fe200078ec0ff */
[----:B0-----:R-:W0:Y:S02]  /*2f60*/  SHFL.BFLY PT, R8, R7, 0x2, 0x1f ;  /* 0x0c401f0007087f89 */ /* 0x001e2400000e0000 */
[----:B0-----:R-:W-:Y:S01]  /*2f70*/  FADD.FTZ R8, R8, R7 ;  /* 0x0000000708087221 */ /* 0x001fe20000010000 */
[----:B------:R-:W-:-:S04]  /*2f80*/  MOV R7, 0x400 ;  /* 0x0000040000077802 */ /* 0x000fc80000000f00 */
[----:B------:R-:W0:Y:S01]  /*2f90*/  SHFL.BFLY PT, R3, R8, 0x1, 0x1f ;  /* 0x0c201f0008037f89 */ /* 0x000e2200000e0000 */
[----:B------:R-:W-:-:S04]  /*2fa0*/  IADD3 R7, R7, 0xa0, RZ ;  /* 0x000000a007077810 */ /* 0x000fc80007ffe0ff */
[----:B---3--:R-:W-:Y:S02]  /*2fb0*/  LEA R20, R20, R7, 0x18 ;  /* 0x0000000714147211 */ /* 0x008fe400078ec0ff */
[----:B------:R-:W-:Y:S01]  /*2fc0*/  CS2R R6, SRZ ;  /* 0x0000000000067805 */ /* 0x000fe2000001ff00 */
[----:B0-----:R-:W-:-:S05]  /*2fd0*/  FADD.FTZ R3, R8, R3 ;  /* 0x0000000308037221 */ /* 0x001fca0000010000 */
[----:B------:R0:W3:Y:S01]  /*2fe0*/  SHFL.IDX PT, R5, R3, RZ, 0x1f ;  /* 0x00001fff03057589 */ /* 0x0000e200000e0000 */
[----:B------:R-:W-:Y:S05]  /*2ff0*/  @!P0 BRA `(.L_x_1716) ;  /* 0x0000000000208947 */ /* 0x000fea0003800000 */
[----:B------:R-:W4:Y:S01]  /*3000*/  S2R R6, SR_CTAID.X ;  /* 0x0000000000067919 */ /* 0x000f220000002500 */
[----:B------:R-:W4:Y:S01]  /*3010*/  LDC R8, c[0x0][0x288] ;  /* 0x0000a200ff087b82 */ /* 0x000f220000000800 */
[----:B------:R-:W4:Y:S07]  /*3020*/  S2R R7, SR_CTAID.Y ;  /* 0x0000000000077919 */ /* 0x000f2e0000002600 */
[----:B0-----:R-:W0:Y:S01]  /*3030*/  LDC R3, c[0x0][0x318] ;  /* 0x0000c600ff037b82 */ /* 0x001e220000000800 */
[----:B----4-:R-:W-:-:S04]  /*3040*/  IMAD R6, R7, R8, R6 ;  /* 0x0000000807067224 */ /* 0x010fc800078e0206 */
[----:B0-----:R-:W-:-:S04]  /*3050*/  IMAD R3, R6, R3, R10 ;  /* 0x0000000306037224 */ /* 0x001fc800078e020a */
[----:B------:R-:W-:-:S05]  /*3060*/  IMAD R6, R3, R11, RZ ;  /* 0x0000000b03067224 */ /* 0x000fca00078e02ff */
[----:B------:R-:W-:-:S07]  /*3070*/  SHF.R.S32.HI R7, RZ, 0x1f, R6 ;  /* 0x0000001fff077819 */ /* 0x000fce0000011406 */
.L_x_1716:
[----:B------:R-:W-:Y:S01]  /*3080*/  ULDC.64 UR4, c[0x0][0x310] ;  /* 0x0000c40000047ab9 */ /* 0x000fe20000000a00 */
[----:B------:R-:W-:Y:S01]  /*3090*/  BSSY B0, `(.L_x_1717) ;  /* 0x0000015000007945 */ /* 0x000fe20003800000 */
[----:B------:R-:W-:-:S03]  /*30a0*/  IADD3 R28, R20, R41, RZ ;  /* 0x00000029141c7210 */ /* 0x000fc60007ffe0ff */
[----:B------:R-:W-:Y:S05]  /*30b0*/  @P1 BRA `(.L_x_1718) ;  /* 0x0000000000481947 */ /* 0x000fea0003800000 */
[----:B0--3--:R-:W-:-:S04]  /*30c0*/  FADD.FTZ R3, R5, 9.9999999747524270788e-07 ;  /* 0x358637bd05037421 */ /* 0x009fc80000010000 */
[----:B-1----:R0:W1:Y:S03]  /*30d0*/  MUFU.RCP R12, R3 ;  /* 0x00000003000c7308 */ /* 0x0020660000001000 */
.L_x_1720:
[----:B0-----:R-:W-:-:S05]  /*30e0*/  IMAD.IADD R5, R4, 0x1, -R16 ;  /* 0x0000000104057824 */ /* 0x001fca00078e0a10 */
[C---:B0-----:R-:W-:Y:S01]  /*30f0*/  LEA R3, R5.reuse, R20, 0x2 ;  /* 0x0000001405037211 */ /* 0x041fe200078e10ff */
[----:B------:R-:W-:-:S05]  /*3100*/  IMAD R5, R5, 0x2, R28 ;  /* 0x0000000205057824 */ /* 0x000fca00078e021c */
[----:B-1----:R-:W1:Y:S02]  /*3110*/  LDS R3, [R3] ;  /* 0x0000000003037984 */ /* 0x002e640000000800 */
[----:B-1----:R-:W-:-:S05]  /*3120*/  FMUL.FTZ R11, R3, R12 ;  /* 0x0000000c030b7220 */ /* 0x002fca0000410000 */
[----:B------:R-:W-:-:S05]  /*3130*/  F2FP.F16.F32.PACK_AB R8, RZ, R11 ;  /* 0x0000000bff08723e */ /* 0x000fca00000000ff */
[----:B------:R0:W-:Y:S01]  /*3140*/  STS.U16 [R5], R8 ;  /* 0x0000000805007388 */ /* 0x0001e20000000400 */
[----:B------:R-:W-:Y:S05]  /*3150*/  @!P0 BRA `(.L_x_1719) ;  /* 0x0000000000148947 */ /* 0x000fea0003800000 */
[----:B------:R-:W-:-:S04]  /*3160*/  IADD3 R3, P1, R4, R6, RZ ;  /* 0x0000000604037210 */ /* 0x000fc80007f3e0ff */
[----:B------:R-:W-:Y:S02]  /*3170*/  LEA.HI.X.SX32 R10, R4, R7, 0x1, P1 ;  /* 0x00000007040a7211 */ /* 0x000fe400008f0eff */
[----:B0-----:R-:W-:-:S04]  /*3180*/  LEA R8, P1, R3, UR4, 0x2 ;  /* 0x0000000403087c11 */ /* 0x001fc8000f8210ff */
[----:B------:R-:W-:-:S05]  /*3190*/  LEA.HI.X R9, R3, UR5, R10, 0x2, P1 ;  /* 0x0000000503097c11 */ /* 0x000fca00088f140a */
[----:B------:R1:W-:Y:S04]  /*31a0*/  STG.E desc[UR36][R8.64], R11 ;  /* 0x0000000b08007986 */ /* 0x0003e8000c101924 */
.L_x_1719:
[----:B------:R-:W-:-:S04]  /*31b0*/  IADD3 R4, R4, 0x80, RZ ;  /* 0x0000008004047810 */ /* 0x000fc80007ffe0ff */
[----:B------:R-:W-:-:S13]  /*31c0*/  ISETP.GT.AND P1, PT, R4, R23, PT ;  /* 0x000000170400720c */ /* 0x000fda0003f24270 */
[----:B------:R-:W-:Y:S05]  /*31d0*/  @!P1 BRA `(.L_x_1720) ;  /* 0xfffffffc00c09947 */ /* 0x000fea000383ffff */
.L_x_1718:
[----:B------:R-:W-:Y:S05]  /*31e0*/  BSYNC B0 ;  /* 0x0000000000007941 */ /* 0x000fea0003800000 */
.L_x_1717:
[----:B------:R-:W-:Y:S01]  /*31f0*/  SHF.R.S32.HI R4, RZ, 0x1f, R23 ;  /* 0x0000001fff047819 */ /* 0x000fe20000011417 */
[----:B------:R-:W-:Y:S01]  /*3200*/  ULDC.64 UR4, c[0x0][0x240] ;  /* 0x0000900000047ab9 */ /* 0x000fe20000000a00 */
[----:B------:R-:W-:Y:S02]  /*3210*/  LEA.HI R2, R2, R21, RZ, 0x3 ;  /* 0x0000001502027211 */ /* 0x000fe400078f18ff */
[----:B-1----:R-:W-:Y:S02]  /*3220*/  CS2R R10, SRZ ;  /* 0x00000000000a7805 */ /* 0x002fe4000001ff00 */
[----:B------:R-:W-:Y:S02]  /*3230*/  LEA.HI R4, R4, R23, RZ, 0x4 ;  /* 0x0000001704047211 */ /* 0x000fe400078f20ff */
[----:B0-----:R-:W-:Y:S02]  /*3240*/  CS2R R8, SRZ ;  /* 0x0000000000087805 */ /* 0x001fe4000001ff00 */
[----:B------:R-:W-:Y:S01]  /*3250*/  ISETP.NE.U32.AND P0, PT, RZ, UR4, PT ;  /* 0x00000004ff007c0c */ /* 0x000fe2000bf05070 */
[----:B------:R-:W-:Y:S01]  /*3260*/  ULDC UR4, c[0x0][0x284] ;  /* 0x0000a10000047ab9 */ /* 0x000fe20000000800 */
[----:B------:R-:W-:Y:S01]  /*3270*/  LOP3.LUT R4, R4, 0xfffffff0, RZ, 0xc0, !PT ;  /* 0xfffffff004047812 */ /* 0x000fe200078ec0ff */
[----:B------:R-:W-:Y:S01]  /*3280*/  ULDC.64 UR8, c[0x0][0x250] ;  /* 0x0000940000087ab9 */ /* 0x000fe20000000a00 */
[----:B------:R-:W-:-:S02]  /*3290*/  SHF.R.S32.HI R25, RZ, 0x3, R2 ;  /* 0x00000003ff197819 */ /* 0x000fc40000011402 */
[----:B------:R-:W-:Y:S01]  /*32a0*/  ISETP.NE.AND.EX P0, PT, RZ, UR5, PT, P0 ;  /* 0x00000005ff007c0c */ /* 0x000fe2000bf05300 */
[----:B------:R-:W-:Y:S01]  /*32b0*/  IMAD.IADD R6, R23, 0x1, -R4 ;  /* 0x0000000117067824 */ /* 0x000fe200078e0a04 */
[----:B------:R-:W-:-:S04]  /*32c0*/  LOP3.LUT R2, R2, 0x1ffffff8, RZ, 0xc0, !PT ;  /* 0x1ffffff802027812 */ /* 0x000fc800078ec0ff */
[----:B------:R-:W-:Y:S01]  /*32d0*/  ISETP.NE.OR P0, PT, R25, R6, !P0 ;  /* 0x000000061900720c */ /* 0x000fe20004705670 */
[----:B------:R-:W-:Y:S01]  /*32e0*/  IMAD.U32 R27, RZ, RZ, UR4 ;  /* 0x00000004ff1b7e24 */ /* 0x000fe2000f8e00ff */
[----:B------:R-:W-:-:S11]  /*32f0*/  IADD3 R2, -R2, R21, RZ ;  /* 0x0000001502027210 */ /* 0x000fd60007ffe1ff */
[----:B------:R-:W0:Y:S01]  /*3300*/  @!P0 S2R R3, SR_CTAID.X ;  /* 0x0000000000038919 */ /* 0x000e220000002500 */
[----:B---3--:R-:W1:Y:S01]  /*3310*/  @!P0 LDC.64 R4, c[0x0][0x240] ;  /* 0x00009000ff048b82 */ /* 0x008e620000000a00 */
[----:B------:R-:W-:Y:S01]  /*3320*/  IMAD.SHL.U32 R2, R2, 0x8, RZ ;  /* 0x0000000802027824 */ /* 0x000fe200078e00ff */
[----:B------:R-:W-:Y:S02]  /*3330*/  VIMNMX R43, R23, R27, PT ;  /* 0x0000001b172b7248 */ /* 0x000fe40003fe0100 */
[----:B------:R-:W-:-:S04]  /*3340*/  IADD3 R40, R16, R25, RZ ;  /* 0x0000001910287210 */ /* 0x000fc80007ffe0ff */
[----:B------:R-:W-:Y:S01]  /*3350*/  ISETP.GE.AND P1, PT, R40, R43, PT ;  /* 0x0000002b2800720c */ /* 0x000fe20003f26270 */
[----:B------:R-:W-:Y:S01]  /*3360*/  IMAD R37, R0, R27, R2 ;  /* 0x0000001b00257224 */ /* 0x000fe200078e0202 */
[----:B------:R-:W-:Y:S01]  /*3370*/  BSSY B0, `(.L_x_1721) ;  /* 0x000008c000007945 */ /* 0x000fe20003800000 */
[----:B------:R-:W-:Y:S01]  /*3380*/  HFMA2.MMA R36, -RZ, RZ, 0, 0 ;  /* 0x00000000ff247435 */ /* 0x000fe200000001ff */
[----:B------:R-:W-:Y:S02]  /*3390*/  CS2R R30, SRZ ;  /* 0x00000000001e7805 */ /* 0x000fe4000001ff00 */
[----:B------:R-:W-:Y:S01]  /*33a0*/  CS2R R32, SRZ ;  /* 0x0000000000207805 */ /* 0x000fe2000001ff00 */
[----:B------:R-:W-:Y:S01]  /*33b0*/  IMAD.MOV.U32 R34, RZ, RZ, RZ ;  /* 0x000000ffff227224 */ /* 0x000fe200078e00ff */
[----:B--2---:R-:W-:Y:S01]  /*33c0*/  MOV R29, RZ ;  /* 0x000000ff001d7202 */ /* 0x004fe20000000f00 */
[----:B------:R-:W-:Y:S01]  /*33d0*/  IMAD R42, R25, 0x2, R28 ;  /* 0x00000002192a7824 */ /* 0x000fe200078e021c */
[----:B------:R-:W-:-:S02]  /*33e0*/  SHF.R.S32.HI R35, RZ, 0x1f, R37 ;  /* 0x0000001fff237819 */ /* 0x000fc40000011425 */
[----:B0-----:R-:W-:-:S05]  /*33f0*/  @!P0 LEA R3, R3, R2, 0x6 ;  /* 0x0000000203038211 */ /* 0x001fca00078e30ff */
[----:B-1----:R-:W-:-:S05]  /*3400*/  @!P0 IMAD.WIDE R4, R3, 0x2, R4 ;  /* 0x0000000203048825 */ /* 0x002fca00078e0204 */
[----:B------:R0:W5:Y:S01]  /*3410*/  @!P0 LDG.E.128 R8, desc[UR36][R4.64] ;  /* 0x0000002404088981 */ /* 0x000162000c1e1d00 */
[----:B------:R-:W-:Y:S01]  /*3420*/  BAR.SYNC.DEFER_BLOCKING 0x0 ;  /* 0x0000000000007b1d */ /* 0x000fe20000010000 */
[----:B------:R-:W-:Y:S01]  /*3430*/  ISETP.NE.AND P0, PT, R25, R6, PT ;  /* 0x000000061900720c */ /* 0x000fe20003f05270 */
[----:B------:R-:W-:-:S04]  /*3440*/  IMAD.MOV.U32 R3, RZ, RZ, RZ ;  /* 0x000000ffff037224 */ /* 0x000fc800078e00ff */
[----:B------:R-:W-:Y:S08]  /*3450*/  @P1 BRA `(.L_x_1722) ;  /* 0x0000000400f41947 */ /* 0x000ff00003800000 */
[----:B------:R-:W-:Y:S01]  /*3460*/  IADD3 R0, -R16, -0x2, -R25 ;  /* 0xfffffffe10007810 */ /* 0x000fe20007ffe919 */
[----:B------:R-:W-:Y:S01]  /*3470*/  BSSY B1, `(.L_x_1723) ;  /* 0x0000030000017945 */ /* 0x000fe20003800000 */
[----:B------:R-:W-:Y:S01]  /*3480*/  LOP3.LUT R3, RZ, R43, RZ, 0x33, !PT ;  /* 0x0000002bff037212 */ /* 0x000fe200078e33ff */
[----:B------:R-:W-:Y:S01]  /*3490*/  IMAD.MOV.U32 R29, RZ, RZ, RZ ;  /* 0x000000ffff1d7224 */ /* 0x000fe200078e00ff */
[----:B------:R-:W-:Y:S01]  /*34a0*/  CS2R R30, SRZ ;  /* 0x00000000001e7805 */ /* 0x000fe2000001ff00 */
[----:B------:R-:W-:Y:S01]  /*34b0*/  IMAD.MOV.U32 R34, RZ, RZ, RZ ;  /* 0x000000ffff227224 */ /* 0x000fe200078e00ff */
[----:B------:R-:W-:Y:S02]  /*34c0*/  IADD3 R0, R0, -R3, RZ ;  /* 0x8000000300007210 */ /* 0x000fe40007ffe0ff */
[----:B------:R-:W-:Y:S02]  /*34d0*/  CS2R R32, SRZ ;  /* 0x0000000000207805 */ /* 0x000fe4000001ff00 */
[----:B------:R-:W-:Y:S01]  /*34e0*/  MOV R3, RZ ;  /* 0x000000ff00037202 */ /* 0x000fe20000000f00 */
[----:B------:R-:W-:Y:S01]  /*34f0*/  IMAD.MOV.U32 R36, RZ, RZ, RZ ;  /* 0x000000ffff247224 */ /* 0x000fe200078e00ff */
[----:B------:R-:W-:-:S02]  /*3500*/  LOP3.LUT P1, RZ, R0, 0x10, RZ, 0xc0, !PT ;  /* 0x0000001000ff7812 */ /* 0x000fc4000782c0ff */
[----:B------:R-:W-:Y:S02]  /*3510*/  LOP3.LUT P2, RZ, R0, 0xfffffff0, RZ, 0xc0, !PT ;  /* 0xfffffff000ff7812 */ /* 0x000fe4000784c0ff */
[----:B------:R-:W-:-:S09]  /*3520*/  MOV R0, R40 ;  /* 0x0000002800007202 */ /* 0x000fd20000000f00 */
[----:B------:R-:W-:Y:S05]  /*3530*/  @P1 BRA `(.L_x_1724) ;  /* 0x00000000008c1947 */ /* 0x000fea0003800000 */
[----:B------:R-:W-:Y:S01]  /*3540*/  IADD3 R0, P1, R17, R40, RZ ;  /* 0x0000002811007210 */ /* 0x000fe20007f3e0ff */
[----:B------:R-:W-:-:S03]  /*3550*/  ULDC.64 UR4, c[0x0][0x258] ;  /* 0x0000960000047ab9 */ /* 0x000fc60000000a00 */
[----:B------:R-:W-:Y:S02]  /*3560*/  LEA.HI.X.SX32 R3, R40, R26, 0x1, P1 ;  /* 0x0000001a28037211 */ /* 0x000fe400008f0eff */
[----:B0-----:R-:W-:Y:S01]  /*3570*/  LEA R4, P1, R0, UR4, 0x2 ;  /* 0x0000000400047c11 */ /* 0x001fe2000f8210ff */
[----:B------:R-:W-:-:S03]  /*3580*/  ULDC UR4, c[0x0][0x288] ;  /* 0x0000a20000047ab9 */ /* 0x000fc60000000800 */
[----:B------:R-:W-:-:S05]  /*3590*/  LEA.HI.X R5, R0, UR5, R3, 0x2, P1 ;  /* 0x0000000500057c11 */ /* 0x000fca00088f1403 */
[----:B------:R-:W2:Y:S02]  /*35a0*/  LDG.E R4, desc[UR36][R4.64] ;  /* 0x0000002404047981 */ /* 0x000ea4000c1e1900 */
[----:B--2---:R-:W-:Y:S01]  /*35b0*/  IMAD R0, R4, UR4, RZ ;  /* 0x0000000404007c24 */ /* 0x004fe2000f8e02ff */
[----:B------:R-:W-:-:S03]  /*35c0*/  ULDC.64 UR4, c[0x0][0x250] ;  /* 0x0000940000047ab9 */ /* 0x000fc60000000a00 */
[----:B------:R-:W-:-:S05]  /*35d0*/  IMAD R0, R0, R27, R40 ;  /* 0x0000001b00007224 */ /* 0x000fca00078e0228 */
[----:B------:R-:W-:-:S04]  /*35e0*/  SHF.L.U32 R0, R0, 0x6, RZ ;  /* 0x0000000600007819 */ /* 0x000fc800000006ff */
[----:B------:R-:W-:-:S04]  /*35f0*/  IADD3 R3, P1, R37, R0, RZ ;  /* 0x0000000025037210 */ /* 0x000fc80007f3e0ff */
[----:B------:R-:W-:Y:S02]  /*3600*/  LEA.HI.X.SX32 R0, R0, R35, 0x1, P1 ;  /* 0x0000002300007211 */ /* 0x000fe400008f0eff */
[----:B------:R-:W-:-:S04]  /*3610*/  LEA R32, P1, R3, UR4, 0x1 ;  /* 0x0000000403207c11 */ /* 0x000fc8000f8208ff */
[----:B------:R-:W-:Y:S02]  /*3620*/  LEA.HI.X R33, R3, UR5, R0, 0x1, P1 ;  /* 0x0000000503217c11 */ /* 0x000fe400088f0c00 */
[----:B------:R-:W0:Y:S04]  /*3630*/  LDS.U16 R0, [R42] ;  /* 0x000000002a007984 */ /* 0x000e280000000400 */
[----:B------:R-:W2:Y:S01]  /*3640*/  LDG.E.128 R12, desc[UR36][R32.64] ;  /* 0x00000024200c7981 */ /* 0x000ea2000c1e1d00 */
[----:B0-----:R-:W-:Y:S02]  /*3650*/  HADD2.F32 R0, -RZ, R0.H0_H0 ;  /* 0x20000000ff007230 */ /* 0x001fe40000004100 */
[----:B--2---:R-:W-:Y:S02]  /*3660*/  HADD2.F32 R3, -RZ, R12.H1_H1 ;  /* 0x3000000cff037230 */ /* 0x004fe40000004100 */
[----:B------:R-:W-:-:S02]  /*3670*/  HADD2.F32 R5, -RZ, R13.H0_H0 ;  /* 0x2000000dff057230 */ /* 0x000fc40000004100 */
[----:B------:R-:W-:Y:S02]  /*3680*/  HADD2.F32 R7, -RZ, R13.H1_H1 ;  /* 0x3000000dff077230 */ /* 0x000fe40000004100 */
[C---:B------:R-:W-:Y:S01]  /*3690*/  FFMA.FTZ R30, R0.reuse, R3, RZ ;  /* 0x00000003001e7223 */ /* 0x040fe200000100ff */
[----:B------:R-:W-:Y:S02]  /*36a0*/  HADD2.F32 R39, -RZ, R15.H0_H0 ;  /* 0x2000000fff277230 */ /* 0x000fe40000004100 */
[C---:B------:R-:W-:Y:S01]  /*36b0*/  FFMA.FTZ R34, R0.reuse, R5, RZ ;  /* 0x0000000500227223 */ /* 0x040fe200000100ff */
[----:B------:R-:W-:Y:S02]  /*36c0*/  HADD2.F32 R29, -RZ, R12.H0_H0 ;  /* 0x2000000cff1d7230 */ /* 0x000fe40000004100 */
[C---:B------:R-:W-:Y:S01]  /*36d0*/  FFMA.FTZ R33, R0.reuse, R7, RZ ;  /* 0x0000000700217223 */ /* 0x040fe200000100ff */
[--C-:B------:R-:W-:Y:S02]  /*36e0*/  HADD2.F32 R13, -RZ, R14.reuse.H0_H0 ;  /* 0x2000000eff0d7230 */ /* 0x100fe40000004100 */
[----:B------:R-:W-:Y:S01]  /*36f0*/  FFMA.FTZ R3, R0, R39, RZ ;  /* 0x0000002700037223 */ /* 0x000fe200000100ff */
[----:B------:R-:W-:-:S02]  /*3700*/  HADD2.F32 R31, -RZ, R14.H1_H1 ;  /* 0x3000000eff1f7230 */ /* 0x000fc40000004100 */
[C---:B------:R-:W-:Y:S01]  /*3710*/  FFMA.FTZ R29, R0.reuse, R29, RZ ;  /* 0x0000001d001d7223 */ /* 0x040fe200000100ff */
[----:B------:R-:W-:Y:S02]  /*3720*/  HADD2.F32 R15, -RZ, R15.H1_H1 ;  /* 0x3000000fff0f7230 */ /* 0x000fe40000004100 */
[C---:B------:R-:W-:Y:S01]  /*3730*/  FFMA.FTZ R32, R0.reuse, R13, RZ ;  /* 0x0000000d00207223 */ /* 0x040fe200000100ff */
[C---:B------:R-:W-:Y:S02]  /*3740*/  FFMA.FTZ R31, R0.reuse, R31, RZ ;  /* 0x0000001f001f7223 */ /* 0x040fe400000100ff */
[----:B------:R-:W-:Y:S01]  /*3750*/  FFMA.FTZ R36, R0, R15, RZ ;  /* 0x0000000f00247223 */ /* 0x000fe200000100ff */
[----:B------:R-:W-:-:S07]  /*3760*/  VIADD R0, R40, 0x10 ;  /* 0x0000001028007836 */ /* 0x000fce0000000000 */
.L_x_1724:
[----:B------:R-:W-:Y:S05]  /*3770*/  BSYNC B1 ;  /* 0x0000000000017941 */ /* 0x000fea0003800000 */
.L_x_1723:
[----:B------:R-:W-:Y:S05]  /*3780*/  @!P2 BRA `(.L_x_1722) ;  /* 0x000000040028a947 */ /* 0x000fea0003800000 */
[C---:B0-----:R-:W-:Y:S01]  /*3790*/  LEA R4, R0.reuse, R41, 0x1 ;  /* 0x0000002900047211 */ /* 0x041fe200078e08ff */
[----:B------:R-:W-:Y:S01]  /*37a0*/  ULDC UR6, c[0x0][0x288] ;  /* 0x0000a20000067ab9 */ /* 0x000fe20000000800 */
[----:B------:R-:W-:Y:S01]  /*37b0*/  IADD3 R39, P1, R17, R0, RZ ;  /* 0x0000000011277210 */ /* 0x000fe20007f3e0ff */
[----:B------:R-:W-:Y:S01]  /*37c0*/  ULDC.64 UR4, c[0x0][0x258] ;  /* 0x0000960000047ab9 */ /* 0x000fe20000000a00 */
[----:B------:R-:W-:Y:S01]  /*37d0*/  SHF.L.U32 R45, R0, 0x6, RZ ;  /* 0x00000006002d7819 */ /* 0x000fe200000006ff */
[----:B------:R-:W-:Y:S01]  /*37e0*/  VIADD R5, R4, 0x20 ;  /* 0x0000002004057836 */ /* 0x000fe20000000000 */
[----:B------:R-:W-:Y:S01]  /*37f0*/  LEA.HI.X.SX32 R4, R0, R26, 0x1, P1 ;  /* 0x0000001a00047211 */ /* 0x000fe200008f0eff */
[----:B------:R-:W-:Y:S01]  /*3800*/  IMAD R48, R27, UR6, RZ ;  /* 0x000000061b307c24 */ /* 0x000fe2000f8e02ff */
[----:B------:R-:W-:Y:S01]  /*3810*/  LEA R38, P1, R39, UR4, 0x2 ;  /* 0x0000000427267c11 */ /* 0x000fe2000f8210ff */
[----:B------:R-:W-:Y:S01]  /*3820*/  IMAD R5, R16, -0x2, R5 ;  /* 0xfffffffe10057824 */ /* 0x000fe200078e0205 */
[----:B------:R-:W-:Y:S01]  /*3830*/  IADD3 R47, R45, 0x400, RZ ;  /* 0x000004002d2f7810 */ /* 0x000fe20007ffe0ff */
[----:B------:R-:W-:Y:S01]  /*3840*/  IMAD.MOV.U32 R46, RZ, RZ, RZ ;  /* 0x000000ffff2e7224 */ /* 0x000fe200078e00ff */
[----:B------:R-:W-:Y:S01]  /*3850*/  LEA.HI.X R39, R39, UR5, R4, 0x2, P1 ;  /* 0x0000000527277c11 */ /* 0x000fe200088f1404 */
[----:B------:R-:W-:Y:S01]  /*3860*/  IMAD.SHL.U32 R48, R48, 0x40, RZ ;  /* 0x0000004030307824 */ /* 0x000fe200078e00ff */
[----:B------:R-:W-:-:S07]  /*3870*/  IADD3 R44, R20, R5, RZ ;  /* 0x00000005142c7210 */ /* 0x000fce0007ffe0ff */
.L_x_1725:
[----:B------:R-:W2:Y:S04]  /*3880*/  LDG.E R4, desc[UR36][R38.64] ;  /* 0x0000002426047981 */ /* 0x000ea8000c1e1900 */
[----:B------:R-:W3:Y:S04]  /*3890*/  LDG.E R6, desc[UR36][R38.64+0x40] ;  /* 0x0000402426067981 */ /* 0x000ee8000c1e1900 */
[----:B------:R-:W0:Y:S04]  /*38a0*/  LDS.U16 R50, [R44+-0x20] ;  /* 0xffffe0002c327984 */ /* 0x000e280000000400 */
[----:B------:R1:W4:Y:S01]  /*38b0*/  LDS.U16 R49, [R44] ;  /* 0x000000002c317984 */ /* 0x0003220000000400 */
[----:B--2---:R-:W-:-:S04]  /*38c0*/  IMAD R5, R48, R4, R45 ;  /* 0x0000000430057224 */ /* 0x004fc800078e022d */
[----:B------:R-:W-:Y:S02]  /*38d0*/  IMAD.IADD R4, R5, 0x1, R46 ;  /* 0x0000000105047824 */ /* 0x000fe400078e022e */
[----:B---3--:R-:W-:-:S03]  /*38e0*/  IMAD R7, R48, R6, R47 ;  /* 0x0000000630077224 */ /* 0x008fc600078e022f */
[----:B------:R-:W-:-:S04]  /*38f0*/  IADD3 R5, P1, R37, R4, RZ ;  /* 0x0000000425057210 */ /* 0x000fc80007f3e0ff */
[----:B------:R-:W-:Y:S02]  /*3900*/  LEA.HI.X.SX32 R12, R4, R35, 0x1, P1 ;  /* 0x00000023040c7211 */ /* 0x000fe400008f0eff */
[----:B------:R-:W-:-:S04]  /*3910*/  LEA R4, P1, R5, UR8, 0x1 ;  /* 0x0000000805047c11 */ /* 0x000fc8000f8208ff */
[----:B------:R-:W-:Y:S02]  /*3920*/  LEA.HI.X R5, R5, UR9, R12, 0x1, P1 ;  /* 0x0000000905057c11 */ /* 0x000fe400088f0c0c */
[----:B------:R-:W-:-:S04]  /*3930*/  IADD3 R12, R7, R46, RZ ;  /* 0x0000002e070c7210 */ /* 0x000fc80007ffe0ff */
[----:B------:R-:W-:Y:S01]  /*3940*/  IADD3 R13, P1, R37, R12, RZ ;  /* 0x0000000c250d7210 */ /* 0x000fe20007f3e0ff */
[----:B------:R-:W2:Y:S03]  /*3950*/  LDG.E.128 R4, desc[UR36][R4.64] ;  /* 0x0000002404047981 */ /* 0x000ea6000c1e1d00 */
[----:B------:R-:W-:Y:S02]  /*3960*/  LEA.HI.X.SX32 R14, R12, R35, 0x1, P1 ;  /* 0x000000230c0e7211 */ /* 0x000fe400008f0eff */
[----:B------:R-:W-:-:S04]  /*3970*/  LEA R12, P1, R13, UR8, 0x1 ;  /* 0x000000080d0c7c11 */ /* 0x000fc8000f8208ff */
[----:B------:R-:W-:-:S06]  /*3980*/  LEA.HI.X R13, R13, UR9, R14, 0x1, P1 ;  /* 0x000000090d0d7c11 */ /* 0x000fcc00088f0c0e */
[----:B------:R-:W3:Y:S01]  /*3990*/  LDG.E.128 R12, desc[UR36][R12.64] ;  /* 0x000000240c0c7981 */ /* 0x000ee2000c1e1d00 */
[----:B------:R-:W-:Y:S01]  /*39a0*/  IADD3 R38, P1, R38, 0x80, RZ ;  /* 0x0000008026267810 */ /* 0x000fe20007f3e0ff */
[----:B0-----:R-:W-:Y:S01]  /*39b0*/  HADD2.F32 R50, -RZ, R50.H0_H0 ;  /* 0x20000032ff327230 */ /* 0x001fe20000004100 */
[----:B------:R-:W-:Y:S01]  /*39c0*/  IADD3 R0, R0, 0x20, RZ ;  /* 0x0000002000007810 */ /* 0x000fe20007ffe0ff */
[----:B-1----:R-:W-:Y:S01]  /*39d0*/  VIADD R44, R44, 0x40 ;  /* 0x000000402c2c7836 */ /* 0x002fe20000000000 */
[----:B------:R-:W-:Y:S01]  /*39e0*/  IADD3 R46, R46, 0x800, RZ ;  /* 0x000008002e2e7810 */ /* 0x000fe20007ffe0ff */
[----:B------:R-:W-:Y:S01]  /*39f0*/  IMAD.X R39, RZ, RZ, R39, P1 ;  /* 0x000000ffff277224 */ /* 0x000fe200008e0627 */
[----:B------:R-:W-:Y:S01]  /*3a00*/  ISETP.GE.AND P1, PT, R0, R43, PT ;  /* 0x0000002b0000720c */ /* 0x000fe20003f26270 */
[--C-:B--2---:R-:W-:Y:S02]  /*3a10*/  HADD2.F32 R51, -RZ, R4.reuse.H0_H0 ;  /* 0x20000004ff337230 */ /* 0x104fe40000004100 */
[----:B------:R-:W-:-:S02]  /*3a20*/  HADD2.F32 R53, -RZ, R4.H1_H1 ;  /* 0x30000004ff357230 */ /* 0x000fc40000004100 */
[--C-:B------:R-:W-:Y:S02]  /*3a30*/  HADD2.F32 R55, -RZ, R5.reuse.H0_H0 ;  /* 0x20000005ff377230 */ /* 0x100fe40000004100 */
[C---:B------:R-:W-:Y:S01]  /*3a40*/  FFMA.FTZ R29, R50.reuse, R51, R29 ;  /* 0x00000033321d7223 */ /* 0x040fe2000001001d */
[----:B------:R-:W-:Y:S02]  /*3a50*/  HADD2.F32 R4, -RZ, R5.H1_H1 ;  /* 0x30000005ff047230 */ /* 0x000fe40000004100 */
[C---:B------:R-:W-:Y:S01]  /*3a60*/  FFMA.FTZ R30, R50.reuse, R53, R30 ;  /* 0x00000035321e7223 */ /* 0x040fe2000001001e */
[--C-:B------:R-:W-:Y:S02]  /*3a70*/  HADD2.F32 R52, -RZ, R7.reuse.H0_H0 ;  /* 0x20000007ff347230 */ /* 0x100fe40000004100 */
[C---:B------:R-:W-:Y:S01]  /*3a80*/  FFMA.FTZ R34, R50.reuse, R55, R34 ;  /* 0x0000003732227223 */ /* 0x040fe20000010022 */
[----:B------:R-:W-:Y:S02]  /*3a90*/  HADD2.F32 R5, -RZ, R6.H0_H0 ;  /* 0x20000006ff057230 */ /* 0x000fe40000004100 */
[----:B------:R-:W-:Y:S01]  /*3aa0*/  FFMA.FTZ R33, R50, R4, R33 ;  /* 0x0000000432217223 */ /* 0x000fe20000010021 */
[----:B------:R-:W-:-:S02]  /*3ab0*/  HADD2.F32 R7, -RZ, R7.H1_H1 ;  /* 0x30000007ff077230 */ /* 0x000fc40000004100 */
[C---:B------:R-:W-:Y:S01]  /*3ac0*/  FFMA.FTZ R3, R50.reuse, R52, R3 ;  /* 0x0000003432037223 */ /* 0x040fe20000010003 */
[----:B------:R-:W-:Y:S02]  /*3ad0*/  HADD2.F32 R6, -RZ, R6.H1_H1 ;  /* 0x30000006ff067230 */ /* 0x000fe40000004100 */
[C---:B------:R-:W-:Y:S01]  /*3ae0*/  FFMA.FTZ R32, R50.reuse, R5, R32 ;  /* 0x0000000532207223 */ /* 0x040fe20000010020 */
[----:B---3--:R-:W-:Y:S02]  /*3af0*/  HADD2.F32 R4, -RZ, R12.H0_H0 ;  /* 0x2000000cff047230 */ /* 0x008fe40000004100 */
[C---:B------:R-:W-:Y:S01]  /*3b00*/  FFMA.FTZ R7, R50.reuse, R7, R36 ;  /* 0x0000000732077223 */ /* 0x040fe20000010024 */
[----:B----4-:R-:W-:Y:S02]  /*3b10*/  HADD2.F32 R36, -RZ, R49.H0_H0 ;  /* 0x20000031ff247230 */ /* 0x010fe40000004100 */
[----:B------:R-:W-:Y:S01]  /*3b20*/  FFMA.FTZ R31, R50, R6, R31 ;  /* 0x00000006321f7223 */ /* 0x000fe2000001001f */
[----:B------:R-:W-:-:S02]  /*3b30*/  HADD2.F32 R49, -RZ, R13.H0_H0 ;  /* 0x2000000dff317230 */ /* 0x000fc40000004100 */
[----:B------:R-:W-:Y:S02]  /*3b40*/  HADD2.F32 R6, -RZ, R13.H1_H1 ;  /* 0x3000000dff067230 */ /* 0x000fe40000004100 */
        /* <DEDUP_REMOVED lines=13> */
[----:B------:R-:W-:Y:S06]  /*3c20*/  @!P1 BRA `(.L_x_1725) ;  /* 0xfffffffc00149947 */ /* 0x000fec000383ffff */
.L_x_1722:
[----:B------:R-:W-:Y:S05]  /*3c30*/  BSYNC B0 ;  /* 0x0000000000007941 */ /* 0x000fea0003800000 */
.L_x_1721:
[----:B------:R-:W-:Y:S01]  /*3c40*/  ISETP.GE.AND P1, PT, R40, R23, PT ;  /* 0x000000172800720c */ /* 0x000fe20003f26270 */
[----:B------:R-:W-:Y:S01]  /*3c50*/  ULDC UR10, c[0x0][0x288] ;  /* 0x0000a200000a7ab9 */ /* 0x000fe20000000800 */
[----:B------:R-:W-:Y:S01]  /*3c60*/  ULDC.64 UR6, c[0x0][0x258] ;  /* 0x0000960000067ab9 */ /* 0x000fe20000000a00 */
[----:B------:R-:W-:Y:S01]  /*3c70*/  ULDC.64 UR8, c[0x0][0x250] ;  /* 0x0000940000087ab9 */ /* 0x000fe20000000a00 */
[----:B------:R-:W-:Y:S09]  /*3c80*/  BSSY B0, `(.L_x_1726) ;  /* 0x00000c7000007945 */ /* 0x000ff20003800000 */
[----:B------:R-:W-:Y:S05]  /*3c90*/  @P1 BRA `(.L_x_1727) ;  /* 0x0000000c00141947 */ /* 0x000fea0003800000 */
[----:B------:R-:W-:Y:S01]  /*3ca0*/  LOP3.LUT R0, RZ, R25, RZ, 0x33, !PT ;  /* 0x00000019ff007212 */ /* 0x000fe200078e33ff */
[----:B------:R-:W-:Y:S03]  /*3cb0*/  BSSY B1, `(.L_x_1728) ;  /* 0x0000042000017945 */ /* 0x000fe60003800000 */
[----:B------:R-:W-:-:S04]  /*3cc0*/  IADD3 R0, -R16, R23, R0 ;  /* 0x0000001710007210 */ /* 0x000fc80007ffe100 */
[----:B------:R-:W-:-:S13]  /*3cd0*/  LOP3.LUT P1, RZ, R0, 0x10, RZ, 0xc0, !PT ;  /* 0x0000001000ff7812 */ /* 0x000fda000782c0ff */
[----:B------:R-:W-:Y:S05]  /*3ce0*/  @P1 BRA `(.L_x_1729) ;  /* 0x0000000000f81947 */ /* 0x000fea0003800000 */
[----:B------:R-:W-:Y:S01]  /*3cf0*/  ISETP.GE.AND P1, PT, R40, R27, PT ;  /* 0x0000001b2800720c */ /* 0x000fe20003f26270 */
[----:B------:R-:W-:-:S12]  /*3d00*/  BSSY B2, `(.L_x_1730) ;  /* 0x000003b000027945 */ /* 0x000fd80003800000 */
[----:B------:R-:W-:Y:S05]  /*3d10*/  @!P1 BRA `(.L_x_1731) ;  /* 0x0000000000e49947 */ /* 0x000fea0003800000 */
[----:B------:R-:W-:Y:S01]  /*3d20*/  IABS R7, R27 ;  /* 0x0000001b00077213 */ /* 0x000fe20000000000 */
[----:B------:R-:W-:Y:S01]  /*3d30*/  ULDC.64 UR4, c[0x0][0x258] ;  /* 0x0000960000047ab9 */ /* 0x000fe20000000a00 */
[----:B------:R-:W-:Y:S01]  /*3d40*/  IABS R14, R40 ;  /* 0x00000028000e7213 */ /* 0x000fe20000000000 */
[----:B------:R-:W1:Y:S01]  /*3d50*/  LDS.U16 R42, [R42] ;  /* 0x000000002a2a7984 */ /* 0x000e620000000400 */
[----:B------:R-:W2:Y:S01]  /*3d60*/  I2F.RP R6, R7 ;  /* 0x0000000700067306 */ /* 0x000ea20000209400 */
[----:B------:R-:W-:Y:S02]  /*3d70*/  ISETP.GE.AND P2, PT, R40, RZ, PT ;  /* 0x000000ff2800720c */ /* 0x000fe40003f46270 */
[----:B------:R-:W-:-:S05]  /*3d80*/  ISETP.NE.AND P3, PT, R27, RZ, PT ;  /* 0x000000ff1b00720c */ /* 0x000fca0003f65270 */
[----:B--2---:R-:W2:Y:S02]  /*3d90*/  MUFU.RCP R6, R6 ;  /* 0x0000000600067308 */ /* 0x004ea40000001000 */
[----:B--2---:R-:W-:-:S06]  /*3da0*/  VIADD R12, R6, 0xffffffe ;  /* 0x0ffffffe060c7836 */ /* 0x004fcc0000000000 */
[----:B0-----:R-:W0:Y:S02]  /*3db0*/  F2I.FTZ.U32.TRUNC.NTZ R5, R12 ;  /* 0x0000000c00057305 */ /* 0x001e24000021f000 */
[----:B0-----:R-:W-:-:S05]  /*3dc0*/  IADD3 R4, RZ, -R5, RZ ;  /* 0x80000005ff047210 */ /* 0x001fca0007ffe0ff */
        /* <DEDUP_REMOVED lines=14> */
[----:B------:R-:W-:-:S05]  /*3eb0*/  IADD3 R6, P1, R17, R4, RZ ;  /* 0x0000000411067210 */ /* 0x000fca0007f3e0ff */
[----:B------:R-:W-:Y:S01]  /*3ec0*/  IMAD.X R5, R26, 0x1, R5, P1 ;  /* 0x000000011a057824 */ /* 0x000fe200008e0605 */
[----:B------:R-:W-:Y:S01]  /*3ed0*/  LEA R12, P1, R6, UR4, 0x2 ;  /* 0x00000004060c7c11 */ /* 0x000fe2000f8210ff */
        /* <DEDUP_REMOVED lines=10> */
[----:B------:R-:W-:-:S06]  /*3f80*/  LEA.HI.X R5, R5, UR5, R6, 0x1, P1 ;  /* 0x0000000505057c11 */ /* 0x000fcc00088f0c06 */
[----:B------:R-:W2:Y:S01]  /*3f90*/  LDG.E.128 R4, desc[UR36][R4.64] ;  /* 0x0000002404047981 */ /* 0x000ea2000c1e1d00 */
[----:B-1----:R-:W-:Y:S02]  /*3fa0*/  HADD2.F32 R12, -RZ, R42.H0_H0 ;  /* 0x2000002aff0c7230 */ /* 0x002fe40000004100 */
[----:B--2---:R-:W-:Y:S02]  /*3fb0*/  HADD2.F32 R43, -RZ, R6.H0_H0 ;  /* 0x20000006ff2b7230 */ /* 0x004fe40000004100 */
[----:B------:R-:W-:Y:S02]  /*3fc0*/  HADD2.F32 R38, -RZ, R7.H0_H0 ;  /* 0x20000007ff267230 */ /* 0x000fe40000004100 */
[--C-:B------:R-:W-:Y:S02]  /*3fd0*/  HADD2.F32 R13, -RZ, R4.reuse.H0_H0 ;  /* 0x20000004ff0d7230 */ /* 0x100fe40000004100 */
[----:B------:R-:W-:Y:S01]  /*3fe0*/  FFMA.FTZ R32, R12, R43, R32 ;  /* 0x0000002b0c207223 */ /* 0x000fe20000010020 */
[----:B------:R-:W-:-:S02]  /*3ff0*/  HADD2.F32 R15, -RZ, R4.H1_H1 ;  /* 0x30000004ff0f7230 */ /* 0x000fc40000004100 */
[C---:B------:R-:W-:Y:S01]  /*4000*/  FFMA.FTZ R3, R12.reuse, R38, R3 ;  /* 0x000000260c037223 */ /* 0x040fe20000010003 */
[--C-:B------:R-:W-:Y:S02]  /*4010*/  HADD2.F32 R39, -RZ, R5.reuse.H0_H0 ;  /* 0x20000005ff277230 */ /* 0x100fe40000004100 */
[C---:B------:R-:W-:Y:S01]  /*4020*/  FFMA.FTZ R29, R12.reuse, R13, R29 ;  /* 0x0000000d0c1d7223 */ /* 0x040fe2000001001d */
[----:B------:R-:W-:Y:S02]  /*4030*/  HADD2.F32 R14, -RZ, R5.H1_H1 ;  /* 0x30000005ff0e7230 */ /* 0x000fe40000004100 */
[C---:B------:R-:W-:Y:S01]  /*4040*/  FFMA.FTZ R30, R12.reuse, R15, R30 ;  /* 0x0000000f0c1e7223 */ /* 0x040fe2000001001e */
[----:B------:R-:W-:Y:S02]  /*4050*/  HADD2.F32 R6, -RZ, R6.H1_H1 ;  /* 0x30000006ff067230 */ /* 0x000fe40000004100 */
[----:B------:R-:W-:Y:S01]  /*4060*/  FFMA.FTZ R34, R12, R39, R34 ;  /* 0x000000270c227223 */ /* 0x000fe20000010022 */
[----:B------:R-:W-:-:S02]  /*4070*/  HADD2.F32 R7, -RZ, R7.H1_H1 ;  /* 0x30000007ff077230 */ /* 0x000fc40000004100 */
[C---:B------:R-:W-:Y:S01]  /*4080*/  FFMA.FTZ R33, R12.reuse, R14, R33 ;  /* 0x0000000e0c217223 */ /* 0x040fe20000010021 */
[C---:B------:R-:W-:Y:S02]  /*4090*/  FFMA.FTZ R31, R12.reuse, R6, R31 ;  /* 0x000000060c1f7223 */ /* 0x040fe4000001001f */
[----:B------:R-:W-:-:S07]  /*40a0*/  FFMA.FTZ R36, R12, R7, R36 ;  /* 0x000000070c247223 */ /* 0x000fce0000010024 */
.L_x_1731:
[----:B------:R-:W-:Y:S05]  /*40b0*/  BSYNC B2 ;  /* 0x0000000000027941 */ /* 0x000fea0003800000 */
.L_x_1730:
[----:B------:R-:W-:-:S07]  /*40c0*/  VIADD R40, R40, 0x10 ;  /* 0x0000001028287836 */ /* 0x000fce0000000000 */
.L_x_1729:
[----:B------:R-:W-:Y:S05]  /*40d0*/  BSYNC B1 ;  /* 0x0000000000017941 */ /* 0x000fea0003800000 */
.L_x_1728:
[----:B------:R-:W-:-:S13]  /*40e0*/  LOP3.LUT P1, RZ, R0, 0xfffffff0, RZ, 0xc0, !PT ;  /* 0xfffffff000ff7812 */ /* 0x000fda000782c0ff */
[----:B------:R-:W-:Y:S05]  /*40f0*/  @!P1 BRA `(.L_x_1727) ;  /* 0x0000000400fc9947 */ /* 0x000fea0003800000 */
[----:B------:R-:W1:Y:S01]  /*4100*/  LDC R27, c[0x0][0x284] ;  /* 0x0000a100ff1b7b82 */ /* 0x000e620000000800 */
[----:B------:R-:W-:Y:S01]  /*4110*/  LEA R41, R40, R41, 0x1 ;  /* 0x0000002928297211 */ /* 0x000fe200078e08ff */
[----:B------:R-:W-:-:S04]  /*4120*/  IMAD.MOV.U32 R0, RZ, RZ, RZ ;  /* 0x000000ffff007224 */ /* 0x000fc800078e00ff */
[----:B------:R-:W-:-:S05]  /*4130*/  IMAD R15, R16, -0x2, R41 ;  /* 0xfffffffe100f7824 */ /* 0x000fca00078e0229 */
[----:B------:R-:W-:-:S07]  /*4140*/  IADD3 R15, R20, R15, RZ ;  /* 0x0000000f140f7210 */ /* 0x000fce0007ffe0ff */
.L_x_1736:
[C---:B-1----:R-:W-:Y:S01]  /*4150*/  ISETP.GE.AND P2, PT, R40.reuse, R27, PT ;  /* 0x0000001b2800720c */ /* 0x042fe20003f46270 */
[----:B------:R-:W-:Y:S01]  /*4160*/  VIADD R38, R40, 0x10 ;  /* 0x0000001028267836 */ /* 0x000fe20000000000 */
[----:B------:R-:W-:Y:S01]  /*4170*/  BSSY B1, `(.L_x_1732) ;  /* 0x000003a000017945 */ /* 0x000fe20003800000 */
[----:B------:R-:W-:-:S03]  /*4180*/  IADD3 R14, R15, R0, RZ ;  /* 0x000000000f0e7210 */ /* 0x000fc60007ffe0ff */
[----:B------:R-:W-:-:S07]  /*4190*/  ISETP.GE.AND P1, PT, R38, R27, PT ;  /* 0x0000001b2600720c */ /* 0x000fce0003f26270 */
[----:B------:R-:W-:Y:S06]  /*41a0*/  @!P2 BRA `(.L_x_1733) ;  /* 0x0000000000d8a947 */ /* 0x000fec0003800000 */
[----:B------:R-:W-:Y:S02]  /*41b0*/  IABS R7, R27 ;  /* 0x0000001b00077213 */ /* 0x000fe40000000000 */
[----:B------:R-:W-:Y:S02]  /*41c0*/  IABS R39, R40 ;  /* 0x0000002800277213 */ /* 0x000fe40000000000 */
[----:B------:R-:W1:Y:S01]  /*41d0*/  I2F.RP R6, R7 ;  /* 0x0000000700067306 */ /* 0x000e620000209400 */
[----:B------:R-:W-:Y:S02]  /*41e0*/  ISETP.GE.AND P3, PT, R40, RZ, PT ;  /* 0x000000ff2800720c */ /* 0x000fe40003f66270 */
[----:B------:R-:W-:-:S05]  /*41f0*/  ISETP.NE.AND P4, PT, R27, RZ, PT ;  /* 0x000000ff1b00720c */ /* 0x000fca0003f85270 */
[----:B-1----:R-:W1:Y:S02]  /*4200*/  MUFU.RCP R6, R6 ;  /* 0x0000000600067308 */ /* 0x002e640000001000 */
[----:B-1----:R-:W-:-:S06]  /*4210*/  VIADD R12, R6, 0xffffffe ;  /* 0x0ffffffe060c7836 */ /* 0x002fcc0000000000 */
[----:B0-----:R-:W0:Y:S02]  /*4220*/  F2I.FTZ.U32.TRUNC.NTZ R5, R12 ;  /* 0x0000000c00057305 */ /* 0x001e24000021f000 */
[----:B0-----:R-:W-:-:S05]  /*4230*/  IADD3 R4, RZ, -R5, RZ ;  /* 0x80000005ff047210 */ /* 0x001fca0007ffe0ff */
[----:B------:R-:W-:Y:S02]  /*4240*/  IMAD R13, R4, R7, RZ ;  /* 0x00000007040d7224 */ /* 0x000fe400078e02ff */
[----:B------:R-:W-:-:S04]  /*4250*/  IMAD.MOV.U32 R4, RZ, RZ, RZ ;  /* 0x000000ffff047224 */ /* 0x000fc800078e00ff */
[----:B------:R-:W-:Y:S01]  /*4260*/  IMAD.HI.U32 R4, R5, R13, R4 ;  /* 0x0000000d05047227 */ /* 0x000fe200078e0004 */
[----:B------:R-:W-:Y:S02]  /*4270*/  MOV R5, R39 ;  /* 0x0000002700057202 */ /* 0x000fe40000000f00 */
[----:B------:R-:W0:Y:S03]  /*4280*/  LDS.U16 R39, [R14] ;  /* 0x000000000e277984 */ /* 0x000e260000000400 */
        /* <DEDUP_REMOVED lines=40> */
.L_x_1733:
[----:B------:R-:W-:Y:S05]  /*4510*/  BSYNC B1 ;  /* 0x0000000000017941 */ /* 0x000fea0003800000 */
.L_x_1732:
[----:B------:R-:W-:Y:S04]  /*4520*/  BSSY B1, `(.L_x_1734) ;  /* 0x0000038000017945 */ /* 0x000fe80003800000 */
[----:B------:R-:W-:Y:S05]  /*4530*/  @!P1 BRA `(.L_x_1735) ;  /* 0x0000000000d89947 */ /* 0x000fea0003800000 */
[----:B------:R-:W-:Y:S01]  /*4540*/  IABS R7, R27 ;  /* 0x0000001b00077213 */ /* 0x000fe20000000000 */
[----:B------:R-:W1:Y:S01]  /*4550*/  LDS.U16 R14, [R14+0x20] ;  /* 0x000020000e0e7984 */ /* 0x000e620000000400 */
[----:B------:R-:W-:Y:S02]  /*4560*/  IABS R39, R38 ;  /* 0x0000002600277213 */ /* 0x000fe40000000000 */
        /* <DEDUP_REMOVED lines=51> */
.L_x_1735:
[----:B------:R-:W-:Y:S05]  /*48a0*/  BSYNC B1 ;  /* 0x0000000000017941 */ /* 0x000fea0003800000 */
.L_x_1734:
[----:B------:R-:W-:Y:S01]  /*48b0*/  VIADD R40, R40, 0x20 ;  /* 0x0000002028287836 */ /* 0x000fe20000000000 */
[----:B------:R-:W-:-:S04]  /*48c0*/  IADD3 R0, R0, 0x40, RZ ;  /* 0x0000004000007810 */ /* 0x000fc80007ffe0ff */
[----:B------:R-:W-:-:S13]  /*48d0*/  ISETP.GE.AND P1, PT, R40, R23, PT ;  /* 0x000000172800720c */ /* 0x000fda0003f26270 */
[----:B------:R-:W-:Y:S05]  /*48e0*/  @!P1 BRA `(.L_x_1736) ;  /* 0xfffffff800189947 */ /* 0x000fea000383ffff */
.L_x_1727:
[----:B------:R-:W-:Y:S05]  /*48f0*/  BSYNC B0 ;  /* 0x0000000000007941 */ /* 0x000fea0003800000 */
.L_x_1726:
[----:B------:R-:W-:Y:S04]  /*4900*/  BSSY B0, `(.L_x_1737) ;  /* 0x000005b000007945 */ /* 0x000fe80003800000 */
[----:B------:R-:W-:Y:S05]  /*4910*/  @P0 BRA `(.L_x_1738) ;  /* 0x0000000400640947 */ /* 0x000fea0003800000 */
[----:B------:R-:W1:Y:S01]  /*4920*/  LDC R6, c[0x0][0x308] ;  /* 0x0000c200ff067b82 */ /* 0x000e620000000800 */
[----:B------:R-:W-:Y:S02]  /*4930*/  ULDC.64 UR4, c[0x0][0x2f0] ;  /* 0x0000bc0000047ab9 */ /* 0x000fe40000000a00 */
[----:B------:R-:W-:-:S04]  /*4940*/  ISETP.NE.U32.AND P0, PT, RZ, UR4, PT ;  /* 0x00000004ff007c0c */ /* 0x000fc8000bf05070 */
[----:B------:R-:W-:Y:S02]  /*4950*/  ISETP.NE.AND.EX P0, PT, RZ, UR5, PT, P0 ;  /* 0x00000005ff007c0c */ /* 0x000fe4000bf05300 */
[----:B------:R-:W-:Y:S01]  /*4960*/  IADD3 R35, R18, R2, RZ ;  /* 0x0000000212237210 */ /* 0x000fe20007ffe0ff */
[----:B------:R-:W-:Y:S01]  /*4970*/  IMAD.IADD R23, R23, 0x1, -R16 ;  /* 0x0000000117177824 */ /* 0x000fe200078e0a10 */
[----:B------:R-:W-:-:S09]  /*4980*/  ULDC.64 UR4, c[0x0][0x250] ;  /* 0x0000940000047ab9 */ /* 0x000fd20000000a00 */
[----:B------:R-:W2:Y:S01]  /*4990*/  @P0 S2R R7, SR_CTAID.X ;  /* 0x0000000000070919 */ /* 0x000ea20000002500 */
[----:B------:R-:W2:Y:S01]  /*49a0*/  @P0 LDC R0, c[0x0][0x288] ;  /* 0x0000a200ff000b82 */ /* 0x000ea20000000800 */
[----:B-1----:R-:W-:-:S07]  /*49b0*/  ISETP.NE.AND P2, PT, R6, 0x2, PT ;  /* 0x000000020600780c */ /* 0x002fce0003f45270 */
[----:B0-----:R-:W0:Y:S08]  /*49c0*/  @P0 LDC.64 R4, c[0x0][0x2e8] ;  /* 0x0000ba00ff040b82 */ /* 0x001e300000000a00 */
[----:B------:R-:W1:Y:S01]  /*49d0*/  @P2 LDC.64 R12, c[0x0][0x238] ;  /* 0x00008e00ff0c2b82 */ /* 0x000e620000000a00 */
[----:B--2---:R-:W-:-:S04]  /*49e0*/  @P0 IMAD R7, R24, R0, R7 ;  /* 0x0000000018070224 */ /* 0x004fc800078e0207 */
[----:B------:R-:W-:-:S04]  /*49f0*/  @P0 IMAD R7, R7, 0x40, R2 ;  /* 0x0000004007070824 */ /* 0x000fc800078e0202 */
[----:B0-----:R-:W-:-:S04]  /*4a00*/  @P0 IMAD.WIDE R4, R7, 0x2, R4 ;  /* 0x0000000207040825 */ /* 0x001fc800078e0204 */
[----:B-1----:R-:W-:Y:S02]  /*4a10*/  @P2 IMAD.WIDE R12, R35, 0x2, R12 ;  /* 0x00000002230c2825 */ /* 0x002fe400078e020c */
[----:B------:R-:W5:Y:S04]  /*4a20*/  @P0 LDG.E.128 R4, desc[UR36][R4.64] ;  /* 0x0000002404040981 */ /* 0x000f68000c1e1d00 */
[----:B------:R-:W5:Y:S01]  /*4a30*/  @P2 LDG.E.128 R12, desc[UR36][R12.64] ;  /* 0x000000240c0c2981 */ /* 0x000f62000c1e1d00 */
[----:B------:R-:W-:Y:S01]  /*4a40*/  LEA R0, R23, R28, 0x1 ;  /* 0x0000001c17007211 */ /* 0x000fe200078e08ff */
[----:B------:R-:W-:Y:S02]  /*4a50*/  IMAD R27, R19, R27, R2 ;  /* 0x0000001b131b7224 */ /* 0x000fe400078e0202 */
[----:B------:R-:W-:-:S03]  /*4a60*/  IMAD.SHL.U32 R22, R22, 0x40, RZ ;  /* 0x0000004016167824 */ /* 0x000fc600078e00ff */
[----:B------:R-:W0:Y:S01]  /*4a70*/  LDS.U16 R0, [R0] ;  /* 0x0000000000007984 */ /* 0x000e220000000400 */
[----:B------:R-:W-:Y:S02]  /*4a80*/  SHF.R.S32.HI R17, RZ, 0x1f, R27 ;  /* 0x0000001fff117819 */ /* 0x000fe4000001141b */
[----:B------:R-:W-:-:S04]  /*4a90*/  IADD3 R27, P1, R22, R27, RZ ;  /* 0x0000001b161b7210 */ /* 0x000fc80007f3e0ff */
[----:B------:R-:W-:Y:S02]  /*4aa0*/  LEA.HI.X.SX32 R22, R22, R17, 0x1, P1 ;  /* 0x0000001116167211 */ /* 0x000fe400008f0eff */
[----:B------:R-:W-:-:S04]  /*4ab0*/  LEA R16, P1, R27, UR4, 0x1 ;  /* 0x000000041b107c11 */ /* 0x000fc8000f8208ff */
[----:B------:R-:W-:Y:S01]  /*4ac0*/  LEA.HI.X R17, R27, UR5, R22, 0x1, P1 ;  /* 0x000000051b117c11 */ /* 0x000fe200088f0c16 */
[----:B------:R-:W-:Y:S08]  /*4ad0*/  @P2 BRA `(.L_x_1739) ;  /* 0x00000000008c2947 */ /* 0x000ff00003800000 */
[----:B------:R-:W-:Y:S02]  /*4ae0*/  ULDC.64 UR4, c[0x0][0x238] ;  /* 0x00008e0000047ab9 */ /* 0x000fe40000000a00 */
[----:B-----5:R-:W-:-:S04]  /*4af0*/  IADD3 R12, P1, R35, UR4, RZ ;  /* 0x00000004230c7c10 */ /* 0x020fc8000ff3e0ff */
[----:B------:R-:W-:Y:S01]  /*4b00*/  LEA.HI.X.SX32 R13, R35, UR5, 0x1, P1 ;  /* 0x00000005230d7c11 */ /* 0x000fe200088f0eff */
[----:B------:R-:W1:Y:S05]  /*4b10*/  LDC.64 R14, c[0x0][0x2f8] ;  /* 0x0000be00ff0e7b82 */ /* 0x000e6a0000000a00 */
[----:B------:R-:W2:Y:S04]  /*4b20*/  LDG.E.64 R12, desc[UR36][R12.64] ;  /* 0x000000240c0c7981 */ /* 0x000ea8000c1e1b00 */
[----:B-1----:R1:W3:Y:S01]  /*4b30*/  LDG.E R15, desc[UR36][R14.64+0x8] ;  /* 0x000008240e0f7981 */ /* 0x0022e2000c1e1900 */
[--C-:B--2---:R-:W-:Y:S01]  /*4b40*/  SHF.R.U64 R28, R12, 0x10, R13.reuse ;  /* 0x000000100c1c7819 */ /* 0x104fe2000000120d */
[----:B------:R2:W-:Y:S01]  /*4b50*/  I2F.S8 R23, R13 ;  /* 0x0000000d00177306 */ /* 0x0005e20000001400 */
[----:B------:R-:W-:-:S02]  /*4b60*/  SHF.R.U32.HI R24, RZ, 0x10, R13 ;  /* 0x00000010ff187819 */ /* 0x000fc4000001160d */
[----:B------:R-:W-:Y:S02]  /*4b70*/  SHF.R.S32.HI R26, RZ, 0x18, R13 ;  /* 0x00000018ff1a7819 */ /* 0x000fe4000001140d */
[----:B-1----:R-:W-:Y:S02]  /*4b80*/  PRMT R14, R13, 0x9910, RZ ;  /* 0x000099100d0e7816 */ /* 0x002fe400000000ff */
[----:B------:R-:W-:Y:S01]  /*4b90*/  PRMT R27, R12, 0x9910, RZ ;  /* 0x000099100c1b7816 */ /* 0x000fe200000000ff */
[----:B------:R1:W3:Y:S01]  /*4ba0*/  I2F.S8 R18, R12 ;  /* 0x0000000c00127306 */ /* 0x0002e20000001400 */
[----:B--2---:R-:W-:Y:S02]  /*4bb0*/  PRMT R13, R28, 0x9910, RZ ;  /* 0x000099101c0d7816 */ /* 0x004fe400000000ff */
[----:B------:R-:W-:Y:S02]  /*4bc0*/  SHF.R.S32.HI R14, RZ, 0x8, R14 ;  /* 0x00000008ff0e7819 */ /* 0x000fe4000001140e */
[----:B------:R-:W-:-:S03]  /*4bd0*/  SHF.R.S32.HI R13, RZ, 0x8, R13 ;  /* 0x00000008ff0d7819 */ /* 0x000fc6000001140d */
[----:B------:R-:W2:Y:S01]  /*4be0*/  I2F.S8 R24, R24 ;  /* 0x0000001800187306 */ /* 0x000ea20000001400 */
[----:B-1----:R-:W-:Y:S01]  /*4bf0*/  SHF.R.S32.HI R12, RZ, 0x8, R27 ;  /* 0x00000008ff0c7819 */ /* 0x002fe2000001141b */
[----:B---3--:R-:W-:-:S06]  /*4c00*/  FMUL.FTZ R18, R18, R15 ;  /* 0x0000000f12127220 */ /* 0x008fcc0000410000 */
[----:B------:R-:W1:Y:S01]  /*4c10*/  I2F.S16 R26, R26 ;  /* 0x0000001a001a7306 */ /* 0x000e620000101400 */
[----:B--2---:R-:W-:-:S07]  /*4c20*/  FMUL.FTZ R24, R24, R15 ;  /* 0x0000000f18187220 */ /* 0x004fce0000410000 */
[----:B------:R2:W3:Y:S01]  /*4c30*/  I2F.S8 R22, R28 ;  /* 0x0000001c00167306 */ /* 0x0004e20000001400 */
[----:B-1----:R-:W-:-:S07]  /*4c40*/  FMUL.FTZ R37, R26, R15 ;  /* 0x0000000f1a257220 */ /* 0x002fce0000410000 */
[----:B------:R-:W1:Y:S01]  /*4c50*/  I2F.S16 R12, R12 ;  /* 0x0000000c000c7306 */ /* 0x000e620000101400 */
[-C--:B--2---:R-:W-:Y:S01]  /*4c60*/  FMUL.FTZ R28, R23, R15.reuse ;  /* 0x0000000f171c7220 */ /* 0x084fe20000410000 */
[----:B---3--:R-:W-:-:S06]  /*4c70*/  FMUL.FTZ R22, R22, R15 ;  /* 0x0000000f16167220 */ /* 0x008fcc0000410000 */
[----:B------:R-:W2:Y:S01]  /*4c80*/  I2F.S16 R14, R14 ;  /* 0x0000000e000e7306 */ /* 0x000ea20000101400 */
[----:B-1----:R-:W-:-:S07]  /*4c90*/  FMUL.FTZ R23, R12, R15 ;  /* 0x0000000f0c177220 */ /* 0x002fce0000410000 */
[----:B------:R-:W1:Y:S01]  /*4ca0*/  I2F.S16 R13, R13 ;  /* 0x0000000d000d7306 */ /* 0x000e620000101400 */
[----:B------:R-:W-:Y:S01]  /*4cb0*/  F2FP.F16.F32.PACK_AB R12, R23, R18 ;  /* 0x00000012170c723e */ /* 0x000fe200000000ff */
[----:B--2---:R-:W-:-:S05]  /*4cc0*/  FMUL.FTZ R35, R14, R15 ;  /* 0x0000000f0e237220 */ /* 0x004fca0000410000 */
[----:B------:R-:W-:Y:S01]  /*4cd0*/  F2FP.F16.F32.PACK_AB R14, R35, R28 ;  /* 0x0000001c230e723e */ /* 0x000fe200000000ff */
[----:B-1----:R-:W-:Y:S01]  /*4ce0*/  FMUL.FTZ R27, R13, R15 ;  /* 0x0000000f0d1b7220 */ /* 0x002fe20000410000 */
[----:B------:R-:W-:-:S04]  /*4cf0*/  F2FP.F16.F32.PACK_AB R15, R37, R24 ;  /* 0x00000018250f723e */ /* 0x000fc800000000ff */
[----:B------:R-:W-:-:S07]  /*4d00*/  F2FP.F16.F32.PACK_AB R13, R27, R22 ;  /* 0x000000161b0d723e */ /* 0x000fce00000000ff */
.L_x_1739:
        /* <DEDUP_REMOVED lines=26> */
.L_x_1738:
[----:B------:R-:W-:Y:S05]  /*4eb0*/  BSYNC B0 ;  /* 0x0000000000007941 */ /* 0x000fea0003800000 */
.L_x_1737:
[C---:B------:R-:W-:Y:S01]  /*4ec0*/  LOP3.LUT R0, R21.reuse, 0xffffffc0, RZ, 0xc0, !PT ;  /* 0xffffffc015007812 */ /* 0x040fe200078ec0ff */
[----:B------:R-:W-:Y:S01]  /*4ed0*/  BAR.SYNC.DEFER_BLOCKING 0x0 ;  /* 0x0000000000007b1d */ /* 0x000fe20000010000 */
[----:B0-----:R-:W-:Y:S02]  /*4ee0*/  LOP3.LUT R4, R21, 0xffffffe0, RZ, 0xc0, !PT ;  /* 0xffffffe015047812 */ /* 0x001fe400078ec0ff */
[----:B------:R-:W-:Y:S02]  /*4ef0*/  ISETP.NE.AND P6, PT, R0, 0x40, PT ;  /* 0x000000400000780c */ /* 0x000fe40003fc5270 */
[----:B------:R-:W-:Y:S01]  /*4f00*/  LEA R25, R25, R2, 0x6 ;  /* 0x0000000219197211 */ /* 0x000fe200078e30ff */
[----:B------:R-:W-:Y:S01]  /*4f10*/  BSSY B0, `(.L_x_1740) ;  /* 0x0000013000007945 */ /* 0x000fe20003800000 */
[----:B------:R-:W-:Y:S02]  /*4f20*/  ISETP.NE.AND P5, PT, R4, 0x20, PT ;  /* 0x000000200400780c */ /* 0x000fe40003fa5270 */
[----:B------:R-:W-:Y:S01]  /*4f30*/  ISETP.GT.AND P0, PT, R21, 0xf, PT ;  /* 0x0000000f1500780c */ /* 0x000fe20003f04270 */
[----:B------:R-:W-:Y:S01]  /*4f40*/  IMAD R20, R25, 0x2, R20 ;  /* 0x0000000219147824 */ /* 0x000fe200078e0214 */
[----:B------:R-:W-:-:S02]  /*4f50*/  LOP3.LUT R5, R21, 0xfffffff0, RZ, 0xc0, !PT ;  /* 0xfffffff015057812 */ /* 0x000fc400078ec0ff */
[----:B------:R-:W-:Y:S02]  /*4f60*/  LOP3.LUT R4, R21, 0xfffffff8, RZ, 0xc0, !PT ;  /* 0xfffffff815047812 */ /* 0x000fe400078ec0ff */
[----:B------:R-:W-:Y:S02]  /*4f70*/  P2R R0, PR, RZ, 0x1 ;  /* 0x00000001ff007803 */ /* 0x000fe40000000000 */
[----:B------:R-:W-:Y:S02]  /*4f80*/  ISETP.NE.AND P4, PT, R5, 0x10, PT ;  /* 0x000000100500780c */ /* 0x000fe40003f85270 */
[C---:B------:R-:W-:Y:S02]  /*4f90*/  ISETP.GT.AND P3, PT, R21.reuse, 0x3f, PT ;  /* 0x0000003f1500780c */ /* 0x040fe40003f64270 */
[C---:B------:R-:W-:Y:S02]  /*4fa0*/  ISETP.GT.AND P2, PT, R21.reuse, 0x1f, PT ;  /* 0x0000001f1500780c */ /* 0x040fe40003f44270 */
[----:B------:R-:W-:-:S02]  /*4fb0*/  ISETP.GT.AND P1, PT, R21, 0x7, PT ;  /* 0x000000071500780c */ /* 0x000fc40003f24270 */
[----:B-----5:R-:W-:Y:S02]  /*4fc0*/  IADD3 R8, R21, 0x7, RZ ;  /* 0x0000000715087810 */ /* 0x020fe40007ffe0ff */
[----:B------:R-:W-:Y:S01]  /*4fd0*/  ISETP.NE.AND P0, PT, R4, 0x8, PT ;  /* 0x000000080400780c */ /* 0x000fe20003f05270 */
[----:B------:R-:W-:-:S12]  /*4fe0*/  @P6 BRA `(.L_x_1741) ;  /* 0x0000000000146947 */ /* 0x000fd80003800000 */
[----:B------:R-:W-:Y:S02]  /*4ff0*/  F2FP.F16.F32.PACK_AB R4, R30, R29 ;  /* 0x0000001d1e04723e */ /* 0x000fe400000000ff */
[----:B------:R-:W-:Y:S02]  /*5000*/  F2FP.F16.F32.PACK_AB R5, R33, R34 ;  /* 0x000000222105723e */ /* 0x000fe400000000ff */
[----:B------:R-:W-:Y:S02]  /*5010*/  F2FP.F16.F32.PACK_AB R6, R31, R32 ;  /* 0x000000201f06723e */ /* 0x000fe400000000ff */
[----:B------:R-:W-:-:S05]  /*5020*/  F2FP.F16.F32.PACK_AB R7, R36, R3 ;  /* 0x000000032407723e */ /* 0x000fca00000000ff */
[----:B------:R0:W-:Y:S02]  /*5030*/  STS.128 [R20+-0x400], R4 ;  /* 0xfffc000414007388 */ /* 0x0001e40000000c00 */
.L_x_1741:
[----:B------:R-:W-:Y:S05]  /*5040*/  BSYNC B0 ;  /* 0x0000000000007941 */ /* 0x000fea0003800000 */
.L_x_1740:
[----:B------:R-:W-:Y:S01]  /*5050*/  BAR.SYNC.DEFER_BLOCKING 0x0 ;  /* 0x0000000000007b1d */ /* 0x000fe20000010000 */
[----:B------:R-:W-:-:S05]  /*5060*/  ISETP.GT.U32.AND P6, PT, R8, 0xe, PT ;  /* 0x0000000e0800780c */ /* 0x000fca0003fc4070 */
[----:B------:R-:W-:Y:S04]  /*5070*/  BSSY B0, `(.L_x_1742) ;  /* 0x0000013000007945 */ /* 0x000fe80003800000 */
[----:B------:R-:W-:Y:S05]  /*5080*/  @P3 BRA `(.L_x_1743) ;  /* 0x0000000000443947 */ /* 0x000fea0003800000 */
[----:B0-----:R-:W0:Y:S02]  /*5090*/  LDS.128 R4, [R20] ;  /* 0x0000000014047984 */ /* 0x001e240000000c00 */
        /* <DEDUP_REMOVED lines=16> */
.L_x_1743:
[----:B------:R-:W-:Y:S05]  /*51a0*/  BSYNC B0 ;  /* 0x0000000000007941 */ /* 0x000fea0003800000 */
.L_x_1742:
[----:B------:R-:W-:Y:S06]  /*51b0*/  BAR.SYNC.DEFER_BLOCKING 0x0 ;  /* 0x0000000000007b1d */ /* 0x000fec0000010000 */
[----:B------:R-:W-:Y:S04]  /*51c0*/  BSSY B0, `(.L_x_1744) ;  /* 0x0000007000007945 */ /* 0x000fe80003800000 */
[----:B------:R-:W-:Y:S05]  /*51d0*/  @P5 BRA `(.L_x_1745) ;  /* 0x0000000000145947 */ /* 0x000fea0003800000 */
[----:B0-----:R-:W-:Y:S02]  /*51e0*/  F2FP.F16.F32.PACK_AB R4, R30, R29 ;  /* 0x0000001d1e04723e */ /* 0x001fe400000000ff */
[----:B------:R-:W-:Y:S02]  /*51f0*/  F2FP.F16.F32.PACK_AB R5, R33, R34 ;  /* 0x000000222105723e */ /* 0x000fe400000000ff */
[----:B------:R-:W-:Y:S02]  /*5200*/  F2FP.F16.F32.PACK_AB R6, R31, R32 ;  /* 0x000000201f06723e */ /* 0x000fe400000000ff */
[----:B------:R-:W-:-:S05]  /*5210*/  F2FP.F16.F32.PACK_AB R7, R36, R3 ;  /* 0x000000032407723e */ /* 0x000fca00000000ff */
[----:B------:R1:W-:Y:S02]  /*5220*/  STS.128 [R20+-0x200], R4 ;  /* 0xfffe000414007388 */ /* 0x0003e40000000c00 */
.L_x_1745:
[----:B------:R-:W-:Y:S05]  /*5230*/  BSYNC B0 ;  /* 0x0000000000007941 */ /* 0x000fea0003800000 */
.L_x_1744:
[----:B------:R-:W-:Y:S06]  /*5240*/  BAR.SYNC.DEFER_BLOCKING 0x0 ;  /* 0x0000000000007b1d */ /* 0x000fec0000010000 */
        /* <DEDUP_REMOVED lines=19> */
.L_x_1747:
[----:B------:R-:W-:Y:S05]  /*5380*/  BSYNC B0 ;  /* 0x0000000000007941 */ /* 0x000fea0003800000 */
.L_x_1746:
[----:B------:R-:W-:Y:S06]  /*5390*/  BAR.SYNC.DEFER_BLOCKING 0x0 ;  /* 0x0000000000007b1d */ /* 0x000fec0000010000 */
[----:B------:R-:W-:Y:S04]  /*53a0*/  BSSY B0, `(.L_x_1748) ;  /* 0x0000007000007945 */ /* 0x000fe80003800000 */
[----:B------:R-:W-:Y:S05]  /*53b0*/  @P4 BRA `(.L_x_1749) ;  /* 0x0000000000144947 */ /* 0x000fea0003800000 */
[----:B01----:R-:W-:Y:S02]  /*53c0*/  F2FP.F16.F32.PACK_AB R4, R30, R29 ;  /* 0x0000001d1e04723e */ /* 0x003fe400000000ff */
[----:B------:R-:W-:Y:S02]  /*53d0*/  F2FP.F16.F32.PACK_AB R5, R33, R34 ;  /* 0x000000222105723e */ /* 0x000fe400000000ff */
[----:B------:R-:W-:Y:S02]  /*53e0*/  F2FP.F16.F32.PACK_AB R6, R31, R32 ;  /* 0x000000201f06723e */ /* 0x000fe400000000ff */
[----:B------:R-:W-:-:S05]  /*53f0*/  F2FP.F16.F32.PACK_AB R7, R36, R3 ;  /* 0x000000032407723e */ /* 0x000fca00000000ff */
[----:B------:R2:W-:Y:S02]  /*5400*/  STS.128 [R20+-0x100], R4 ;  /* 0xffff000414007388 */ /* 0x0005e40000000c00 */
.L_x_1749:
[----:B------:R-:W-:Y:S05]  /*5410*/  BSYNC B0 ;  /* 0x0000000000007941 */ /* 0x000fea0003800000 */
.L_x_1748:
[----:B------:R-:W-:Y:S01]  /*5420*/  BAR.SYNC.DEFER_BLOCKING 0x0 ;  /* 0x0000000000007b1d */ /* 0x000fe20000010000 */
[----:B------:R-:W-:-:S05]  /*5430*/  ISETP.GT.AND P2, PT, R21, 0xf, PT ;  /* 0x0000000f1500780c */ /* 0x000fca0003f44270 */
[----:B------:R-:W-:Y:S08]  /*5440*/  BSSY B0, `(.L_x_1750) ;  /* 0x0000013000007945 */ /* 0x000ff00003800000 */
        /* <DEDUP_REMOVED lines=18> */
.L_x_1751:
[----:B------:R-:W-:Y:S05]  /*5570*/  BSYNC B0 ;  /* 0x0000000000007941 */ /* 0x000fea0003800000 */
.L_x_1750:
[----:B------:R-:W-:Y:S06]  /*5580*/  BAR.SYNC.DEFER_BLOCKING 0x0 ;  /* 0x0000000000007b1d */ /* 0x000fec0000010000 */
[----:B------:R-:W-:Y:S04]  /*5590*/  BSSY B0, `(.L_x_1752) ;  /* 0x0000007000007945 */ /* 0x000fe80003800000 */
[----:B------:R-:W-:Y:S05]  /*55a0*/  @P0 BRA `(.L_x_1753) ;  /* 0x0000000000140947 */ /* 0x000fea0003800000 */
[----:B012---:R-:W-:Y:S02]  /*55b0*/  F2FP.F16.F32.PACK_AB R4, R30, R29 ;  /* 0x0000001d1e04723e */ /* 0x007fe400000000ff */
[----:B------:R-:W-:Y:S02]  /*55c0*/  F2FP.F16.F32.PACK_AB R5, R33, R34 ;  /* 0x000000222105723e */ /* 0x000fe400000000ff */
[----:B------:R-:W-:Y:S02]  /*55d0*/  F2FP.F16.F32.PACK_AB R6, R31, R32 ;  /* 0x000000201f06723e */ /* 0x000fe400000000ff */
[----:B------:R-:W-:-:S05]  /*55e0*/  F2FP.F16.F32.PACK_AB R7, R36, R3 ;  /* 0x000000032407723e */ /* 0x000fca00000000ff */
[----:B------:R3:W-:Y:S02]  /*55f0*/  STS.128 [R20+-0x80], R4 ;  /* 0xffff800414007388 */ /* 0x0007e40000000c00 */
.L_x_1753:
[----:B------:R-:W-:Y:S05]  /*5600*/  BSYNC B0 ;  /* 0x0000000000007941 */ /* 0x000fea0003800000 */
.L_x_1752:
        /* <DEDUP_REMOVED lines=20> */
.L_x_1755:
[----:B------:R-:W-:Y:S05]  /*5750*/  BSYNC B0 ;  /* 0x0000000000007941 */ /* 0x000fea0003800000 */
.L_x_1754:
[----:B------:R-:W-:Y:S06]  /*5760*/  BAR.SYNC.DEFER_BLOCKING 0x0 ;  /* 0x0000000000007b1d */ /* 0x000fec0000010000 */
[----:B------:R-:W-:Y:S05]  /*5770*/  @P6 EXIT ;  /* 0x000000000000694d */ /* 0x000fea0003800000 */
[----:B------:R-:W4:Y:S02]  /*5780*/  LDC R0, c[0x0][0x308] ;  /* 0x0000c200ff007b82 */ /* 0x000f240000000800 */
[----:B----4-:R-:W-:-:S13]  /*5790*/  ISETP.NE.AND P0, PT, R0, 0x2, PT ;  /* 0x000000020000780c */ /* 0x010fda0003f05270 */
[----:B------:R-:W-:Y:S05]  /*57a0*/  @!P0 BRA `(.L_x_1756) ;  /* 0x0000000000308947 */ /* 0x000fea0003800000 */
[----:B0123--:R-:W0:Y:S01]  /*57b0*/  LDC.64 R4, c[0x0][0x210] ;  /* 0x00008400ff047b82 */ /* 0x00fe220000000a00 */
[----:B------:R-:W-:Y:S01]  /*57c0*/  IMAD.IADD R19, R19, 0x1, R2 ;  /* 0x0000000113137824 */ /* 0x000fe200078e0202 */
        /* <DEDUP_REMOVED lines=10> */
.L_x_1756:
[----:B0123--:R-:W0:Y:S01]  /*5870*/  LDC.64 R4, c[0x0][0x300] ;  /* 0x0000c000ff047b82 */ /* 0x00fe220000000a00 */
[----:B------:R-:W-:Y:S01]  /*5880*/  IMAD.IADD R19, R19, 0x1, R2 ;  /* 0x0000000113137824 */ /* 0x000fe200078e0202 */
        /* <DEDUP_REMOVED lines=16> */
[----:B------:R-:W-:Y:S01]  /*5990*/  F2I.S8.NTZ R32, R32 ;  /* 0x0000002000207305 */ /* 0x000fe20000202100 */
[----:B------:R-:W-:Y:S02]  /*59a0*/  LOP3.LUT R11, R0, 0xff, RZ, 0xc0, !PT ;  /* 0x000000ff000b7812 */ /* 0x000fe400078ec0ff */
[----:B------:R-:W-:Y:S02]  /*59b0*/  PRMT R5, R5, 0x7710, RZ ;  /* 0x0000771005057816 */ /* 0x000fe400000000ff */
[----:B0-----:R-:W-:-:S03]  /*59c0*/  PRMT R6, R33, 0x8880, RZ ;  /* 0x0000888021067816 */ /* 0x001fc600000000ff */
[----:B------:R-:W0:Y:S01]  /*59d0*/  F2I.S8.NTZ R29, R29 ;  /* 0x0000001d001d7305 */ /* 0x000e220000202100 */
[----:B------:R-:W-:Y:S02]  /*59e0*/  LOP3.LUT R9, R5, 0xff, RZ, 0xc0, !PT ;  /* 0x000000ff05097812 */ /* 0x000fe400078ec0ff */
[----:B------:R-:W-:Y:S02]  /*59f0*/  PRMT R6, R6, 0x7710, RZ ;  /* 0x0000771006067816 */ /* 0x000fe400000000ff */
[----:B------:R-:W-:Y:S02]  /*5a00*/  SHF.L.U64.HI R0, R9, 0x10, RZ ;  /* 0x0000001009007819 */ /* 0x000fe400000102ff */
[----:B------:R-:W-:Y:S01]  /*5a10*/  LOP3.LUT R8, R6, 0xff, RZ, 0xc0, !PT ;  /* 0x000000ff06087812 */ /* 0x000fe200078ec0ff */
[----:B------:R-:W1:Y:S01]  /*5a20*/  F2I.S8.NTZ R31, R31 ;  /* 0x0000001f001f7305 */ /* 0x000e620000202100 */
[----:B------:R-:W-:Y:S02]  /*5a30*/  SHF.L.U64.HI R6, R11, 0x8, RZ ;  /* 0x000000080b067819 */ /* 0x000fe400000102ff */
[----:B------:R-:W-:-:S02]  /*5a40*/  SHF.L.U64.HI R5, R8, 0x18, RZ ;  /* 0x0000001808057819 */ /* 0x000fc400000102ff */
[----:B0-----:R-:W-:-:S03]  /*5a50*/  PRMT R29, R29, 0x8880, RZ ;  /* 0x000088801d1d7816 */ /* 0x001fc600000000ff */
[----:B------:R0:W2:Y:S01]  /*5a60*/  F2I.S8.NTZ R7, R3 ;  /* 0x0000000300077305 */ /* 0x0000a20000202100 */
[----:B------:R-:W-:Y:S02]  /*5a70*/  LOP3.LUT R5, R5, R0, R6, 0xfe, !PT ;  /* 0x0000000005057212 */ /* 0x000fe400078efe06 */
[----:B------:R-:W-:Y:S02]  /*5a80*/  PRMT R0, R29, 0x7710, RZ ;  /* 0x000077101d007816 */ /* 0x000fe400000000ff */
[----:B-1----:R-:W-:-:S03]  /*5a90*/  PRMT R31, R31, 0x8880, RZ ;  /* 0x000088801f1f7816 */ /* 0x002fc600000000ff */
[----:B------:R-:W1:Y:S01]  /*5aa0*/  F2I.S8.NTZ R4, R4 ;  /* 0x0000000400047305 */ /* 0x000e620000202100 */
[----:B0-----:R-:W-:Y:S02]  /*5ab0*/  PRMT R3, R32, 0x8880, RZ ;  /* 0x0000888020037816 */ /* 0x001fe400000000ff */
[----:B------:R-:W-:Y:S02]  /*5ac0*/  PRMT R10, R0, 0x6540, R11 ;  /* 0x00006540000a7816 */ /* 0x000fe4000000000b */
[----:B------:R-:W-:Y:S02]  /*5ad0*/  PRMT R3, R3, 0x7710, RZ ;  /* 0x0000771003037816 */ /* 0x000fe400000000ff */
[----:B--2---:R-:W-:Y:S02]  /*5ae0*/  PRMT R7, R7, 0x8880, RZ ;  /* 0x0000888007077816 */ /* 0x004fe400000000ff */
[----:B------:R-:W-:Y:S02]  /*5af0*/  LOP3.LUT R6, R3, 0xff, RZ, 0xc0, !PT ;  /* 0x000000ff03067812 */ /* 0x000fe400078ec0ff */
[----:B------:R-:W-:-:S02]  /*5b00*/  PRMT R3, R31, 0x7710, RZ ;  /* 0x000077101f037816 */ /* 0x000fc400000000ff */
[----:B------:R-:W-:Y:S02]  /*5b10*/  LOP3.LUT R6, R6, 0xffffff00, R5, 0xf8, !PT ;  /* 0xffffff0006067812 */ /* 0x000fe400078ef805 */
[----:B------:R-:W-:Y:S02]  /*5b20*/  PRMT R3, R3, 0x7604, RZ ;  /* 0x0000760403037816 */ /* 0x000fe400000000ff */
[----:B------:R-:W-:Y:S02]  /*5b30*/  PRMT R0, R7, 0x7710, RZ ;  /* 0x0000771007007816 */ /* 0x000fe400000000ff */
[----:B------:R-:W-:Y:S02]  /*5b40*/  SHF.L.U32 R5, R9, 0x10, RZ ;  /* 0x0000001009057819 */ /* 0x000fe400000006ff */
[----:B------:R-:W-:Y:S02]  /*5b50*/  LOP3.LUT R3, R3, 0xffff00ff, R6, 0xf8, !PT ;  /* 0xffff00ff03037812 */ /* 0x000fe400078ef806 */
[----:B------:R-:W-:-:S02]  /*5b60*/  PRMT R0, R0, 0x7054, RZ ;  /* 0x0000705400007816 */ /* 0x000fc400000000ff */
[----:B-1----:R-:W-:Y:S02]  /*5b70*/  PRMT R2, R4, 0x8880, RZ ;  /* 0x0000888004027816 */ /* 0x002fe400000000ff */
[----:B------:R-:W-:Y:S02]  /*5b80*/  LOP3.LUT R5, R5, 0xff00ffff, R10, 0xf8, !PT ;  /* 0xff00ffff05057812 */ /* 0x000fe400078ef80a */
        /* <DEDUP_REMOVED lines=8> */
.L_x_1701:
[----:B------:R-:W-:Y:S01]  /*5c10*/  HFMA2.MMA R12, -RZ, RZ, 0, 9.5367431640625e-07 ;  /* 0x00000010ff0c7435 */ /* 0x000fe200000001ff */
[----:B0-----:R-:W-:Y:S01]  /*5c20*/  IMAD.MOV.U32 R11, RZ, RZ, 0x1f ;  /* 0x0000001fff0b7424 */ /* 0x001fe200078e00ff */
[----:B------:R-:W-:-:S09]  /*5c30*/  MOV R15, 0xffffffff ;  /* 0xffffffff000f7802 */ /* 0x000fd20000000f00 */
[----:B-1---5:R-:W-:Y:S05]  /*5c40*/  WARPSYNC.COLLECTIVE R15, `(.L_x_1757) ;  /* 0x000000000f087348 */ /* 0x022fea0003c00000 */
[----:B------:R0:W2:Y:S02]  /*5c50*/  SHFL.BFLY P6, R14, R13, R12, R11 ;  /* 0x0c00000c0d0e7389 */ /* 0x0000a400000c000b */
[----:B012--5:R-:W-:Y:S01]  /*5c60*/  ENDCOLLECTIVE ;  /* 0x000000000000791b */ /* 0x027fe20003800000 */
.L_x_1757:
[----:B------:R-:W-:Y:S01]  /*5c70*/  HFMA2.MMA R12, -RZ, RZ, 0, 4.76837158203125e-07 ;  /* 0x00000008ff0c7435 */ /* 0x000fe200000001ff */
[----:B------:R-:W-:-:S04]  /*5c80*/  FADD.FTZ R0, R13, R14 ;  /* 0x0000000e0d007221 */ /* 0x000fc80000010000 */
[----:B------:R-:W-:-:S07]  /*5c90*/  IMAD.MOV.U32 R13, RZ, RZ, R0 ;  /* 0x000000ffff0d7224 */ /* 0x000fce00078e0000 */
[----:B------:R-:W-:Y:S05]  /*5ca0*/  WARPSYNC.COLLECTIVE R15, `(.L_x_1758) ;  /* 0x000000000f087348 */ /* 0x000fea0003c00000 */
[----:B------:R0:W1:Y:S02]  /*5cb0*/  SHFL.BFLY P6, R14, R13, R12, R11 ;  /* 0x0c00000c0d0e7389 */ /* 0x00006400000c000b */
[----:B01----:R-:W-:Y:S01]  /*5cc0*/  ENDCOLLECTIVE ;  /* 0x000000000000791b */ /* 0x003fe20003800000 */
.L_x_1758:
[----:B------:R-:W-:Y:S01]  /*5cd0*/  MOV R12, 0x4 ;  /* 0x00000004000c7802 */ /* 0x000fe20000000f00 */
[----:B------:R-:W-:-:S04]  /*5ce0*/  FADD.FTZ R3, R0, R14 ;  /* 0x0000000e00037221 */ /* 0x000fc80000010000 */
[----:B------:R-:W-:-:S07]  /*5cf0*/  IMAD.MOV.U32 R13, RZ, RZ, R3 ;  /* 0x000000ffff0d7224 */ /* 0x000fce00078e0003 */
[----:B------:R-:W-:Y:S05]  /*5d00*/  WARPSYNC.COLLECTIVE R15, `(.L_x_1759) ;  /* 0x000000000f087348 */ /* 0x000fea0003c00000 */
[----:B------:R0:W1:Y:S02]  /*5d10*/  SHFL.BFLY P6, R14, R13, R12, R11 ;  /* 0x0c00000c0d0e7389 */ /* 0x00006400000c000b */
[----:B01----:R-:W-:Y:S01]  /*5d20*/  ENDCOLLECTIVE ;  /* 0x000000000000791b */ /* 0x003fe20003800000 */
.L_x_1759:
[----:B------:R-:W-:Y:S01]  /*5d30*/  HFMA2.MMA R12, -RZ, RZ, 0, 1.1920928955078125e-07 ;  /* 0x00000002ff0c7435 */ /* 0x000fe200000001ff */
[----:B------:R-:W-:-:S04]  /*5d40*/  FADD.FTZ R4, R3, R14 ;  /* 0x0000000e03047221 */ /* 0x000fc80000010000 */
[----:B------:R-:W-:-:S07]  /*5d50*/  IMAD.MOV.U32 R13, RZ, RZ, R4 ;  /* 0x000000ffff0d7224 */ /* 0x000fce00078e0004 */
[----:B------:R-:W-:Y:S05]  /*5d60*/  WARPSYNC.COLLECTIVE R15, `(.L_x_1760) ;  /* 0x000000000f087348 */ /* 0x000fea0003c00000 */
[----:B------:R0:W1:Y:S02]  /*5d70*/  SHFL.BFLY P6, R14, R13, R12, R11 ;  /* 0x0c00000c0d0e7389 */ /* 0x00006400000c000b */
[----:B01----:R-:W-:Y:S01]  /*5d80*/  ENDCOLLECTIVE ;  /* 0x000000000000791b */ /* 0x003fe20003800000 */
.L_x_1760:
[----:B------:R-:W-:Y:S01]  /*5d90*/  MOV R12, 0x1 ;  /* 0x00000001000c7802 */ /* 0x000fe20000000f00 */
[----:B------:R-:W-:-:S04]  /*5da0*/  FADD.FTZ R5, R4, R14 ;  /* 0x0000000e04057221 */ /* 0x000fc80000010000 */
[----:B------:R-:W-:-:S07]  /*5db0*/  IMAD.MOV.U32 R13, RZ, RZ, R5 ;  /* 0x000000ffff0d7224 */ /* 0x000fce00078e0005 */
[----:B------:R-:W-:Y:S05]  /*5dc0*/  WARPSYNC.COLLECTIVE R15, `(.L_x_1761) ;  /* 0x000000000f087348 */ /* 0x000fea0003c00000 */
[----:B------:R0:W1:Y:S02]  /*5dd0*/  SHFL.BFLY P6, R14, R13, R12, R11 ;  /* 0x0c00000c0d0e7389 */ /* 0x00006400000c000b */
[----:B01----:R-:W-:Y:S01]  /*5de0*/  ENDCOLLECTIVE ;  /* 0x000000000000791b */ /* 0x003fe20003800000 */
.L_x_1761:
[----:B------:R-:W-:Y:S05]  /*5df0*/  BRA `(.L_x_1762) ;  /* 0xffffffb800507947 */ /* 0x000fea000383ffff */
.L_x_1705:
[----:B------:R-:W-:Y:S01]  /*5e00*/  BSSY B1, `(.L_x_1763) ;  /* 0x0000007000017945 */ /* 0x000fe20003800000 */
[----:B------:R-:W-:Y:S01]  /*5e10*/  IMAD.MOV.U32 R12, RZ, RZ, 0x1 ;  /* 0x00000001ff0c7424 */ /* 0x000fe200078e00ff */
[----:B------:R-:W-:Y:S01]  /*5e20*/  MOV R11, 0x1f ;  /* 0x0000001f000b7802 */ /* 0x000fe20000000f00 */
[----:B------:R-:W-:-:S07]  /*5e30*/  IMAD.MOV.U32 R15, RZ, RZ, -0x1 ;  /* 0xffffffffff0f7424 */ /* 0x000fce00078e00ff */
[----:B-----5:R-:W-:Y:S05]  /*5e40*/  WARPSYNC.COLLECTIVE R15, `(.L_x_1764) ;  /* 0x000000000f087348 */ /* 0x020fea0003c00000 */
[----:B------:R0:W1:Y:S02]  /*5e50*/  SHFL.BFLY P6, R14, R13, R12, R11 ;  /* 0x0c00000c0d0e7389 */ /* 0x00006400000c000b */
[----:B01---5:R-:W-:Y:S01]  /*5e60*/  ENDCOLLECTIVE ;  /* 0x000000000000791b */ /* 0x023fe20003800000 */
.L_x_1764:
[----:B------:R-:W-:Y:S05]  /*5e70*/  BSYNC B1 ;  /* 0x0000000000017941 */ /* 0x000fea0003800000 */
.L_x_1763:
[----:B------:R-:W-:Y:S05]  /*5e80*/  BRA `(.L_x_1765) ;  /* 0xffffffc400d47947 */ /* 0x000fea000383ffff */
.L_x_1709:
[----:B0-----:R-:W-:Y:S01]  /*5e90*/  HFMA2.MMA R11, -RZ, RZ, 0, 1.847743988037109375e-06 ;  /* 0x0000001fff0b7435 */ /* 0x001fe200000001ff */
[----:B------:R-:W-:Y:S01]  /*5ea0*/  BSSY B0, `(.L_x_1766) ;  /* 0x0000007000007945 */ /* 0x000fe20003800000 */
[----:B-1----:R-:W-:Y:S01]  /*5eb0*/  MOV R13, R53 ;  /* 0x00000035000d7202 */ /* 0x002fe20000000f00 */
[----:B------:R-:W-:Y:S02]  /*5ec0*/  IMAD.MOV.U32 R12, RZ, RZ, 0x10 ;  /* 0x00000010ff0c7424 */ /* 0x000fe400078e00ff */
[----:B------:R-:W-:-:S07]  /*5ed0*/  IMAD.MOV.U32 R15, RZ, RZ, -0x1 ;  /* 0xffffffffff0f7424 */ /* 0x000fce00078e00ff */
[----:B--2345:R-:W-:Y:S05]  /*5ee0*/  WARPSYNC.COLLECTIVE R15, `(.L_x_1767) ;  /* 0x000000000f087348 */ /* 0x03cfea0003c00000 */
[----:B------:R0:W1:Y:S02]  /*5ef0*/  SHFL.BFLY P6, R14, R13, R12, R11 ;  /* 0x0c00000c0d0e7389 */ /* 0x00006400000c000b */
[----:B012345:R-:W-:Y:S01]  /*5f00*/  ENDCOLLECTIVE ;  /* 0x000000000000791b */ /* 0x03ffe20003800000 */
.L_x_1767:
[----:B------:R-:W-:Y:S05]  /*5f10*/  BSYNC B0 ;  /* 0x0000000000007941 */ /* 0x000fea0003800000 */
.L_x_1766:
[----:B------:R-:W-:Y:S01]  /*5f20*/  FMNMX.FTZ R13, R14, R53, !PT ;  /* 0x000000350e0d7209 */ /* 0x000fe20007810000 */
[----:B------:R-:W-:Y:S01]  /*5f30*/  IMAD.MOV.U32 R11, RZ, RZ, 0x1f ;  /* 0x0000001fff0b7424 */ /* 0x000fe200078e00ff */
[----:B------:R-:W-:Y:S02]  /*5f40*/  MOV R12, 0x8 ;  /* 0x00000008000c7802 */ /* 0x000fe40000000f00 */
[----:B------:R-:W-:-:S07]  /*5f50*/  MOV R15, 0xffffffff ;  /* 0xffffffff000f7802 */ /* 0x000fce0000000f00 */
[----:B------:R-:W-:Y:S05]  /*5f60*/  WARPSYNC.COLLECTIVE R15, `(.L_x_1768) ;  /* 0x000000000f087348 */ /* 0x000fea0003c00000 */
[----:B------:R0:W1:Y:S02]  /*5f70*/  SHFL.BFLY P6, R14, R13, R12, R11 ;  /* 0x0c00000c0d0e7389 */ /* 0x00006400000c000b */
[----:B01----:R-:W-:Y:S01]  /*5f80*/  ENDCOLLECTIVE ;  /* 0x000000000000791b */ /* 0x003fe20003800000 */
.L_x_1768:
[----:B------:R-:W-:Y:S01]  /*5f90*/  HFMA2.MMA R12, -RZ, RZ, 0, 2.384185791015625e-07 ;  /* 0x00000004ff0c7435 */ /* 0x000fe200000001ff */
[----:B------:R-:W-:-:S05]  /*5fa0*/  FMNMX.FTZ R2, R13, R14, !PT ;  /* 0x0000000e0d027209 */ /* 0x000fca0007810000 */
[----:B------:R-:W-:-:S07]  /*5fb0*/  IMAD.MOV.U32 R13, RZ, RZ, R2 ;  /* 0x000000ffff0d7224 */ /* 0x000fce00078e0002 */
[----:B------:R-:W-:Y:S05]  /*5fc0*/  WARPSYNC.COLLECTIVE R15, `(.L_x_1769) ;  /* 0x000000000f087348 */ /* 0x000fea0003c00000 */
[----:B------:R0:W1:Y:S02]  /*5fd0*/  SHFL.BFLY P6, R14, R13, R12, R11 ;  /* 0x0c00000c0d0e7389 */ /* 0x00006400000c000b */
[----:B01----:R-:W-:Y:S01]  /*5fe0*/  ENDCOLLECTIVE ;  /* 0x000000000000791b */ /* 0x003fe20003800000 */
.L_x_1769:
[----:B------:R-:W-:Y:S02]  /*5ff0*/  MOV R12, 0x2 ;  /* 0x00000002000c7802 */ /* 0x000fe40000000f00 */
[----:B------:R-:W-:-:S05]  /*6000*/  FMNMX.FTZ R3, R2, R14, !PT ;  /* 0x0000000e02037209 */ /* 0x000fca0007810000 */
[----:B------:R-:W-:-:S07]  /*6010*/  IMAD.MOV.U32 R13, RZ, RZ, R3 ;  /* 0x000000ffff0d7224 */ /* 0x000fce00078e0003 */
[----:B------:R-:W-:Y:S05]  /*6020*/  WARPSYNC.COLLECTIVE R15, `(.L_x_1770) ;  /* 0x000000000f087348 */ /* 0x000fea0003c00000 */
[----:B------:R0:W1:Y:S02]  /*6030*/  SHFL.BFLY P6, R14, R13, R12, R11 ;  /* 0x0c00000c0d0e7389 */ /* 0x00006400000c000b */
[----:B01----:R-:W-:Y:S01]  /*6040*/  ENDCOLLECTIVE ;  /* 0x000000000000791b */ /* 0x003fe20003800000 */
.L_x_1770:
[----:B------:R-:W-:Y:S05]  /*6050*/  BRA `(.L_x_1771) ;  /* 0xffffffc800347947 */ /* 0x000fea000383ffff */
.L_x_1772:
        /* <DEDUP_REMOVED lines=10> */
.L_x_2588:


//--------------------- .text._ZN4mmha33masked_multihead_attention_kernelItLi64ELi64ELi4ELi8ELi64ELb0ELb1EEEv26Multihead_attention_paramsIT_XT5_EE --------------------------
	.section	.text._ZN4mmha33masked_multihead_attention_kernelItLi64ELi64ELi4ELi8ELi64ELb0ELb1EEEv26Multihead_attention_paramsIT_XT5_EE,"ax",@progbits
	.align	128
        .global         _ZN4mmha33masked_multihead_attention_kernelItLi64ELi64ELi4ELi8ELi64ELb0ELb1EEEv26Multihead_attention_paramsIT_XT5_EE
        .type           _ZN4mmha33masked_multihead_attention_kernelItLi64ELi64ELi4ELi8ELi64ELb0ELb1EEEv26Multihead_attention_paramsIT_XT5_EE,@function
        .size           _ZN4mmha33masked_multihead_attention_kernelItLi64ELi64ELi4ELi8ELi64ELb0ELb1EEEv26Multihead_attention_paramsIT_XT5_EE,(.L_x_2589 - _ZN4mmha33masked_multihead_attention_kernelItLi64ELi64ELi4ELi8ELi64ELb0ELb1EEEv26Multihead_attention_paramsIT_XT5_EE)
        .other          _ZN4mmha33masked_multihead_attention_kernelItLi64ELi64ELi4ELi8ELi64ELb0ELb1EEEv26Multihead_attention_paramsIT_XT5_EE,@"STO_CUDA_ENTRY STV_DEFAULT"
_ZN4mmha33masked_multihead_attention_kernelItLi64ELi64ELi4ELi8ELi64ELb0ELb1EEEv26Multihead_attention_paramsIT_XT5_EE:
.text._ZN4mmha33masked_multihead_attention_kernelItLi64ELi64ELi4ELi8ELi64ELb0ELb1EEEv26Multihead_attention_paramsIT_XT5_EE:
        /* <DEDUP_REMOVED lines=12> */
.L_x_1773:
[----:B------:R-:W0:Y:S08]  /*00c0*/  LDC.64 R2, c[0x0][0x330] ;  /* 0x0000cc00ff027b82 */ /* 0x000e300000000a00 */
[----:B------:R-:W1:Y:S08]  /*00d0*/  LDC R11, c[0x0][0x280] ;  /* 0x0000a000ff0b7b82 */ /* 0x000e700000000800 */
[----:B------:R-:W2:Y:S01]  /*00e0*/  LDC R23, c[0x0][0x284] ;  /* 0x0000a100ff177b82 */ /* 0x000ea20000000800 */
[----:B------:R-:W3:Y:S01]  /*00f0*/  S2R R17, SR_TID.X ;  /* 0x0000000000117919 */ /* 0x000ee20000002100 */
        /* <DEDUP_REMOVED lines=8> */
[----:B-1----:R-:W-:-:S06]  /*0180*/  @P0 IMAD.WIDE R2, R0, 0x4, R2 ;  /* 0x0000000400020825 */ /* 0x002fcc00078e0202 */
        /* <DEDUP_REMOVED lines=11> */
[----:B------:R-:W-:-:S05]  /*0240*/  IMAD R2, R9, R2, R6 ;  /* 0x0000000209027224 */ /* 0x000fca00078e0206 */
[----:B------:R-:W-:Y:S02]  /*0250*/  ISETP.GT.U32.AND P3, PT, R9, R2, PT ;  /* 0x000000020900720c */ /* 0x000fe40003f64070 */
[----:B0-----:R-:W-:-:S04]  /*0260*/  ISETP.NE.U32.AND P1, PT, R4, RZ, PT ;  /* 0x000000ff0400720c */ /* 0x001fc80003f25070 */
[----:B------:R-:W-:-:S07]  /*0270*/  ISETP.NE.AND.EX P1, PT, R5, RZ, PT, P1 ;  /* 0x000000ff0500720c */ /* 0x000fce0003f25310 */
[----:B------:R-:W-:Y:S01]  /*0280*/  @!P3 IMAD.IADD R2, R2, 0x1, -R9 ;  /* 0x000000010202b824 */ /* 0x000fe200078e0a09 */
[----:B------:R-:W-:Y:S02]  /*0290*/  @!P3 IADD3 R24, R24, 0x1, RZ ;  /* 0x000000011818b810 */ /* 0x000fe40007ffe0ff */
[----:B------:R-:W-:Y:S02]  /*02a0*/  ISETP.NE.AND P3, PT, R11, RZ, PT ;  /* 0x000000ff0b00720c */ /* 0x000fe40003f65270 */
[----:B------:R-:W-:Y:S02]  /*02b0*/  ISETP.GE.U32.AND P2, PT, R2, R9, PT ;  /* 0x000000090200720c */ /* 0x000fe40003f46070 */
[----:B------:R-:W-:-:S04]  /*02c0*/  LOP3.LUT R2, R0, R11, RZ, 0x3c, !PT ;  /* 0x0000000b00027212 */ /* 0x000fc800078e3cff */
[----:B------:R-:W-:Y:S01]  /*02d0*/  ISETP.GE.AND P4, PT, R2, RZ, PT ;  /* 0x000000ff0200720c */ /* 0x000fe20003f86270 */
[----:B------:R-:W0:Y:S01]  /*02e0*/  @P1 LDC.64 R6, c[0x0][0x2f0] ;  /* 0x0000bc00ff061b82 */ /* 0x000e220000000a00 */
[----:B------:R-:W-:-:S05]  /*02f0*/  MOV R2, RZ ;  /* 0x000000ff00027202 */ /* 0x000fca0000000f00 */
[----:B------:R-:W-:-:S06]  /*0300*/  @P2 VIADD R24, R24, 0x1 ;  /* 0x0000000118182836 */ /* 0x000fcc0000000000 */
[----:B------:R-:W-:Y:S01]  /*0310*/  @!P4 IMAD.MOV R24, RZ, RZ, -R24 ;  /* 0x000000ffff18c224 */ /* 0x000fe200078e0a18 */
[----:B------:R-:W-:Y:S02]  /*0320*/  @!P3 LOP3.LUT R24, RZ, R11, RZ, 0x33, !PT ;  /* 0x0000000bff18b212 */ /* 0x000fe400078e33ff */
[----:B--2---:R-:W-:-:S04]  /*0330*/  IABS R11, R23 ;  /* 0x00000017000b7213 */ /* 0x004fc80000000000 */
[----:B------:R-:W1:Y:S01]  /*0340*/  I2F.RP R10, R11 ;  /* 0x0000000b000a7306 */ /* 0x000e620000209400 */
[----:B0-----:R-:W-:-:S05]  /*0350*/  @P1 IMAD.WIDE R6, R24, 0x4, R6 ;  /* 0x0000000418061825 */ /* 0x001fca00078e0206 */
[----:B------:R0:W5:Y:S01]  /*0360*/  @P1 LDG.E R2, desc[UR36][R6.64] ;  /* 0x0000002406021981 */ /* 0x000162000c1e1900 */
[----:B---3--:R-:W-:Y:S01]  /*0370*/  ISETP.GT.AND P5, PT, R17, 0x1f, PT ;  /* 0x0000001f1100780c */ /* 0x008fe20003fa4270 */
[----:B------:R-:W-:Y:S01]  /*0380*/  BSSY B0, `(.L_x_1774) ;  /* 0x0000039000007945 */ /* 0x000fe20003800000 */
[----:B------:R-:W-:Y:S01]  /*0390*/  IMAD R24, R24, UR4, RZ ;  /* 0x0000000418187c24 */ /* 0x000fe2000f8e02ff */
[----:B------:R-:W2:Y:S01]  /*03a0*/  S2R R29, SR_CTAID.X ;  /* 0x00000000001d7919 */ /* 0x000ea20000002500 */
[----:B-1----:R-:W1:Y:S01]  /*03b0*/  MUFU.RCP R10, R10 ;  /* 0x0000000a000a7308 */ /* 0x002e620000001000 */
[----:B0-----:R-:W-:Y:S01]  /*03c0*/  P2R R7, PR, RZ, 0x20 ;  /* 0x00000020ff077803 */ /* 0x001fe20000000000 */
[----:B-1----:R-:W-:-:S06]  /*03d0*/  VIADD R8, R10, 0xffffffe ;  /* 0x0ffffffe0a087836 */ /* 0x002fcc0000000000 */
[----:B------:R0:W1:Y:S02]  /*03e0*/  F2I.FTZ.U32.TRUNC.NTZ R9, R8 ;  /* 0x0000000800097305 */ /* 0x000064000021f000 */
[----:B0-----:R-:W-:Y:S02]  /*03f0*/  IMAD.MOV.U32 R8, RZ, RZ, RZ ;  /* 0x000000ffff087224 */ /* 0x001fe400078e00ff */
[----:B--2---:R-:W-:Y:S01]  /*0400*/  IMAD R19, R0, UR4, R29 ;  /* 0x0000000400137c24 */ /* 0x004fe2000f8e021d */
[----:B-1----:R-:W-:-:S04]  /*0410*/  IADD3 R6, RZ, -R9, RZ ;  /* 0x80000009ff067210 */ /* 0x002fc80007ffe0ff */
[----:B------:R-:W-:Y:S01]  /*0420*/  SHF.L.U32 R19, R19, 0x6, RZ ;  /* 0x0000000613137819 */ /* 0x000fe200000006ff */
[----:B----4-:R-:W-:Y:S02]  /*0430*/  @P0 IMAD.IADD R16, R3, 0x1, R16 ;  /* 0x0000000103100824 */ /* 0x010fe400078e0210 */
[----:B------:R-:W-:Y:S02]  /*0440*/  IMAD R3, R6, R11, RZ ;  /* 0x0000000b06037224 */ /* 0x000fe400078e02ff */
[----:B------:R-:W-:Y:S02]  /*0450*/  IMAD.SHL.U32 R6, R29, 0x40, RZ ;  /* 0x000000401d067824 */ /* 0x000fe400078e00ff */
[----:B------:R-:W0:Y:S01]  /*0460*/  @!P0 LDC R16, c[0x0][0x29c] ;  /* 0x0000a700ff108b82 */ /* 0x000e220000000800 */
[----:B------:R-:W-:-:S07]  /*0470*/  IMAD.HI.U32 R9, R9, R3, R8 ;  /* 0x0000000309097227 */ /* 0x000fce00078e0008 */
[----:B------:R-:W1:Y:S01]  /*0480*/  LDC R3, c[0x0][0x278] ;  /* 0x00009e00ff037b82 */ /* 0x000e620000000800 */
[----:B0-----:R-:W-:Y:S02]  /*0490*/  IABS R18, R16 ;  /* 0x0000001000127213 */ /* 0x001fe40000000000 */
[C---:B------:R-:W-:Y:S02]  /*04a0*/  ISETP.GE.AND P2, PT, R16.reuse, RZ, PT ;  /* 0x000000ff1000720c */ /* 0x040fe40003f46270 */
[----:B------:R-:W-:Y:S01]  /*04b0*/  IADD3 R25, R16, 0x1, -R23 ;  /* 0x0000000110197810 */ /* 0x000fe20007ffe817 */
[----:B------:R-:W-:Y:S01]  /*04c0*/  IMAD.HI.U32 R9, R9, R18, RZ ;  /* 0x0000001209097227 */ /* 0x000fe200078e00ff */
[----:B-1----:R-:W-:-:S03]  /*04d0*/  ISETP.NE.AND P1, PT, R3, RZ, PT ;  /* 0x000000ff0300720c */ /* 0x002fc60003f25270 */
[----:B------:R-:W-:Y:S01]  /*04e0*/  IMAD.MOV R9, RZ, RZ, -R9 ;  /* 0x000000ffff097224 */ /* 0x000fe200078e0a09 */
[----:B------:R-:W-:Y:S01]  /*04f0*/  VIMNMX R25, RZ, R25, !PT ;  /* 0x00000019ff197248 */ /* 0x000fe20007fe0100 */
[----:B------:R-:W-:Y:S02]  /*0500*/  IMAD R22, R0, R3, R6 ;  /* 0x0000000300167224 */ /* 0x000fe400078e0206 */
[----:B------:R-:W-:Y:S02]  /*0510*/  IMAD R18, R11, R9, R18 ;  /* 0x000000090b127224 */ /* 0x000fe400078e0212 */
[----:B------:R-:W-:Y:S01]  /*0520*/  IMAD.SHL.U32 R3, R17, 0x2, RZ ;  /* 0x0000000211037824 */ /* 0x000fe200078e00ff */
[----:B------:R-:W-:Y:S02]  /*0530*/  SEL R22, R19, R22, !P1 ;  /* 0x0000001613167207 */ /* 0x000fe40004800000 */
[----:B------:R-:W-:Y:S02]  /*0540*/  ISETP.GT.U32.AND P0, PT, R11, R18, PT ;  /* 0x000000120b00720c */ /* 0x000fe40003f04070 */
[----:B------:R-:W-:Y:S01]  /*0550*/  IADD3 R6, R6, R3, RZ ;  /* 0x0000000306067210 */ /* 0x000fe20007ffe0ff */
[----:B------:R-:W-:-:S10]  /*0560*/  IMAD.IADD R7, R22, 0x1, R3 ;  /* 0x0000000116077824 */ /* 0x000fd400078e0203 */
[----:B------:R-:W-:-:S04]  /*0570*/  @!P0 IADD3 R18, R18, -R11, RZ ;  /* 0x8000000b12128210 */ /* 0x000fc80007ffe0ff */
        /* <DEDUP_REMOVED lines=24> */
.L_x_1775:
[----:B------:R-:W-:-:S07]  /*0700*/  IMAD.MOV.U32 R31, RZ, RZ, RZ ;  /* 0x000000ffff1f7224 */ /* 0x000fce00078e00ff */
.L_x_1776:
[----:B------:R-:W-:Y:S05]  /*0710*/  BSYNC B0 ;  /* 0x0000000000007941 */ /* 0x000fea0003800000 */
.L_x_1774:
[----:B------:R-:W0:Y:S01]  /*0720*/  LDC R8, c[0x0][0x308] ;  /* 0x0000c200ff087b82 */ /* 0x000e220000000800 */
[----:B------:R-:W-:Y:S01]  /*0730*/  BSSY B0, `(.L_x_1777) ;  /* 0x0000014000007945 */ /* 0x000fe20003800000 */
[----:B0-----:R-:W-:-:S13]  /*0740*/  ISETP.NE.AND P0, PT, R8, 0x2, PT ;  /* 0x000000020800780c */ /* 0x001fda0003f05270 */
[----:B------:R-:W-:Y:S05]  /*0750*/  @!P0 BRA `(.L_x_1778) ;  /* 0x0000000000188947 */ /* 0x000fea0003800000 */
[----:B------:R-:W-:Y:S01]  /*0760*/  HFMA2.MMA R26, -RZ, RZ, 0, 0 ;  /* 0x00000000ff1a7435 */ /* 0x000fe200000001ff */
[----:B------:R-:W-:Y:S10]  /*0770*/  @P5 BRA `(.L_x_1779) ;  /* 0x00000000003c5947 */ /* 0x000ff40003800000 */
[----:B------:R-:W0:Y:S02]  /*0780*/  LDC.64 R8, c[0x0][0x228] ;  /* 0x00008a00ff087b82 */ /* 0x000e240000000a00 */
[----:B0-----:R-:W-:-:S05]  /*0790*/  IMAD.WIDE R8, R7, 0x2, R8 ;  /* 0x0000000207087825 */ /* 0x001fca00078e0208 */
[----:B------:R0:W5:Y:S01]  /*07a0*/  LDG.E R26, desc[UR36][R8.64] ;  /* 0x00000024081a7981 */ /* 0x000162000c1e1900 */
[----:B------:R-:W-:Y:S05]  /*07b0*/  BRA `(.L_x_1779) ;  /* 0x00000000002c7947 */ /* 0x000fea0003800000 */
.L_x_1778:
        /* <DEDUP_REMOVED lines=11> */
.L_x_1779:
[----:B------:R-:W-:Y:S05]  /*0870*/  BSYNC B0 ;  /* 0x0000000000007941 */ /* 0x000fea0003800000 */
.L_x_1777:
[----:B0-----:R-:W0:Y:S01]  /*0880*/  LDC.64 R8, c[0x0][0x2a8] ;  /* 0x0000aa00ff087b82 */ /* 0x001e220000000a00 */
[----:B------:R-:W-:Y:S01]  /*0890*/  ULDC.64 UR8, c[0x0][0x230] ;  /* 0x00008c0000087ab9 */ /* 0x000fe20000000a00 */
[----:B------:R-:W-:Y:S01]  /*08a0*/  ULDC.64 UR6, c[0x0][0x220] ;  /* 0x0000880000067ab9 */ /* 0x000fe20000000a00 */
[----:B------:R-:W-:Y:S02]  /*08b0*/  ISETP.EQ.U32.AND P1, PT, RZ, UR8, PT ;  /* 0x00000008ff007c0c */ /* 0x000fe4000bf22070 */
[----:B------:R-:W-:Y:S02]  /*08c0*/  ISETP.EQ.U32.AND P3, PT, RZ, UR6, PT ;  /* 0x00000006ff007c0c */ /* 0x000fe4000bf62070 */
[----:B------:R-:W-:Y:S02]  /*08d0*/  ISETP.EQ.OR.EX P1, PT, RZ, UR9, P5, P1 ;  /* 0x00000009ff007c0c */ /* 0x000fe4000af22710 */
[----:B------:R-:W-:Y:S02]  /*08e0*/  ISETP.EQ.OR.EX P3, PT, RZ, UR7, P5, P3 ;  /* 0x00000007ff007c0c */ /* 0x000fe4000af62730 */
[----:B------:R-:W-:-:S02]  /*08f0*/  ISETP.EQ.U32.AND P2, PT, R4, RZ, PT ;  /* 0x000000ff0400720c */ /* 0x000fc40003f42070 */
[----:B------:R-:W-:-:S04]  /*0900*/  ISETP.GE.AND P0, PT, R17, 0x20, PT ;  /* 0x000000201100780c */ /* 0x000fc80003f06270 */
[----:B------:R-:W-:-:S05]  /*0910*/  ISETP.EQ.OR.EX P2, PT, R5, RZ, P0, P2 ;  /* 0x000000ff0500720c */ /* 0x000fca0000742720 */
[----:B------:R-:W1:Y:S01]  /*0920*/  @!P3 LDC.64 R12, c[0x0][0x220] ;  /* 0x00008800ff0cbb82 */ /* 0x000e620000000a00 */
[----:B0-----:R-:W-:-:S04]  /*0930*/  ISETP.NE.U32.AND P4, PT, R8, RZ, PT ;  /* 0x000000ff0800720c */ /* 0x001fc80003f85070 */
[----:B------:R-:W-:-:S03]  /*0940*/  ISETP.NE.AND.EX P4, PT, R9, RZ, PT, P4 ;  /* 0x000000ff0900720c */ /* 0x000fc60003f85340 */
[----:B------:R-:W0:Y:S01]  /*0950*/  @!P1 LDC.64 R8, c[0x0][0x230] ;  /* 0x00008c00ff089b82 */ /* 0x000e220000000a00 */
[----:B-----5:R-:W-:Y:S01]  /*0960*/  @!P2 IMAD R14, R2, UR4, R29 ;  /* 0x00000004020eac24 */ /* 0x020fe2000f8e021d */
[----:B------:R-:W-:-:S03]  /*0970*/  ULDC.U8 UR4, c[0x0][0x294] ;  /* 0x0000a50000047ab9 */ /* 0x000fc60000000000 */
[----:B------:R-:W-:-:S03]  /*0980*/  @!P2 IMAD R15, R14, 0x40, R3 ;  /* 0x000000400e0fa824 */ /* 0x000fc600078e0203 */
[----:B------:R-:W2:Y:S08]  /*0990*/  @!P2 LDC.64 R10, c[0x0][0x2e0] ;  /* 0x0000b800ff0aab82 */ /* 0x000eb00000000a00 */
[----:B------:R-:W3:Y:S01]  /*09a0*/  @P4 LDC.64 R4, c[0x0][0x2a8] ;  /* 0x0000aa00ff044b82 */ /* 0x000ee20000000a00 */
[----:B-1----:R-:W-:-:S04]  /*09b0*/  @!P3 IMAD.WIDE R12, R6, 0x2, R12 ;  /* 0x00000002060cb825 */ /* 0x002fc800078e020c */
[----:B0-----:R-:W-:Y:S01]  /*09c0*/  @!P1 IMAD.WIDE R8, R6, 0x2, R8 ;  /* 0x0000000206089825 */ /* 0x001fe200078e0208 */
[----:B------:R-:W-:Y:S02]  /*09d0*/  CS2R R6, SRZ ;  /* 0x0000000000067805 */ /* 0x000fe4000001ff00 */
[----:B------:R-:W0:Y:S01]  /*09e0*/  LDC R14, c[0x0][0x290] ;  /* 0x0000a400ff0e7b82 */ /* 0x000e220000000800 */
[----:B------:R-:W-:-:S03]  /*09f0*/  IMAD.MOV.U32 R27, RZ, RZ, RZ ;  /* 0x000000ffff1b7224 */ /* 0x000fc600078e00ff */
[----:B------:R-:W4:Y:S01]  /*0a00*/  @!P1 LDG.E R7, desc[UR36][R8.64] ;  /* 0x0000002408079981 */ /* 0x000f22000c1e1900 */
[----:B--2---:R-:W-:-:S03]  /*0a10*/  @!P2 IMAD.WIDE R10, R15, 0x2, R10 ;  /* 0x000000020f0aa825 */ /* 0x004fc600078e020a */
[----:B------:R-:W2:Y:S04]  /*0a20*/  @!P3 LDG.E R6, desc[UR36][R12.64] ;  /* 0x000000240c06b981 */ /* 0x000ea8000c1e1900 */
[----:B------:R-:W2:Y:S01]  /*0a30*/  @!P2 LDG.E R11, desc[UR36][R10.64] ;  /* 0x000000240a0ba981 */ /* 0x000ea2000c1e1900 */
[----:B---3--:R-:W-:-:S05]  /*0a40*/  @P4 IMAD.WIDE R4, R0, 0x4, R4 ;  /* 0x0000000400044825 */ /* 0x008fca00078e0204 */
[----:B------:R1:W5:Y:S01]  /*0a50*/  @P4 LDG.E R27, desc[UR36][R4.64] ;  /* 0x00000024041b4981 */ /* 0x000362000c1e1900 */
[----:B------:R-:W-:Y:S02]  /*0a60*/  ISETP.NE.AND P1, PT, RZ, UR4, PT ;  /* 0x00000004ff007c0c */ /* 0x000fe4000bf25270 */
[----:B0-----:R-:W-:Y:S01]  /*0a70*/  ISETP.GT.AND P3, PT, R14, RZ, PT ;  /* 0x000000ff0e00720c */ /* 0x001fe20003f64270 */
[----:B----4-:R-:W-:Y:S01]  /*0a80*/  HADD2 R26, R26, R7 ;  /* 0x000000071a1a7230 */ /* 0x010fe20000000000 */
[----:B--2---:R-:W-:-:S03]  /*0a90*/  HFMA2.MMA R31, R31, 1, 1, R6 ;  /* 0x3c003c001f1f7835 */ /* 0x004fc60000000006 */
[----:B------:R-:W-:-:S08]  /*0aa0*/  @!P2 HMUL2 R26, R26, R11 ;  /* 0x0000000b1a1aa232 */ /* 0x000fd00000000000 */
        /* <DEDUP_REMOVED lines=10> */
[----:B0-----:R-:W-:Y:S01]  /*0b50*/  IADD3 R4, R0, 0xffffffe, RZ ;  /* 0x0ffffffe00047810 */ /* 0x001fe20007ffe0ff */
[----:B------:R-:W-:-:S05]  /*0b60*/  IMAD.MOV R0, RZ, RZ, -R10 ;  /* 0x000000ffff007224 */ /* 0x000fca00078e0a0a */
[----:B------:R0:W1:Y:S02]  /*0b70*/  F2I.FTZ.U32.TRUNC.NTZ R5, R4 ;  /* 0x0000000400057305 */ /* 0x000064000021f000 */
[----:B0-----:R-:W-:Y:S01]  /*0b80*/  MOV R4, RZ ;  /* 0x000000ff00047202 */ /* 0x001fe20000000f00 */
[----:B-1----:R-:W-:-:S04]  /*0b90*/  IMAD.MOV R6, RZ, RZ, -R5 ;  /* 0x000000ffff067224 */ /* 0x002fc800078e0a05 */
[----:B------:R-:W-:Y:S02]  /*0ba0*/  IMAD R9, R6, R7, RZ ;  /* 0x0000000706097224 */ /* 0x000fe400078e02ff */
[----:B------:R-:W-:Y:S02]  /*0bb0*/  IMAD.MOV.U32 R6, RZ, RZ, R8 ;  /* 0x000000ffff067224 */ /* 0x000fe400078e0008 */
[----:B------:R-:W-:-:S06]  /*0bc0*/  IMAD.HI.U32 R5, R5, R9, R4 ;  /* 0x0000000905057227 */ /* 0x000fcc00078e0004 */
[----:B------:R-:W-:-:S04]  /*0bd0*/  IMAD.HI.U32 R33, R5, R6, RZ ;  /* 0x0000000605217227 */ /* 0x000fc800078e00ff */
[----:B------:R-:W-:-:S05]  /*0be0*/  IMAD R0, R33, R0, R6 ;  /* 0x0000000021007224 */ /* 0x000fca00078e0206 */
[----:B------:R-:W-:-:S13]  /*0bf0*/  ISETP.GT.U32.AND P2, PT, R7, R0, PT ;  /* 0x000000000700720c */ /* 0x000fda0003f44070 */
[----:B------:R-:W-:Y:S01]  /*0c00*/  @!P2 IMAD.IADD R0, R0, 0x1, -R7 ;  /* 0x000000010000a824 */ /* 0x000fe200078e0a07 */
[----:B------:R-:W-:Y:S02]  /*0c10*/  @!P2 IADD3 R33, R33, 0x1, RZ ;  /* 0x000000012121a810 */ /* 0x000fe40007ffe0ff */
        /* <DEDUP_REMOVED lines=8> */
[----:B------:R-:W-:Y:S01]  /*0ca0*/  P2R R32, PR, RZ, 0x2 ;  /* 0x00000002ff207803 */ /* 0x000fe20000000000 */
[----:B------:R-:W-:Y:S01]  /*0cb0*/  @!P3 IMAD.MOV R33, RZ, RZ, -R33 ;  /* 0x000000ffff21b224 */ /* 0x000fe200078e0a21 */
        /* <DEDUP_REMOVED lines=8> */
[----:B------:R-:W-:Y:S01]  /*0d40*/  HFMA2.MMA R13, -RZ, RZ, 0, 0 ;  /* 0x00000000ff0d7435 */ /* 0x000fe200000001ff */
[----:B------:R-:W-:Y:S01]  /*0d50*/  IMAD.U32 R5, RZ, RZ, UR5 ;  /* 0x00000005ff057e24 */ /* 0x000fe2000f8e00ff */
[----:B------:R-:W0:Y:S01]  /*0d60*/  LDC.64 R14, c[0x4][R14] ;  /* 0x010000000e0e7b82 */ /* 0x000e220000000a00 */
[----:B------:R-:W-:Y:S01]  /*0d70*/  ULDC.64 UR4, c[0x4][0xd0] ;  /* 0x0100340000047ab9 */ /* 0x000fe20000000a00 */
[----:B------:R-:W-:Y:S01]  /*0d80*/  IMAD.U32 R10, RZ, RZ, UR6 ;  /* 0x00000006ff0a7e24 */ /* 0x000fe2000f8e00ff */
[----:B------:R-:W-:Y:S01]  /*0d90*/  MOV R6, UR4 ;  /* 0x0000000400067c02 */ /* 0x000fe20008000f00 */
[----:B------:R-:W-:Y:S01]  /*0da0*/  IMAD.U32 R7, RZ, RZ, UR5 ;  /* 0x00000005ff077e24 */ /* 0x000fe2000f8e00ff */
[----:B------:R-:W-:Y:S01]  /*0db0*/  MOV R11, UR7 ;  /* 0x00000007000b7c02 */ /* 0x000fe20008000f00 */
[----:B------:R-:W-:-:S02]  /*0dc0*/  IMAD.MOV.U32 R8, RZ, RZ, 0x53f ;  /* 0x0000053fff087424 */ /* 0x000fc400078e00ff */
[----:B------:R-:W-:-:S07]  /*0dd0*/  IMAD.MOV.U32 R12, RZ, RZ, 0x1 ;  /* 0x00000001ff0c7424 */ /* 0x000fce00078e00ff */
[----:B------:R-:W-:-:S07]  /*0de0*/  LEPC R20, `(.L_x_1782) ;  /* 0x000000001014794e */ /* 0x000fce0000000000 */
[----:B0----5:R-:W-:Y:S05]  /*0df0*/  CALL.ABS.NOINC R14 ;  /* 0x000000000e007343 */ /* 0x021fea0003c00000 */
.L_x_1782:
[----:B------:R-:W0:Y:S01]  /*0e00*/  S2R R4, SR_CgaCtaId ;  /* 0x0000000000047919 */ /* 0x000e220000008800 */
[----:B------:R-:W1:Y:S01]  /*0e10*/  LDC R11, c[0x0][0x290] ;  /* 0x0000a400ff0b7b82 */ /* 0x000e620000000800 */
[----:B------:R-:W-:Y:S01]  /*0e20*/  MOV R0, 0x400 ;  /* 0x0000040000007802 */ /* 0x000fe20000000f00 */
[----:B------:R-:W-:Y:S05]  /*0e30*/  WARPSYNC.ALL ;  /* 0x0000000000007948 */ /* 0x000fea0003800000 */
[----:B------:R-:W-:Y:S01]  /*0e40*/  VIADD R3, R0, 0x90 ;  /* 0x0000009000037836 */ /* 0x000fe20000000000 */
[----:B------:R-:W-:Y:S01]  /*0e50*/  ISETP.NE.AND P6, PT, R32, RZ, PT ;  /* 0x000000ff2000720c */ /* 0x000fe20003fc5270 */
[----:B------:R-:W-:-:S03]  /*0e60*/  IMAD R0, R28, R33, R30 ;  /* 0x000000211c007224 */ /* 0x000fc600078e021e */
[----:B0-----:R-:W-:-:S05]  /*0e70*/  LEA R5, R4, R3, 0x18 ;  /* 0x0000000304057211 */ /* 0x001fca00078ec0ff */
[----:B------:R-:W-:-:S05]  /*0e80*/  IMAD R0, R0, 0x2, R5 ;  /* 0x0000000200007824 */ /* 0x000fca00078e0205 */
[----:B-1----:R-:W-:Y:S01]  /*0e90*/  LEA R3, R11, R0, 0x1 ;  /* 0x000000000b037211 */ /* 0x002fe200078e08ff */
        /* <DEDUP_REMOVED lines=13> */
[----:B------:R-:W-:Y:S03]  /*0f70*/  BSSY B1, `(.L_x_1785) ;  /* 0x0000028000017945 */ /* 0x000fe60003800000 */
[----:B------:R-:W-:Y:S01]  /*0f80*/  IMAD.IADD R4, R5, 0x1, R10 ;  /* 0x0000000105047824 */ /* 0x000fe200078e020a */
[----:B------:R-:W-:-:S03]  /*0f90*/  ISETP.GE.AND P0, PT, R10, R11, PT ;  /* 0x0000000b0a00720c */ /* 0x000fc60003f06270 */
[C---:B------:R-:W-:Y:S01]  /*0fa0*/  IMAD R7, R11.reuse, 0x2, R4 ;  /* 0x000000020b077824 */ /* 0x040fe200078e0204 */
[----:B------:R-:W-:Y:S01]  /*0fb0*/  LEA R28, R28, R4, 0x1 ;  /* 0x000000041c1c7211 */ /* 0x000fe200078e08ff */
[----:B0-----:R-:W-:Y:S04]  /*0fc0*/  LDS.U16 R31, [R4] ;  /* 0x00000000041f7984 */ /* 0x001fe80000000400 */
[----:B------:R-:W-:Y:S01]  /*0fd0*/  IMAD R5, R11, 0x2, R28 ;  /* 0x000000020b057824 */ /* 0x000fe200078e021c */
        /* <DEDUP_REMOVED lines=9> */
[--C-:B------:R-:W-:Y:S01]  /*1070*/  HADD2.F32 R11, -RZ, R31.reuse.H1_H1 ;  /* 0x3000001fff0b7230 */ /* 0x100fe20000004100 */
[----:B------:R-:W0:Y:S01]  /*1080*/  MUFU.RCP R9, R8 ;  /* 0x0000000800097308 */ /* 0x000e220000001000 */
[--C-:B------:R-:W-:Y:S02]  /*1090*/  HADD2.F32 R15, -RZ, R26.reuse.H1_H1 ;  /* 0x3000001aff0f7230 */ /* 0x100fe40000004100 */
[----:B------:R-:W-:Y:S02]  /*10a0*/  HADD2.F32 R31, -RZ, R31.H0_H0 ;  /* 0x2000001fff1f7230 */ /* 0x000fe40000004100 */
[----:B------:R-:W-:Y:S02]  /*10b0*/  HADD2.F32 R13, -RZ, R26.H0_H0 ;  /* 0x2000001aff0d7230 */ /* 0x000fe40000004100 */
[----:B0-----:R-:W-:-:S04]  /*10c0*/  FMUL.FTZ R6, R6, R9 ;  /* 0x0000000906067220 */ /* 0x001fc80000410000 */
        /* <DEDUP_REMOVED lines=9> */
[----:B------:R-:W-:Y:S01]  /*1160*/  FMUL.FTZ R12, R10, R15 ;  /* 0x0000000f0a0c7220 */ /* 0x000fe20000410000 */
        /* <DEDUP_REMOVED lines=8> */
.L_x_1786:
[----:B------:R-:W-:Y:S05]  /*11f0*/  BSYNC B1 ;  /* 0x0000000000017941 */ /* 0x000fea0003800000 */
.L_x_1785:
[----:B------:R-:W-:Y:S01]  /*1200*/  PRMT R6, R26, 0x7632, R6 ;  /* 0x000076321a067816 */ /* 0x000fe20000000006 */
[----:B------:R1:W-:Y:S01]  /*1210*/  STS.U16 [R7], R26 ;  /* 0x0000001a07007388 */ /* 0x0003e20000000400 */
[----:B------:R-:W-:-:S03]  /*1220*/  PRMT R14, R31, 0x7632, R14 ;  /* 0x000076321f0e7816 */ /* 0x000fc6000000000e */
[----:B------:R1:W-:Y:S04]  /*1230*/  STS.U16 [R5], R6 ;  /* 0x0000000605007388 */ /* 0x0003e80000000400 */
[----:B------:R1:W-:Y:S04]  /*1240*/  STS.U16 [R4], R31 ;  /* 0x0000001f04007388 */ /* 0x0003e80000000400 */
[----:B------:R1:W-:Y:S02]  /*1250*/  STS.U16 [R28], R14 ;  /* 0x0000000e1c007388 */ /* 0x0003e40000000400 */
.L_x_1784:
[----:B------:R-:W-:Y:S05]  /*1260*/  BSYNC B0 ;  /* 0x0000000000007941 */ /* 0x000fea0003800000 */
.L_x_1783:
[----:B------:R-:W-:Y:S06]  /*1270*/  BAR.SYNC.DEFER_BLOCKING 0x0 ;  /* 0x0000000000007b1d */ /* 0x000fec0000010000 */
[----:B01----:R0:W1:Y:S04]  /*1280*/  @P6 LDS R31, [R0] ;  /* 0x00000000001f6984 */ /* 0x0030680000000800 */
[----:B------:R0:W2:Y:S01]  /*1290*/  @P6 LDS R26, [R3] ;  /* 0x00000000031a6984 */ /* 0x0000a20000000800 */
[----:B------:R-:W-:Y:S06]  /*12a0*/  BAR.SYNC.DEFER_BLOCKING 0x0 ;  /* 0x0000000000007b1d */ /* 0x000fec0000010000 */
[----:B------:R-:W-:Y:S05]  /*12b0*/  BRA `(.L_x_1781) ;  /* 0x00000000007c7947 */ /* 0x000fea0003800000 */
.L_x_1780:
        /* <DEDUP_REMOVED lines=9> */
[----:B------:R-:W0:Y:S01]  /*1350*/  MUFU.RCP R14, R14 ;  /* 0x0000000e000e7308 */ /* 0x000e220000001000 */
[----:B------:R-:W-:Y:S01]  /*1360*/  HADD2.F32 R26, -RZ, R26.H0_H0 ;  /* 0x2000001aff1a7230 */ /* 0x000fe20000004100 */
[----:B------:R-:W-:Y:S01]  /*1370*/  I2FP.F32.S32 R5, R4 ;  /* 0x0000000400057245 */ /* 0x000fe20000201400 */
[----:B0-----:R-:W-:-:S04]  /*1380*/  FMUL.FTZ R3, R3, R14 ;  /* 0x0000000e03037220 */ /* 0x001fc80000410000 */
[----:B------:R-:W-:-:S04]  /*1390*/  FMUL.FTZ R3, R3, 13.28771209716796875 ;  /* 0x41549a7803037820 */ /* 0x000fc80000410000 */
[----:B------:R-:W0:Y:S02]  /*13a0*/  MUFU.EX2 R0, -R3 ;  /* 0x8000000300007308 */ /* 0x000e240000000800 */
[----:B0-----:R-:W-:Y:S01]  /*13b0*/  FMUL.FTZ R0, R5, R0 ;  /* 0x0000000005007220 */ /* 0x001fe20000410000 */
[----:B------:R-:W-:-:S03]  /*13c0*/  HADD2.F32 R5, -RZ, R31.H1_H1 ;  /* 0x3000001fff057230 */ /* 0x000fc60000004100 */
        /* <DEDUP_REMOVED lines=13> */
.L_x_1787:
[----:B------:R-:W-:Y:S05]  /*14a0*/  BSYNC B0 ;  /* 0x0000000000007941 */ /* 0x000fea0003800000 */
.L_x_1781:
[----:B------:R-:W-:Y:S01]  /*14b0*/  ISETP.GT.AND P0, PT, R17, 0x1f, PT ;  /* 0x0000001f1100780c */ /* 0x000fe20003f04270 */
[----:B------:R-:W-:Y:S01]  /*14c0*/  BSSY B0, `(.L_x_1788) ;  /* 0x0000027000007945 */ /* 0x000fe20003800000 */
[----:B------:R-:W-:-:S11]  /*14d0*/  MOV R14, RZ ;  /* 0x000000ff000e7202 */ /* 0x000fd60000000f00 */
[----:B------:R-:W-:Y:S05]  /*14e0*/  @P0 BRA `(.L_x_1789) ;  /* 0x0000000000900947 */ /* 0x000fea0003800000 */
[----:B------:R-:W3:Y:S01]  /*14f0*/  S2UR UR5, SR_CgaCtaId ;  /* 0x00000000000579c3 */ /* 0x000ee20000008800 */
[----:B0-----:R-:W-:Y:S01]  /*1500*/  SHF.R.S32.HI R0, RZ, 0x1f, R17 ;  /* 0x0000001fff007819 */ /* 0x001fe20000011411 */
[----:B------:R-:W-:Y:S02]  /*1510*/  UMOV UR4, 0x400 ;  /* 0x0000040000047882 */ /* 0x000fe40000000000 */
[----:B------:R-:W-:Y:S01]  /*1520*/  UIADD3 UR4, UR4, 0x10, URZ ;  /* 0x0000001004047890 */ /* 0x000fe2000fffe03f */
[----:B------:R-:W-:-:S03]  /*1530*/  LEA.HI R0, R0, R17, RZ, 0x2 ;  /* 0x0000001100007211 */ /* 0x000fc600078f10ff */
[----:B------:R-:W0:Y:S01]  /*1540*/  LDC.64 R4, c[0x0][0x248] ;  /* 0x00009200ff047b82 */ /* 0x000e220000000a00 */
[C---:B------:R-:W-:Y:S01]  /*1550*/  LOP3.LUT R6, R0.reuse, 0x7ffffffc, RZ, 0xc0, !PT ;  /* 0x7ffffffc00067812 */ /* 0x040fe200078ec0ff */
[----:B------:R-:W-:-:S04]  /*1560*/  IMAD.SHL.U32 R0, R0, 0x2, RZ ;  /* 0x0000000200007824 */ /* 0x000fc800078e00ff */
[----:B------:R-:W-:Y:S01]  /*1570*/  IMAD.IADD R3, R17, 0x1, -R6 ;  /* 0x0000000111037824 */ /* 0x000fe200078e0a06 */
[----:B------:R-:W-:-:S04]  /*1580*/  LOP3.LUT R0, R0, 0xfffffff8, RZ, 0xc0, !PT ;  /* 0xfffffff800007812 */ /* 0x000fc800078ec0ff */
[----:B------:R-:W-:Y:S01]  /*1590*/  LEA R3, R18, R3, 0x2 ;  /* 0x0000000312037211 */ /* 0x000fe200078e10ff */
[----:B------:R-:W-:-:S04]  /*15a0*/  IMAD.IADD R0, R19, 0x1, R0 ;  /* 0x0000000113007824 */ /* 0x000fc800078e0200 */
[----:B------:R-:W-:Y:S01]  /*15b0*/  IMAD.SHL.U32 R3, R3, 0x2, RZ ;  /* 0x0000000203037824 */ /* 0x000fe200078e00ff */
[----:B---3--:R-:W-:-:S03]  /*15c0*/  ULEA UR4, UR5, UR4, 0x18 ;  /* 0x0000000405047291 */ /* 0x008fc6000f8ec03f */
[----:B------:R-:W-:Y:S02]  /*15d0*/  ULDC UR5, c[0x0][0x284] ;  /* 0x0000a10000057ab9 */ /* 0x000fe40000000800 */
[----:B------:R-:W-:Y:S01]  /*15e0*/  IMAD R3, R0, UR5, R3 ;  /* 0x0000000500037c24 */ /* 0x000fe2000f8e0203 */
[----:B------:R-:W-:Y:S01]  /*15f0*/  LEA R0, R17, UR4, 0x2 ;  /* 0x0000000411007c11 */ /* 0x000fe2000f8e10ff */
[----:B------:R-:W-:Y:S02]  /*1600*/  UMOV UR4, 0xffffffff ;  /* 0xffffffff00047882 */ /* 0x000fe40000000000 */
[----:B0-----:R-:W-:-:S04]  /*1610*/  IMAD.WIDE R4, R3, 0x2, R4 ;  /* 0x0000000203047825 */ /* 0x001fc800078e0204 */
[----:B-12---:R-:W-:Y:S01]  /*1620*/  HMUL2 R3, R31, R26 ;  /* 0x0000001a1f037232 */ /* 0x006fe20000000000 */
[----:B------:R0:W-:Y:S04]  /*1630*/  STS [R0], R31 ;  /* 0x0000001f00007388 */ /* 0x0001e80000000800 */
[----:B------:R0:W-:Y:S01]  /*1640*/  STG.E desc[UR36][R4.64], R26 ;  /* 0x0000001a04007986 */ /* 0x0001e2000c101924 */
[--C-:B------:R-:W-:Y:S02]  /*1650*/  HADD2.F32 R13, -RZ, R3.reuse.H0_H0 ;  /* 0x20000003ff0d7230 */ /* 0x100fe40000004100 */
[----:B------:R-:W-:-:S05]  /*1660*/  HADD2.F32 R6, -RZ, R3.H1_H1 ;  /* 0x30000003ff067230 */ /* 0x000fca0000004100 */
[----:B------:R-:W-:Y:S01]  /*1670*/  FADD.FTZ R13, R13, R6 ;  /* 0x000000060d0d7221 */ /* 0x000fe20000010000 */
[----:B------:R-:W-:Y:S06]  /*1680*/  BRA.DIV UR4, `(.L_x_1790) ;  /* 0x0000004204ac7947 */ /* 0x000fec000b800000 */
[----:B------:R-:W0:Y:S02]  /*1690*/  SHFL.BFLY PT, R14, R13, 0x10, 0x1f ;  /* 0x0e001f000d0e7f89 */ /* 0x000e2400000e0000 */
[----:B0-----:R-:W-:-:S05]  /*16a0*/  FADD.FTZ R0, R13, R14 ;  /* 0x0000000e0d007221 */ /* 0x001fca0000010000 */
[----:B------:R-:W0:Y:S02]  /*16b0*/  SHFL.BFLY PT, R14, R0, 0x8, 0x1f ;  /* 0x0d001f00000e7f89 */ /* 0x000e2400000e0000 */
[----:B0-----:R-:W-:-:S05]  /*16c0*/  FADD.FTZ R3, R0, R14 ;  /* 0x0000000e00037221 */ /* 0x001fca0000010000 */
[----:B------:R-:W0:Y:S02]  /*16d0*/  SHFL.BFLY PT, R14, R3, 0x4, 0x1f ;  /* 0x0c801f00030e7f89 */ /* 0x000e2400000e0000 */
[----:B0-----:R-:W-:-:S05]  /*16e0*/  FADD.FTZ R4, R3, R14 ;  /* 0x0000000e03047221 */ /* 0x001fca0000010000 */
[----:B------:R-:W0:Y:S02]  /*16f0*/  SHFL.BFLY PT, R14, R4, 0x2, 0x1f ;  /* 0x0c401f00040e7f89 */ /* 0x000e2400000e0000 */
[----:B0-----:R-:W-:-:S05]  /*1700*/  FADD.FTZ R5, R4, R14 ;  /* 0x0000000e04057221 */ /* 0x001fca0000010000 */
[----:B------:R0:W1:Y:S02]  /*1710*/  SHFL.BFLY PT, R14, R5, 0x1, 0x1f ;  /* 0x0c201f00050e7f89 */ /* 0x00006400000e0000 */
.L_x_1847:
[----:B-1----:R-:W-:-:S07]  /*1720*/  FADD.FTZ R14, R5, R14 ;  /* 0x0000000e050e7221 */ /* 0x002fce0000010000 */
.L_x_1789:
[----:B------:R-:W-:Y:S05]  /*1730*/  BSYNC B0 ;  /* 0x0000000000007941 */ /* 0x000fea0003800000 */
.L_x_1788:
[----:B------:R-:W-:-:S13]  /*1740*/  ISETP.NE.AND P0, PT, R17, RZ, PT ;  /* 0x000000ff1100720c */ /* 0x000fda0003f05270 */
[----:B0-----:R-:W-:Y:S01]  /*1750*/  @P0 MOV R0, 0xff7fffff ;  /* 0xff7fffff00000802 */ /* 0x001fe20000000f00 */
[----:B------:R-:W-:Y:S06]  /*1760*/  @P0 BRA `(.L_x_1791) ;  /* 0x0000000000540947 */ /* 0x000fec0003800000 */
[----:B------:R-:W-:Y:S02]  /*1770*/  ULDC.64 UR4, c[0x0][0x2c8] ;  /* 0x0000b20000047ab9 */ /* 0x000fe40000000a00 */
[----:B------:R-:W-:Y:S01]  /*1780*/  ISETP.NE.U32.AND P0, PT, RZ, UR4, PT ;  /* 0x00000004ff007c0c */ /* 0x000fe2000bf05070 */
[----:B------:R-:W-:-:S03]  /*1790*/  ULDC UR4, c[0x0][0x2a0] ;  /* 0x0000a80000047ab9 */ /* 0x000fc60000000800 */
[----:B------:R-:W-:-:S13]  /*17a0*/  ISETP.NE.AND.EX P0, PT, RZ, UR5, PT, P0 ;  /* 0x00000005ff007c0c */ /* 0x000fda000bf05300 */
[----:B------:R-:W0:Y:S01]  /*17b0*/  @P0 LDC R6, c[0x0][0x2d0] ;  /* 0x0000b400ff060b82 */ /* 0x000e220000000800 */
[----:B-----5:R-:W-:-:S07]  /*17c0*/  @P0 IMAD.IADD R0, R16, 0x1, -R27 ;  /* 0x0000000110000824 */ /* 0x020fce00078e0a1b */
[----:B------:R-:W3:Y:S01]  /*17d0*/  @P0 LDC.64 R4, c[0x0][0x2c8] ;  /* 0x0000b200ff040b82 */ /* 0x000ee20000000a00 */
[----:B0-----:R-:W-:-:S04]  /*17e0*/  @P0 IMAD R3, R29, R6, R0 ;  /* 0x000000061d030224 */ /* 0x001fc800078e0200 */
[----:B------:R-:W-:-:S04]  /*17f0*/  @P0 IMAD R3, R3, R6, R0 ;  /* 0x0000000603030224 */ /* 0x000fc800078e0200 */
[----:B---3--:R-:W-:-:S06]  /*1800*/  @P0 IMAD.WIDE R4, R3, 0x2, R4 ;  /* 0x0000000203040825 */ /* 0x008fcc00078e0204 */
[----:B------:R-:W3:Y:S01]  /*1810*/  @P0 LDG.E.U16 R4, desc[UR36][R4.64] ;  /* 0x0000002404040981 */ /* 0x000ee2000c1e1500 */
[----:B------:R-:W-:Y:S02]  /*1820*/  MOV R0, 0x400 ;  /* 0x0000040000007802 */ /* 0x000fe40000000f00 */
[----:B------:R-:W-:Y:S01]  /*1830*/  IADD3 R6, -R25, R16, RZ ;  /* 0x0000001019067210 */ /* 0x000fe20007ffe1ff */
[----:B------:R-:W0:Y:S02]  /*1840*/  S2R R3, SR_CgaCtaId ;  /* 0x0000000000037919 */ /* 0x000e240000008800 */
[----:B------:R-:W-:-:S05]  /*1850*/  VIADD R0, R0, 0x90 ;  /* 0x0000009000007836 */ /* 0x000fca0000000000 */
[----:B0-----:R-:W-:Y:S01]  /*1860*/  LEA R7, R3, R0, 0x18 ;  /* 0x0000000003077211 */ /* 0x001fe200078ec0ff */
[----:B------:R-:W-:-:S04]  /*1870*/  FMUL.FTZ R0, R14, UR4 ;  /* 0x000000040e007c20 */ /* 0x000fc80008410000 */
[----:B------:R-:W-:Y:S02]  /*1880*/  IMAD R7, R6, 0x4, R7 ;  /* 0x0000000406077824 */ /* 0x000fe400078e0207 */
[----:B---3--:R-:W-:-:S05]  /*1890*/  @P0 HADD2.F32 R3, -RZ, R4.H0_H0 ;  /* 0x20000004ff030230 */ /* 0x008fca0000004100 */
[----:B------:R-:W-:-:S05]  /*18a0*/  @P0 FADD.FTZ R0, R0, R3 ;  /* 0x0000000300000221 */ /* 0x000fca0000010000 */
[----:B------:R0:W-:Y:S02]  /*18b0*/  STS [R7], R0 ;  /* 0x0000000007007388 */ /* 0x0001e40000000800 */
.L_x_1791:
[----:B------:R-:W-:Y:S05]  /*18c0*/  WARPSYNC.ALL ;  /* 0x0000000000007948 */ /* 0x000fea0003800000 */
[----:B------:R-:W-:Y:S01]  /*18d0*/  IADD3 R3, R16, 0x7, -R25 ;  /* 0x0000000710037810 */ /* 0x000fe20007ffe819 */
[----:B------:R-:W3:Y:S01]  /*18e0*/  LDC.64 R4, c[0x0][0x280] ;  /* 0x0000a000ff047b82 */ /* 0x000ee20000000a00 */
[----:B------:R-:W-:Y:S01]  /*18f0*/  SHF.R.S32.HI R8, RZ, 0x1f, R17 ;  /* 0x0000001fff087819 */ /* 0x000fe20000011411 */
[----:B------:R-:W-:Y:S01]  /*1900*/  ULDC UR12, c[0x0][0x284] ;  /* 0x0000a100000c7ab9 */ /* 0x000fe20000000800 */
[----:B------:R-:W-:Y:S01]  /*1910*/  SHF.R.S32.HI R6, RZ, 0x1f, R3 ;  /* 0x0000001fff067819 */ /* 0x000fe20000011403 */
[----:B------:R-:W-:Y:S01]  /*1920*/  ULDC UR13, c[0x0][0x2a0] ;  /* 0x0000a800000d7ab9 */ /* 0x000fe20000000800 */
[----:B------:R-:W-:Y:S01]  /*1930*/  LEA.HI R10, R8, R17, RZ, 0x2 ;  /* 0x00000011080a7211 */ /* 0x000fe200078f10ff */
[----:B------:R-:W-:Y:S01]  /*1940*/  ULDC.64 UR8, c[0x0][0x258] ;  /* 0x0000960000087ab9 */ /* 0x000fe20000000a00 */
[----:B------:R-:W-:Y:S01]  /*1950*/  LEA.HI R6, R6, R3, RZ, 0x3 ;  /* 0x0000000306067211 */ /* 0x000fe200078f18ff */
[----:B------:R-:W-:Y:S01]  /*1960*/  ULDC.64 UR6, c[0x0][0x2b0] ;  /* 0x0000ac0000067ab9 */ /* 0x000fe20000000a00 */
[----:B------:R-:W-:Y:S01]  /*1970*/  LEA.HI.SX32 R41, R10, R25, 0x1e ;  /* 0x000000190a297211 */ /* 0x000fe200078ff2ff */
[----:B------:R-:W-:Y:S01]  /*1980*/  ULDC.64 UR14, c[0x0][0x2c8] ;  /* 0x0000b200000e7ab9 */ /* 0x000fe20000000a00 */
[----:B------:R-:W-:Y:S01]  /*1990*/  LOP3.LUT R6, R6, 0xfffffff8, RZ, 0xc0, !PT ;  /* 0xfffffff806067812 */ /* 0x000fe200078ec0ff */
[----:B------:R-:W-:Y:S01]  /*19a0*/  ULDC.64 UR10, c[0x0][0x2d8] ;  /* 0x0000b600000a7ab9 */ /* 0x000fe20000000a00 */
[----:B------:R-:W-:Y:S03]  /*19b0*/  BSSY B0, `(.L_x_1792) ;  /* 0x00000e3000007945 */ /* 0x000fe60003800000 */
[----:B------:R-:W-:Y:S01]  /*19c0*/  IMAD.IADD R6, R25, 0x1, R6 ;  /* 0x0000000119067824 */ /* 0x000fe200078e0206 */
[----:B------:R-:W-:Y:S04]  /*19d0*/  BAR.SYNC.DEFER_BLOCKING 0x0 ;  /* 0x0000000000007b1d */ /* 0x000fe80000010000 */
[----:B------:R-:W-:Y:S01]  /*19e0*/  ISETP.GE.AND P0, PT, R41, R6, PT ;  /* 0x000000062900720c */ /* 0x000fe20003f06270 */
[----:B---3--:R-:W-:-:S05]  /*19f0*/  IMAD R4, R24, R4, R29 ;  /* 0x0000000418047224 */ /* 0x008fca00078e021d */
[----:B------:R-:W-:-:S07]  /*1a00*/  SHF.L.U32 R8, R4, 0x6, RZ ;  /* 0x0000000604087819 */ /* 0x000fce00000006ff */
[----:B------:R-:W-:Y:S05]  /*1a10*/  @P0 BRA `(.L_x_1793) ;  /* 0x0000000c00700947 */ /* 0x000fea0003800000 */
[----:B------:R-:W3:Y:S01]  /*1a20*/  S2UR UR5, SR_CgaCtaId ;  /* 0x00000000000579c3 */ /* 0x000ee20000008800 */
[----:B------:R-:W-:Y:S01]  /*1a30*/  UMOV UR4, 0x400 ;  /* 0x0000040000047882 */ /* 0x000fe20000000000 */
[----:B------:R-:W-:Y:S01]  /*1a40*/  LOP3.LUT R10, R10, 0x7ffffffc, RZ, 0xc0, !PT ;  /* 0x7ffffffc0a0a7812 */ /* 0x000fe200078ec0ff */
[----:B------:R-:W-:-:S04]  /*1a50*/  UIADD3 UR4, UR4, 0x10, URZ ;  /* 0x0000001004047890 */ /* 0x000fc8000fffe03f */
[----:B------:R-:W-:Y:S01]  /*1a60*/  IMAD.IADD R10, R17, 0x1, -R10 ;  /* 0x00000001110a7824 */ /* 0x000fe200078e0a0a */
[----:B0-----:R-:W0:Y:S03]  /*1a70*/  LDC R7, c[0x0][0x2c0] ;  /* 0x0000b000ff077b82 */ /* 0x001e260000000800 */
[----:B------:R-:W-:-:S04]  /*1a80*/  IMAD.SHL.U32 R3, R10, 0x2, RZ ;  /* 0x000000020a037824 */ /* 0x000fc800078e00ff */
[-C--:B------:R-:W-:Y:S01]  /*1a90*/  IMAD R3, R8, R5.reuse, R3 ;  /* 0x0000000508037224 */ /* 0x080fe200078e0203 */
[----:B------:R-:W4:Y:S01]  /*1aa0*/  LDC.64 R42, c[0x0][0x2d8] ;  /* 0x0000b600ff2a7b82 */ /* 0x000f220000000a00 */
[----:B------:R-:W-:Y:S01]  /*1ab0*/  IABS R5, R5 ;  /* 0x0000000500057213 */ /* 0x000fe20000000000 */
[----:B---3--:R-:W-:-:S03]  /*1ac0*/  ULEA UR4, UR5, UR4, 0x18 ;  /* 0x0000000405047291 */ /* 0x008fc6000f8ec03f */
[----:B------:R-:W-:Y:S02]  /*1ad0*/  ULDC UR5, c[0x0][0x2d0] ;  /* 0x0000b40000057ab9 */ /* 0x000fe40000000800 */
[----:B------:R-:W-:Y:S01]  /*1ae0*/  IMAD R4, R29, UR5, R16 ;  /* 0x000000051d047c24 */ /* 0x000fe2000f8e0210 */
[----:B------:R-:W-:Y:S01]  /*1af0*/  LEA R6, R10, UR4, 0x2 ;  /* 0x000000040a067c11 */ /* 0x000fe2000f8e10ff */
[----:B------:R-:W-:-:S04]  /*1b00*/  ULDC UR4, c[0x0][0x298] ;  /* 0x0000a60000047ab9 */ /* 0x000fc80000000800 */
[----:B------:R-:W3:Y:S04]  /*1b10*/  LDS R34, [R6] ;  /* 0x0000000006227984 */ /* 0x000ee80000000800 */
[----:B------:R-:W0:Y:S01]  /*1b20*/  LDS R39, [R6+0x10] ;  /* 0x0000100006277984 */ /* 0x000e220000000800 */
[----:B----4-:R-:W-:-:S03]  /*1b30*/  IMAD.WIDE R42, R29, 0x2, R42 ;  /* 0x000000021d2a7825 */ /* 0x010fc600078e022a */
[----:B------:R-:W4:Y:S04]  /*1b40*/  LDS R37, [R6+0x20] ;  /* 0x0000200006257984 */ /* 0x000f280000000800 */
[----:B------:R-:W2:Y:S04]  /*1b50*/  LDS R32, [R6+0x30] ;  /* 0x0000300006207984 */ /* 0x000ea80000000800 */
[----:B------:R-:W2:Y:S04]  /*1b60*/  LDS R35, [R6+0x40] ;  /* 0x0000400006237984 */ /* 0x000ea80000000800 */
[----:B------:R-:W2:Y:S04]  /*1b70*/  LDS R33, [R6+0x50] ;  /* 0x0000500006217984 */ /* 0x000ea80000000800 */
[----:B-1----:R-:W1:Y:S04]  /*1b80*/  LDS R31, [R6+0x60] ;  /* 0x00006000061f7984 */ /* 0x002e680000000800 */
[----:B------:R0:W1:Y:S02]  /*1b90*/  LDS R30, [R6+0x70] ;  /* 0x00007000061e7984 */ /* 0x0000640000000800 */
[----:B0-----:R-:W-:-:S02]  /*1ba0*/  IADD3 R6, R7, UR4, RZ ;  /* 0x0000000407067c10 */ /* 0x001fc4000fffe0ff */
[----:B---3--:R-:W-:-:S07]  /*1bb0*/  SHF.R.S32.HI R7, RZ, 0x1f, R3 ;  /* 0x0000001fff077819 */ /* 0x008fce0000011403 */
.L_x_1797:
[----:B0-----:R-:W0:Y:S01]  /*1bc0*/  I2F.RP R11, R5 ;  /* 0x00000005000b7306 */ /* 0x001e220000209400 */
[----:B------:R-:W-:Y:S02]  /*1bd0*/  IABS R38, R41 ;  /* 0x0000002900267213 */ /* 0x000fe40000000000 */
[----:B------:R-:W-:Y:S02]  /*1be0*/  ISETP.GE.AND P1, PT, R41, RZ, PT ;  /* 0x000000ff2900720c */ /* 0x000fe40003f26270 */
[----:B------:R-:W-:-:S03]  /*1bf0*/  ISETP.NE.AND P2, PT, RZ, UR12, PT ;  /* 0x0000000cff007c0c */ /* 0x000fc6000bf45270 */
[----:B0-----:R-:W0:Y:S02]  /*1c00*/  MUFU.RCP R11, R11 ;  /* 0x0000000b000b7308 */ /* 0x001e240000001000 */
[----:B0-----:R-:W-:-:S06]  /*1c10*/  VIADD R12, R11, 0xffffffe ;  /* 0x0ffffffe0b0c7836 */ /* 0x001fcc0000000000 */
[----:B------:R0:W3:Y:S02]  /*1c20*/  F2I.FTZ.U32.TRUNC.NTZ R13, R12 ;  /* 0x0000000c000d7305 */ /* 0x0000e4000021f000 */
[----:B0-----:R-:W-:Y:S01]  /*1c30*/  HFMA2.MMA R12, -RZ, RZ, 0, 0 ;  /* 0x00000000ff0c7435 */ /* 0x001fe200000001ff */
[----:B---3--:R-:W-:-:S04]  /*1c40*/  IMAD.MOV R14, RZ, RZ, -R13 ;  /* 0x000000ffff0e7224 */ /* 0x008fc800078e0a0d */
[----:B------:R-:W-:-:S05]  /*1c50*/  IMAD R15, R14, R5, RZ ;  /* 0x000000050e0f7224 */ /* 0x000fca00078e02ff */
[----:B------:R-:W-:Y:S01]  /*1c60*/  IMAD.HI.U32 R15, R13, R15, R12 ;  /* 0x0000000f0d0f7227 */ /* 0x000fe200078e000c */
[----:B------:R-:W-:-:S05]  /*1c70*/  IABS R13, UR12 ;  /* 0x0000000c000d7c13 */ /* 0x000fca0008000000 */
[----:B------:R-:W-:-:S04]  /*1c80*/  IMAD.HI.U32 R11, R15, R38, RZ ;  /* 0x000000260f0b7227 */ /* 0x000fc800078e00ff */
[----:B------:R-:W-:-:S04]  /*1c90*/  IMAD.MOV R11, RZ, RZ, -R11 ;  /* 0x000000ffff0b7224 */ /* 0x000fc800078e0a0b */
[----:B------:R-:W-:-:S05]  /*1ca0*/  IMAD R38, R13, R11, R38 ;  /* 0x0000000b0d267224 */ /* 0x000fca00078e0226 */
[----:B------:R-:W-:-:S13]  /*1cb0*/  ISETP.GT.U32.AND P0, PT, R5, R38, PT ;  /* 0x000000260500720c */ /* 0x000fda0003f04070 */
[----:B------:R-:W-:-:S05]  /*1cc0*/  @!P0 IMAD.IADD R38, R38, 0x1, -R13 ;  /* 0x0000000126268824 */ /* 0x000fca00078e0a0d */
[----:B------:R-:W-:-:S13]  /*1cd0*/  ISETP.GT.U32.AND P0, PT, R5, R38, PT ;  /* 0x000000260500720c */ /* 0x000fda0003f04070 */
[----:B------:R-:W-:Y:S02]  /*1ce0*/  @!P0 IADD3 R38, R38, -R13, RZ ;  /* 0x8000000d26268210 */ /* 0x000fe40007ffe0ff */
[----:B------:R-:W-:-:S03]  /*1cf0*/  SHF.R.S32.HI R13, RZ, 0x1f, R23 ;  /* 0x0000001fff0d7819 */ /* 0x000fc60000011417 */
[----:B------:R-:W-:Y:S01]  /*1d00*/  @!P1 IMAD.MOV R38, RZ, RZ, -R38 ;  /* 0x000000ffff269224 */ /* 0x000fe200078e0a26 */
[----:B------:R-:W-:Y:S02]  /*1d10*/  @!P2 LOP3.LUT R38, RZ, UR12, RZ, 0x33, !PT ;  /* 0x0000000cff26ac12 */ /* 0x000fe4000f8e33ff */
        /* <DEDUP_REMOVED lines=8> */
[----:B------:R-:W4:Y:S04]  /*1da0*/  @!P1 LDG.E R40, desc[UR36][R14.64] ;  /* 0x000000240e289981 */ /* 0x000f28000c1e1900 */
[----:B------:R-:W2:Y:S06]  /*1db0*/  @!P1 LDG.E R36, desc[UR36][R14.64] ;  /* 0x000000240e249981 */ /* 0x000eac000c1e1900 */
[----:B------:R-:W-:-:S02]  /*1dc0*/  @P0 SHF.R.S32.HI R12, RZ, 0x1f, R41 ;  /* 0x0000001fff0c0819 */ /* 0x000fc40000011429 */
[----:B------:R-:W-:-:S04]  /*1dd0*/  @P0 IADD3 R44, P2, P3, R41, UR6, R23 ;  /* 0x00000006292c0c10 */ /* 0x000fc8000fb5e017 */
[----:B------:R-:W-:Y:S02]  /*1de0*/  @P0 IADD3.X R45, R12, UR7, R13, P2, P3 ;  /* 0x000000070c2d0c10 */ /* 0x000fe400097e640d */
[----:B------:R-:W3:Y:S03]  /*1df0*/  @!P1 LDC R12, c[0x0][0x288] ;  /* 0x0000a200ff0c9b82 */ /* 0x000ee60000000800 */
[----:B------:R0:W4:Y:S05]  /*1e00*/  @P0 LDG.E.U8 R44, desc[UR36][R44.64] ;  /* 0x000000242c2c0981 */ /* 0x00012a000c1e1100 */
[----:B0-----:R-:W0:Y:S01]  /*1e10*/  @!P1 LDC R45, c[0x0][0x288] ;  /* 0x0000a200ff2d9b82 */ /* 0x001e220000000800 */
[----:B---3--:R-:W-:Y:S01]  /*1e20*/  @!P1 IMAD R11, R11, R12, RZ ;  /* 0x0000000c0b0b9224 */ /* 0x008fe200078e02ff */
[----:B------:R-:W-:-:S03]  /*1e30*/  @!P1 SHF.L.U32 R12, R38, 0x3, RZ ;  /* 0x00000003260c9819 */ /* 0x000fc600000006ff */
[----:B------:R-:W-:Y:S01]  /*1e40*/  @!P1 IMAD.SHL.U32 R11, R11, 0x40, RZ ;  /* 0x000000400b0b9824 */ /* 0x000fe200078e00ff */
[----:B----4-:R-:W-:-:S03]  /*1e50*/  ISETP.NE.AND P0, PT, R44, RZ, P0 ;  /* 0x000000ff2c00720c */ /* 0x010fc60000705270 */
[----:B------:R-:W-:Y:S02]  /*1e60*/  @!P1 IMAD R44, R11, UR12, R12 ;  /* 0x0000000c0b2c9c24 */ /* 0x000fe4000f8e020c */
[----:B------:R-:W3:Y:S03]  /*1e70*/  @!P1 LDC.64 R12, c[0x0][0x248] ;  /* 0x00009200ff0c9b82 */ /* 0x000ee60000000a00 */
[----:B------:R-:W-:-:S04]  /*1e80*/  @!P1 IADD3 R11, P2, R3, R44, RZ ;  /* 0x0000002c030b9210 */ /* 0x000fc80007f5e0ff */
[----:B------:R-:W-:Y:S02]  /*1e90*/  @!P1 LEA.HI.X.SX32 R44, R44, R7, 0x1, P2 ;  /* 0x000000072c2c9211 */ /* 0x000fe400010f0eff */
[----:B---3--:R-:W-:-:S04]  /*1ea0*/  @!P1 LEA R12, P2, R11, R12, 0x1 ;  /* 0x0000000c0b0c9211 */ /* 0x008fc800078408ff */
[----:B------:R-:W-:Y:S02]  /*1eb0*/  @!P1 LEA.HI.X R13, R11, R13, R44, 0x1, P2 ;  /* 0x0000000d0b0d9211 */ /* 0x000fe400010f0c2c */
[----:B------:R-:W3:Y:S04]  /*1ec0*/  @!P1 LDG.E R11, desc[UR36][R14.64] ;  /* 0x000000240e0b9981 */ /* 0x000ee8000c1e1900 */
[----:B------:R4:W3:Y:S01]  /*1ed0*/  @!P1 LDG.E R9, desc[UR36][R12.64] ;  /* 0x000000240c099981 */ /* 0x0008e2000c1e1900 */
[----:B0-----:R-:W-:Y:S02]  /*1ee0*/  @!P1 IMAD R40, R40, R45, RZ ;  /* 0x0000002d28289224 */ /* 0x001fe400078e02ff */
[----:B------:R-:W-:Y:S01]  /*1ef0*/  VIADD R38, R38, UR12 ;  /* 0x0000000c26267c36 */ /* 0x000fe20008000000 */
[----:B----4-:R-:W0:Y:S01]  /*1f00*/  @!P1 LDC.64 R12, c[0x0][0x248] ;  /* 0x00009200ff0c9b82 */ /* 0x010e220000000a00 */
[----:B------:R-:W-:-:S03]  /*1f10*/  @!P1 IMAD.SHL.U32 R45, R40, 0x40, RZ ;  /* 0x00000040282d9824 */ /* 0x000fc600078e00ff */
[----:B------:R-:W-:-:S05]  /*1f20*/  @!P1 SHF.L.U32 R40, R38, 0x3, RZ ;  /* 0x0000000326289819 */ /* 0x000fca00000006ff */
[----:B------:R-:W-:Y:S02]  /*1f30*/  @!P1 IMAD R44, R45, UR12, R40 ;  /* 0x0000000c2d2c9c24 */ /* 0x000fe4000f8e0228 */
[----:B------:R-:W2:Y:S03]  /*1f40*/  @!P1 LDC R45, c[0x0][0x288] ;  /* 0x0000a200ff2d9b82 */ /* 0x000ea60000000800 */
[----:B------:R-:W-:-:S04]  /*1f50*/  @!P1 IADD3 R40, P2, R3, R44, RZ ;  /* 0x0000002c03289210 */ /* 0x000fc80007f5e0ff */
[----:B------:R-:W-:Y:S02]  /*1f60*/  @!P1 LEA.HI.X.SX32 R44, R44, R7, 0x1, P2 ;  /* 0x000000072c2c9211 */ /* 0x000fe400010f0eff */
[----:B0-----:R-:W-:-:S04]  /*1f70*/  @!P1 LEA R12, P2, R40, R12, 0x1 ;  /* 0x0000000c280c9211 */ /* 0x001fc800078408ff */
[----:B------:R-:W-:-:S05]  /*1f80*/  @!P1 LEA.HI.X R13, R40, R13, R44, 0x1, P2 ;  /* 0x0000000d280d9211 */ /* 0x000fca00010f0c2c */
[----:B------:R0:W4:Y:S01]  /*1f90*/  @!P1 LDG.E R10, desc[UR36][R12.64] ;  /* 0x000000240c0a9981 */ /* 0x000122000c1e1900 */
[----:B--2---:R-:W-:Y:S02]  /*1fa0*/  @!P1 IMAD R36, R36, R45, RZ ;  /* 0x0000002d24249224 */ /* 0x004fe400078e02ff */
[----:B------:R-:W-:Y:S01]  /*1fb0*/  VIADD R38, R38, UR12 ;  /* 0x0000000c26267c36 */ /* 0x000fe20008000000 */
[----:B0-----:R-:W0:Y:S01]  /*1fc0*/  @!P1 LDC.64 R12, c[0x0][0x248] ;  /* 0x00009200ff0c9b82 */ /* 0x001e220000000a00 */
[----:B------:R-:W-:-:S03]  /*1fd0*/  @!P1 IMAD.SHL.U32 R45, R36, 0x40, RZ ;  /* 0x00000040242d9824 */ /* 0x000fc600078e00ff */
[----:B------:R-:W-:-:S05]  /*1fe0*/  @!P1 SHF.L.U32 R36, R38, 0x3, RZ ;  /* 0x0000000326249819 */ /* 0x000fca00000006ff */
[----:B------:R-:W-:-:S05]  /*1ff0*/  @!P1 IMAD R40, R45, UR12, R36 ;  /* 0x0000000c2d289c24 */ /* 0x000fca000f8e0224 */
[----:B------:R-:W-:-:S04]  /*2000*/  @!P1 IADD3 R36, P2, R3, R40, RZ ;  /* 0x0000002803249210 */ /* 0x000fc80007f5e0ff */
[----:B------:R-:W-:Y:S02]  /*2010*/  @!P1 LEA.HI.X.SX32 R40, R40, R7, 0x1, P2 ;  /* 0x0000000728289211 */ /* 0x000fe400010f0eff */
[C---:B0-----:R-:W-:Y:S02]  /*2020*/  @!P1 LEA R44, P2, R36.reuse, R12, 0x1 ;  /* 0x0000000c242c9211 */ /* 0x041fe400078408ff */
[----:B------:R-:W3:Y:S02]  /*2030*/  @!P1 LDC R12, c[0x0][0x288] ;  /* 0x0000a200ff0c9b82 */ /* 0x000ee40000000800 */
[----:B------:R-:W-:Y:S01]  /*2040*/  @!P1 LEA.HI.X R45, R36, R13, R40, 0x1, P2 ;  /* 0x0000000d242d9211 */ /* 0x000fe200010f0c28 */
[----:B------:R-:W-:-:S04]  /*2050*/  VIADD R38, R38, UR12 ;  /* 0x0000000c26267c36 */ /* 0x000fc80008000000 */
[----:B------:R0:W2:Y:S01]  /*2060*/  @!P1 LDG.E R20, desc[UR36][R44.64] ;  /* 0x000000242c149981 */ /* 0x0000a2000c1e1900 */
[----:B---3--:R-:W-:Y:S02]  /*2070*/  @!P1 IMAD R11, R11, R12, RZ ;  /* 0x0000000c0b0b9224 */ /* 0x008fe400078e02ff */
[----:B------:R-:W0:Y:S02]  /*2080*/  @!P1 LDC.64 R12, c[0x0][0x248] ;  /* 0x00009200ff0c9b82 */ /* 0x000e240000000a00 */
[----:B------:R-:W-:Y:S01]  /*2090*/  @!P1 IMAD.SHL.U32 R36, R11, 0x40, RZ ;  /* 0x000000400b249824 */ /* 0x000fe200078e00ff */
[----:B------:R-:W-:-:S05]  /*20a0*/  @!P1 SHF.L.U32 R11, R38, 0x3, RZ ;  /* 0x00000003260b9819 */ /* 0x000fca00000006ff */
[----:B------:R-:W-:-:S05]  /*20b0*/  @!P1 IMAD R36, R36, UR12, R11 ;  /* 0x0000000c24249c24 */ /* 0x000fca000f8e020b */
[----:B------:R-:W-:-:S04]  /*20c0*/  @!P1 IADD3 R11, P2, R3, R36, RZ ;  /* 0x00000024030b9210 */ /* 0x000fc80007f5e0ff */
[----:B------:R-:W-:Y:S02]  /*20d0*/  @!P1 LEA.HI.X.SX32 R36, R36, R7, 0x1, P2 ;  /* 0x0000000724249211 */ /* 0x000fe400010f0eff */
[C---:B0-----:R-:W-:Y:S02]  /*20e0*/  @!P1 LEA R44, P2, R11.reuse, R12, 0x1 ;  /* 0x0000000c0b2c9211 */ /* 0x041fe400078408ff */
[----:B------:R-:W0:Y:S02]  /*20f0*/  @!P1 LDC R12, c[0x0][0x288] ;  /* 0x0000a200ff0c9b82 */ /* 0x000e240000000800 */
[----:B------:R-:W-:Y:S02]  /*2100*/  @!P1 LEA.HI.X R45, R11, R13, R36, 0x1, P2 ;  /* 0x0000000d0b2d9211 */ /* 0x000fe400010f0c24 */
[----:B------:R-:W0:Y:S01]  /*2110*/  @!P1 LDG.E R11, desc[UR36][R14.64] ;  /* 0x000000240e0b9981 */ /* 0x000e22000c1e1900 */
[----:B------:R-:W-:-:S03]  /*2120*/  VIADD R38, R38, UR12 ;  /* 0x0000000c26267c36 */ /* 0x000fc60008000000 */
[----:B------:R-:W3:Y:S01]  /*2130*/  @!P1 LDG.E R21, desc[UR36][R44.64] ;  /* 0x000000242c159981 */ /* 0x000ee2000c1e1900 */
[----:B0-----:R-:W-:Y:S02]  /*2140*/  @!P1 IMAD R11, R11, R12, RZ ;  /* 0x0000000c0b0b9224 */ /* 0x001fe400078e02ff */
[----:B------:R-:W0:Y:S02]  /*2150*/  @!P1 LDC.64 R12, c[0x0][0x248] ;  /* 0x00009200ff0c9b82 */ /* 0x000e240000000a00 */
[----:B------:R-:W-:Y:S01]  /*2160*/  @!P1 IMAD.SHL.U32 R36, R11, 0x40, RZ ;  /* 0x000000400b249824 */ /* 0x000fe200078e00ff */
[----:B------:R-:W-:-:S05]  /*2170*/  @!P1 SHF.L.U32 R11, R38, 0x3, RZ ;  /* 0x00000003260b9819 */ /* 0x000fca00000006ff */
[----:B------:R-:W-:-:S05]  /*2180*/  @!P1 IMAD R36, R36, UR12, R11 ;  /* 0x0000000c24249c24 */ /* 0x000fca000f8e020b */
[----:B------:R-:W-:-:S04]  /*2190*/  @!P1 IADD3 R11, P2, R3, R36, RZ ;  /* 0x00000024030b9210 */ /* 0x000fc80007f5e0ff */
[----:B------:R-:W-:Y:S02]  /*21a0*/  @!P1 LEA.HI.X.SX32 R36, R36, R7, 0x1, P2 ;  /* 0x0000000724249211 */ /* 0x000fe400010f0eff */
[----:B0-----:R-:W-:-:S04]  /*21b0*/  @!P1 LEA R12, P2, R11, R12, 0x1 ;  /* 0x0000000c0b0c9211 */ /* 0x001fc800078408ff */
[----:B------:R-:W-:Y:S02]  /*21c0*/  @!P1 LEA.HI.X R13, R11, R13, R36, 0x1, P2 ;  /* 0x0000000d0b0d9211 */ /* 0x000fe400010f0c24 */
[----:B------:R-:W4:Y:S01]  /*21d0*/  @!P1 LDG.E R11, desc[UR36][R14.64] ;  /* 0x000000240e0b9981 */ /* 0x000f22000c1e1900 */
[----:B------:R-:W4:Y:S03]  /*21e0*/  @!P1 LDC R36, c[0x0][0x288] ;  /* 0x0000a200ff249b82 */ /* 0x000f260000000800 */
[----:B------:R0:W3:Y:S01]  /*21f0*/  @!P1 LDG.E R24, desc[UR36][R12.64] ;  /* 0x000000240c189981 */ /* 0x0000e2000c1e1900 */
[----:B------:R-:W-:-:S04]  /*2200*/  VIADD R38, R38, UR12 ;  /* 0x0000000c26267c36 */ /* 0x000fc80008000000 */
[----:B0-----:R-:W0:Y:S01]  /*2210*/  @!P1 LDC.64 R12, c[0x0][0x248] ;  /* 0x00009200ff0c9b82 */ /* 0x001e220000000a00 */
[----:B----4-:R-:W-:-:S04]  /*2220*/  @!P1 IMAD R11, R11, R36, RZ ;  /* 0x000000240b0b9224 */ /* 0x010fc800078e02ff */
        /* <DEDUP_REMOVED lines=8> */
[----:B------:R-:W0:Y:S04]  /*22b0*/  @!P1 LDG.E R11, desc[UR36][R14.64] ;  /* 0x000000240e0b9981 */ /* 0x000e28000c1e1900 */
[----:B------:R4:W2:Y:S01]  /*22c0*/  @!P1 LDG.E R13, desc[UR36][R14.64] ;  /* 0x000000240e0d9981 */ /* 0x0008a2000c1e1900 */
[----:B------:R-:W2:Y:S03]  /*22d0*/  @!P1 LDC R36, c[0x0][0x288] ;  /* 0x0000a200ff249b82 */ /* 0x000ea60000000800 */
[----:B------:R-:W3:Y:S05]  /*22e0*/  @!P1 LDG.E R26, desc[UR36][R44.64] ;  /* 0x000000242c1a9981 */ /* 0x000eea000c1e1900 */
[----:B----4-:R-:W4:Y:S01]  /*22f0*/  @!P1 LDC.64 R14, c[0x0][0x248] ;  /* 0x00009200ff0e9b82 */ /* 0x010f220000000a00 */
[----:B0-----:R-:W-:-:S02]  /*2300*/  @!P1 IMAD R12, R11, R12, RZ ;  /* 0x0000000c0b0c9224 */ /* 0x001fc400078e02ff */
[----:B------:R-:W-:Y:S02]  /*2310*/  VIADD R11, R38, UR12 ;  /* 0x0000000c260b7c36 */ /* 0x000fe40008000000 */
[----:B--2---:R-:W-:Y:S01]  /*2320*/  @!P1 IMAD R40, R13, R36, RZ ;  /* 0x000000240d289224 */ /* 0x004fe200078e02ff */
[----:B------:R-:W-:Y:S02]  /*2330*/  @!P1 SHF.L.U32 R36, R12, 0x6, RZ ;  /* 0x000000060c249819 */ /* 0x000fe400000006ff */
[----:B------:R-:W0:Y:S01]  /*2340*/  @!P1 LDC.64 R12, c[0x0][0x248] ;  /* 0x00009200ff0c9b82 */ /* 0x000e220000000a00 */
[----:B------:R-:W-:-:S04]  /*2350*/  @!P1 IMAD.SHL.U32 R38, R11, 0x8, RZ ;  /* 0x000000080b269824 */ /* 0x000fc800078e00ff */
[----:B------:R-:W-:Y:S02]  /*2360*/  @!P1 IMAD R38, R36, UR12, R38 ;  /* 0x0000000c24269c24 */ /* 0x000fe4000f8e0226 */
[----:B------:R-:W-:Y:S02]  /*2370*/  VIADD R36, R11, UR12 ;  /* 0x0000000c0b247c36 */ /* 0x000fe40008000000 */
[----:B------:R-:W-:-:S03]  /*2380*/  @!P1 IMAD.SHL.U32 R11, R40, 0x40, RZ ;  /* 0x00000040280b9824 */ /* 0x000fc600078e00ff */
[----:B------:R-:W-:-:S05]  /*2390*/  @!P1 SHF.L.U32 R36, R36, 0x3, RZ ;  /* 0x0000000324249819 */ /* 0x000fca00000006ff */
[----:B------:R-:W-:Y:S01]  /*23a0*/  @!P1 IMAD R36, R11, UR12, R36 ;  /* 0x0000000c0b249c24 */ /* 0x000fe2000f8e0224 */
[----:B------:R-:W-:-:S04]  /*23b0*/  @!P1 IADD3 R11, P2, R3, R38, RZ ;  /* 0x00000026030b9210 */ /* 0x000fc80007f5e0ff */
[----:B------:R-:W-:Y:S02]  /*23c0*/  @!P1 LEA.HI.X.SX32 R38, R38, R7, 0x1, P2 ;  /* 0x0000000726269211 */ /* 0x000fe400010f0eff */
[----:B0-----:R-:W-:-:S04]  /*23d0*/  @!P1 LEA R12, P2, R11, R12, 0x1 ;  /* 0x0000000c0b0c9211 */ /* 0x001fc800078408ff */
[----:B------:R-:W-:Y:S02]  /*23e0*/  @!P1 LEA.HI.X R13, R11, R13, R38, 0x1, P2 ;  /* 0x0000000d0b0d9211 */ /* 0x000fe400010f0c26 */
[----:B------:R-:W-:-:S03]  /*23f0*/  @!P1 IADD3 R11, P2, R3, R36, RZ ;  /* 0x00000024030b9210 */ /* 0x000fc60007f5e0ff */
[----:B------:R0:W1:Y:S01]  /*2400*/  @!P1 LDG.E R28, desc[UR36][R12.64] ;  /* 0x000000240c1c9981 */ /* 0x000062000c1e1900 */
[----:B------:R-:W-:Y:S02]  /*2410*/  @!P1 LEA.HI.X.SX32 R36, R36, R7, 0x1, P2 ;  /* 0x0000000724249211 */ /* 0x000fe400010f0eff */
[----:B----4-:R-:W-:-:S04]  /*2420*/  @!P1 LEA R14, P2, R11, R14, 0x1 ;  /* 0x0000000e0b0e9211 */ /* 0x010fc800078408ff */
[----:B------:R-:W-:-:S05]  /*2430*/  @!P1 LEA.HI.X R15, R11, R15, R36, 0x1, P2 ;  /* 0x0000000f0b0f9211 */ /* 0x000fca00010f0c24 */
[----:B------:R1:W2:Y:S01]  /*2440*/  @!P1 LDG.E R29, desc[UR36][R14.64] ;  /* 0x000000240e1d9981 */ /* 0x0002a2000c1e1900 */
[----:B------:R-:W-:-:S06]  /*2450*/  HMUL2 R11, R34, R9 ;  /* 0x00000009220b7232 */ /* 0x000fcc0000000000 */
[----:B------:R-:W-:-:S10]  /*2460*/  HFMA2.MMA R11, R39, R10, R11 ;  /* 0x0000000a270b7235 */ /* 0x000fd4000000000b */
[----:B------:R-:W-:-:S06]  /*2470*/  HFMA2 R11, R37, R20, R11 ;  /* 0x00000014250b7231 */ /* 0x000fcc000000000b */
[----:B---3--:R-:W-:-:S10]  /*2480*/  HFMA2.MMA R11, R32, R21, R11 ;  /* 0x00000015200b7235 */ /* 0x008fd4000000000b */
[----:B0-----:R-:W-:-:S06]  /*2490*/  HFMA2 R13, R35, R24, R11 ;  /* 0x00000018230d7231 */ /* 0x001fcc000000000b */
[----:B------:R-:W-:Y:S01]  /*24a0*/  HFMA2.MMA R13, R33, R26, R13 ;  /* 0x0000001a210d7235 */ /* 0x000fe2000000000d */
[----:B------:R-:W-:-:S09]  /*24b0*/  UMOV UR4, 0xffffffff ;  /* 0xffffffff00047882 */ /* 0x000fd20000000000 */
[----:B-1----:R-:W-:-:S06]  /*24c0*/  HFMA2 R15, R31, R28, R13 ;  /* 0x0000001c1f0f7231 */ /* 0x002fcc000000000d */
[----:B--2---:R-:W-:-:S10]  /*24d0*/  HFMA2.MMA R15, R30, R29, R15 ;  /* 0x0000001d1e0f7235 */ /* 0x004fd4000000000f */
[--C-:B------:R-:W-:Y:S02]  /*24e0*/  HADD2.F32 R11, -RZ, R15.reuse.H0_H0 ;  /* 0x2000000fff0b7230 */ /* 0x100fe40000004100 */
[----:B------:R-:W-:-:S05]  /*24f0*/  HADD2.F32 R12, -RZ, R15.H1_H1 ;  /* 0x3000000fff0c7230 */ /* 0x000fca0000004100 */
[----:B------:R-:W-:Y:S01]  /*2500*/  FADD.FTZ R13, R11, R12 ;  /* 0x0000000c0b0d7221 */ /* 0x000fe20000010000 */
[----:B------:R-:W-:Y:S06]  /*2510*/  BRA.DIV UR4, `(.L_x_1794) ;  /* 0x0000003604847947 */ /* 0x000fec000b800000 */
[----:B------:R-:W0:Y:S02]  /*2520*/  SHFL.BFLY PT, R14, R13, 0x2, 0x1f ;  /* 0x0c401f000d0e7f89 */ /* 0x000e2400000e0000 */
[----:B0-----:R-:W-:-:S05]  /*2530*/  FADD.FTZ R13, R13, R14 ;  /* 0x0000000e0d0d7221 */ /* 0x001fca0000010000 */
[----:B------:R0:W1:Y:S02]  /*2540*/  SHFL.BFLY PT, R14, R13, 0x1, 0x1f ;  /* 0x0c201f000d0e7f89 */ /* 0x00006400000e0000 */
.L_x_1851:
        /* <DEDUP_REMOVED lines=15> */
[----:B------:R-:W3:Y:S01]  /*2640*/  @P2 LDG.E.U16 R12, desc[UR36][R12.64] ;  /* 0x000000240c0c2981 */ /* 0x000ee2000c1e1500 */
[----:B------:R-:W0:Y:S01]  /*2650*/  S2UR UR5, SR_CgaCtaId ;  /* 0x00000000000579c3 */ /* 0x000e220000008800 */
[----:B------:R-:W-:Y:S01]  /*2660*/  @P1 ISETP.GE.AND P3, PT, R41, R6, PT ;  /* 0x000000062900120c */ /* 0x000fe20003f66270 */
[----:B------:R-:W-:-:S03]  /*2670*/  UMOV UR4, 0x400 ;  /* 0x0000040000047882 */ /* 0x000fc60000000000 */
[----:B-----5:R-:W-:Y:S01]  /*2680*/  @P1 SEL R15, R27, RZ, !P3 ;  /* 0x000000ff1b0f1207 */ /* 0x020fe20005800000 */
[----:B------:R-:W-:-:S03]  /*2690*/  UIADD3 UR4, UR4, 0x90, URZ ;  /* 0x0000009004047890 */ /* 0x000fc6000fffe03f */
[----:B------:R-:W-:-:S04]  /*26a0*/  @P1 IADD3 R15, R15, R41, -R16 ;  /* 0x000000290f0f1210 */ /* 0x000fc80007ffe810 */
[----:B------:R-:W-:Y:S01]  /*26b0*/  @P1 I2FP.F32.S32 R15, R15 ;  /* 0x0000000f000f1245 */ /* 0x000fe20000201400 */
[----:B0-----:R-:W-:Y:S01]  /*26c0*/  ULEA UR4, UR5, UR4, 0x18 ;  /* 0x0000000405047291 */ /* 0x001fe2000f8ec03f */
[----:B--2---:R-:W-:Y:S02]  /*26d0*/  @P1 HADD2.F32 R36, -RZ, R36.H0_H0 ;  /* 0x20000024ff241230 */ /* 0x004fe40000004100 */
[----:B---3--:R-:W-:-:S05]  /*26e0*/  @P2 HADD2.F32 R11, -RZ, R12.H0_H0 ;  /* 0x2000000cff0b2230 */ /* 0x008fca0000004100 */
[----:B------:R-:W-:Y:S01]  /*26f0*/  @P2 FADD.FTZ R14, R14, R11 ;  /* 0x0000000b0e0e2221 */ /* 0x000fe20000010000 */
[----:B------:R-:W-:-:S03]  /*2700*/  IMAD.IADD R11, R41, 0x1, -R25 ;  /* 0x00000001290b7824 */ /* 0x000fc600078e0a19 */
[----:B------:R-:W-:Y:S02]  /*2710*/  @P1 FFMA.FTZ R14, R15, R36, R14 ;  /* 0x000000240f0e1223 */ /* 0x000fe4000001000e */
[----:B------:R-:W-:-:S05]  /*2720*/  LEA R11, R11, UR4, 0x2 ;  /* 0x000000040b0b7c11 */ /* 0x000fca000f8e10ff */
[----:B------:R1:W-:Y:S01]  /*2730*/  STS [R11], R14 ;  /* 0x0000000e0b007388 */ /* 0x0003e20000000800 */
[----:B------:R-:W-:-:S07]  /*2740*/  @!P0 FMNMX.FTZ R0, R0, R14, !PT ;  /* 0x0000000e00008209 */ /* 0x000fce0007810000 */
.L_x_1796:
[----:B------:R-:W-:Y:S05]  /*2750*/  BSYNC B1 ;  /* 0x0000000000017941 */ /* 0x000fea0003800000 */
.L_x_1795:
[----:B-1----:R-:W-:Y:S01]  /*2760*/  IADD3 R11, R16, 0x7, -R25 ;  /* 0x00000007100b7810 */ /* 0x002fe20007ffe819 */
[----:B------:R-:W-:-:S03]  /*2770*/  VIADD R41, R41, 0x10 ;  /* 0x0000001029297836 */ /* 0x000fc60000000000 */
[----:B------:R-:W-:-:S04]  /*2780*/  SHF.R.S32.HI R12, RZ, 0x1f, R11 ;  /* 0x0000001fff0c7819 */ /* 0x000fc8000001140b */
[----:B------:R-:W-:-:S04]  /*2790*/  LEA.HI R12, R12, R11, RZ, 0x3 ;  /* 0x0000000b0c0c7211 */ /* 0x000fc800078f18ff */
[----:B------:R-:W-:-:S04]  /*27a0*/  LOP3.LUT R12, R12, 0xfffffff8, RZ, 0xc0, !PT ;  /* 0xfffffff80c0c7812 */ /* 0x000fc800078ec0ff */
[----:B------:R-:W-:-:S04]  /*27b0*/  IADD3 R12, R25, R12, RZ ;  /* 0x0000000c190c7210 */ /* 0x000fc80007ffe0ff */
[----:B------:R-:W-:-:S13]  /*27c0*/  ISETP.GE.AND P0, PT, R41, R12, PT ;  /* 0x0000000c2900720c */ /* 0x000fda0003f06270 */
[----:B------:R-:W-:Y:S05]  /*27d0*/  @!P0 BRA `(.L_x_1797) ;  /* 0xfffffff000f88947 */ /* 0x000fea000383ffff */
.L_x_1793:
[----:B------:R-:W-:Y:S05]  /*27e0*/  BSYNC B0 ;  /* 0x0000000000007941 */ /* 0x000fea0003800000 */
.L_x_1792:
[----:B------:R-:W-:Y:S01]  /*27f0*/  UMOV UR4, 0xffffffff ;  /* 0xffffffff00047882 */ /* 0x000fe20000000000 */
[----:B------:R-:W-:Y:S02]  /*2800*/  SHF.R.S32.HI R30, RZ, 0x1f, R23 ;  /* 0x0000001fff1e7819 */ /* 0x000fe40000011417 */
[----:B------:R-:W-:Y:S01]  /*2810*/  SHF.R.S32.HI R4, RZ, 0x1f, R17 ;  /* 0x0000001fff047819 */ /* 0x000fe20000011411 */
[----:B------:R-:W-:Y:S06]  /*2820*/  BRA.DIV UR4, `(.L_x_1798) ;  /* 0x0000003604007947 */ /* 0x000fec000b800000 */
[----:B------:R-:W0:Y:S02]  /*2830*/  SHFL.BFLY PT, R14, R0, 0x10, 0x1f ;  /* 0x0e001f00000e7f89 */ /* 0x000e2400000e0000 */
[----:B0-----:R-:W-:-:S05]  /*2840*/  FMNMX.FTZ R13, R14, R0, !PT ;  /* 0x000000000e0d7209 */ /* 0x001fca0007810000 */
[----:B------:R-:W0:Y:S02]  /*2850*/  SHFL.BFLY PT, R14, R13, 0x8, 0x1f ;  /* 0x0d001f000d0e7f89 */ /* 0x000e2400000e0000 */
[----:B0-----:R-:W-:-:S05]  /*2860*/  FMNMX.FTZ R3, R13, R14, !PT ;  /* 0x0000000e0d037209 */ /* 0x001fca0007810000 */
[----:B------:R0:W3:Y:S02]  /*2870*/  SHFL.BFLY PT, R14, R3, 0x4, 0x1f ;  /* 0x0c801f00030e7f89 */ /* 0x0000e400000e0000 */
.L_x_1856:
[----:B------:R-:W-:Y:S01]  /*2880*/  LEA.HI R0, R4, R17, RZ, 0x5 ;  /* 0x0000001104007211 */ /* 0x000fe200078f28ff */
[----:B------:R-:W-:Y:S05]  /*2890*/  WARPSYNC.ALL ;  /* 0x0000000000007948 */ /* 0x000fea0003800000 */
[----:B------:R-:W-:-:S05]  /*28a0*/  LOP3.LUT R4, R0, 0xffffffe0, RZ, 0xc0, !PT ;  /* 0xffffffe000047812 */ /* 0x000fca00078ec0ff */
[----:B------:R-:W-:-:S05]  /*28b0*/  IMAD.IADD R4, R17, 0x1, -R4 ;  /* 0x0000000111047824 */ /* 0x000fca00078e0a04 */
[----:B------:R-:W-:-:S13]  /*28c0*/  ISETP.NE.AND P0, PT, R4, RZ, PT ;  /* 0x000000ff0400720c */ /* 0x000fda0003f05270 */
[----:B------:R-:W4:Y:S01]  /*28d0*/  @!P0 S2R R6, SR_CgaCtaId ;  /* 0x0000000000068919 */ /* 0x000f220000008800 */
[----:B------:R-:W-:Y:S02]  /*28e0*/  @!P0 MOV R5, 0x400 ;  /* 0x0000040000058802 */ /* 0x000fe40000000f00 */
[----:B------:R-:W-:Y:S02]  /*28f0*/  @!P0 SHF.R.S32.HI R0, RZ, 0x5, R0 ;  /* 0x00000005ff008819 */ /* 0x000fe40000011400 */
[----:B0--3--:R-:W-:Y:S02]  /*2900*/  @!P0 FMNMX.FTZ R3, R3, R14, !PT ;  /* 0x0000000e03038209 */ /* 0x009fe40007810000 */
[----:B----4-:R-:W-:-:S05]  /*2910*/  @!P0 LEA R5, R6, R5, 0x18 ;  /* 0x0000000506058211 */ /* 0x010fca00078ec0ff */
        /* <DEDUP_REMOVED lines=15> */
[----:B------:R-:W-:-:S04]  /*2a10*/  IMAD.IADD R3, R25, 0x1, R17 ;  /* 0x0000000119037824 */ /* 0x000fc800078e0211 */
[----:B------:R0:W3:Y:S01]  /*2a20*/  SHFL.IDX PT, R9, R5, RZ, 0x1f ;  /* 0x00001fff05097589 */ /* 0x0000e200000e0000 */
[----:B------:R-:W-:-:S13]  /*2a30*/  ISETP.GT.AND P1, PT, R3, R16, PT ;  /* 0x000000100300720c */ /* 0x000fda0003f24270 */
[----:B0-----:R-:W-:Y:S05]  /*2a40*/  @P1 BRA `(.L_x_1800) ;  /* 0x0000000000781947 */ /* 0x001fea0003800000 */
[----:B------:R-:W0:Y:S01]  /*2a50*/  S2R R5, SR_CgaCtaId ;  /* 0x0000000000057919 */ /* 0x000e220000008800 */
[----:B------:R-:W-:Y:S01]  /*2a60*/  MOV R0, 0x400 ;  /* 0x0000040000007802 */ /* 0x000fe20000000f00 */
[----:B------:R-:W-:Y:S01]  /*2a70*/  ULDC.64 UR4, c[0x0][0x2b0] ;  /* 0x0000ac0000047ab9 */ /* 0x000fe20000000a00 */
[----:B------:R-:W-:Y:S01]  /*2a80*/  IMAD.MOV.U32 R6, RZ, RZ, RZ ;  /* 0x000000ffff067224 */ /* 0x000fe200078e00ff */
[----:B------:R-:W-:Y:S02]  /*2a90*/  ISETP.NE.U32.AND P0, PT, RZ, UR4, PT ;  /* 0x00000004ff007c0c */ /* 0x000fe4000bf05070 */
[----:B------:R-:W-:Y:S02]  /*2aa0*/  VIADD R0, R0, 0x90 ;  /* 0x0000009000007836 */ /* 0x000fe40000000000 */
[----:B------:R-:W-:-:S03]  /*2ab0*/  ISETP.NE.AND.EX P0, PT, RZ, UR5, PT, P0 ;  /* 0x00000005ff007c0c */ /* 0x000fc6000bf05300 */
[----:B0-----:R-:W-:Y:S02]  /*2ac0*/  LEA R11, R5, R0, 0x18 ;  /* 0x00000000050b7211 */ /* 0x001fe400078ec0ff */
[----:B------:R-:W-:-:S08]  /*2ad0*/  MOV R0, R3 ;  /* 0x0000000300007202 */ /* 0x000fd00000000f00 */
.L_x_1804:
[----:B0-----:R-:W-:Y:S01]  /*2ae0*/  IMAD.IADD R4, R0, 0x1, -R25 ;  /* 0x0000000100047824 */ /* 0x001fe200078e0a19 */
[----:B------:R-:W-:Y:S03]  /*2af0*/  BSSY B1, `(.L_x_1801) ;  /* 0x000000e000017945 */ /* 0x000fe60003800000 */
[----:B------:R-:W-:Y:S01]  /*2b00*/  IMAD R10, R4, 0x4, R11 ;  /* 0x00000004040a7824 */ /* 0x000fe200078e020b */
[----:B------:R-:W-:Y:S06]  /*2b10*/  @!P0 BRA `(.L_x_1802) ;  /* 0x00000000001c8947 */ /* 0x000fec0003800000 */
[----:B------:R-:W-:Y:S02]  /*2b20*/  SHF.R.S32.HI R5, RZ, 0x1f, R0 ;  /* 0x0000001fff057819 */ /* 0x000fe40000011400 */
[----:B------:R-:W-:-:S04]  /*2b30*/  IADD3 R4, P2, P3, R0, UR6, R23 ;  /* 0x0000000600047c10 */ /* 0x000fc8000fb5e017 */
[----:B------:R-:W-:-:S05]  /*2b40*/  IADD3.X R5, R5, UR7, R30, P2, P3 ;  /* 0x0000000705057c10 */ /* 0x000fca00097e641e */
[----:B------:R-:W4:Y:S02]  /*2b50*/  LDG.E.U8 R4, desc[UR36][R4.64] ;  /* 0x0000002404047981 */ /* 0x000f24000c1e1100 */
[----:B----4-:R-:W-:-:S13]  /*2b60*/  ISETP.NE.AND P2, PT, R4, RZ, PT ;  /* 0x000000ff0400720c */ /* 0x010fda0003f45270 */
[----:B------:R-:W-:Y:S01]  /*2b70*/  @P2 MOV R7, RZ ;  /* 0x000000ff00072202 */ /* 0x000fe20000000f00 */
[----:B------:R-:W-:Y:S06]  /*2b80*/  @P2 BRA `(.L_x_1803) ;  /* 0x0000000000102947 */ /* 0x000fec0003800000 */
.L_x_1802:
[----:B------:R-:W3:Y:S02]  /*2b90*/  LDS R4, [R10] ;  /* 0x000000000a047984 */ /* 0x000ee40000000800 */
[----:B---3--:R-:W-:-:S04]  /*2ba0*/  FADD.FTZ R4, -R9, R4 ;  /* 0x0000000409047221 */ /* 0x008fc80000010100 */
[----:B------:R-:W-:-:S04]  /*2bb0*/  FMUL.FTZ R4, R4, 1.4426950216293334961 ;  /* 0x3fb8aa3b04047820 */ /* 0x000fc80000410000 */
[----:B------:R0:W4:Y:S03]  /*2bc0*/  MUFU.EX2 R7, R4 ;  /* 0x0000000400077308 */ /* 0x0001260000000800 */
.L_x_1803:
[----:B------:R-:W-:Y:S05]  /*2bd0*/  BSYNC B1 ;  /* 0x0000000000017941 */ /* 0x000fea0003800000 */
.L_x_1801:
[----:B----4-:R4:W-:Y:S01]  /*2be0*/  STS [R10], R7 ;  /* 0x000000070a007388 */ /* 0x0109e20000000800 */
[----:B------:R-:W-:Y:S02]  /*2bf0*/  VIADD R0, R0, 0x40 ;  /* 0x0000004000007836 */ /* 0x000fe40000000000 */
[----:B------:R-:W-:-:S03]  /*2c00*/  FADD.FTZ R6, R7, R6 ;  /* 0x0000000607067221 */ /* 0x000fc60000010000 */
[----:B------:R-:W-:-:S13]  /*2c10*/  ISETP.GT.AND P2, PT, R0, R16, PT ;  /* 0x000000100000720c */ /* 0x000fda0003f44270 */
[----:B----4-:R-:W-:Y:S05]  /*2c20*/  @!P2 BRA `(.L_x_1804) ;  /* 0xfffffffc00aca947 */ /* 0x010fea000383ffff */
.L_x_1800:
[----:B------:R-:W-:Y:S05]  /*2c30*/  BSYNC B0 ;  /* 0x0000000000007941 */ /* 0x000fea0003800000 */
.L_x_1799:
[----:B------:R-:W4:Y:S01]  /*2c40*/  SHFL.BFLY PT, R5, R6, 0x10, 0x1f ;  /* 0x0e001f0006057f89 */ /* 0x000f2200000e0000 */
[----:B------:R-:W-:Y:S01]  /*2c50*/  LOP3.LUT P0, R10, R17, 0x1f, RZ, 0xc0, !PT ;  /* 0x0000001f110a7812 */ /* 0x000fe2000780c0ff */
[----:B------:R-:W-:-:S03]  /*2c60*/  ULDC.U8 UR4, c[0x0][0x31c] ;  /* 0x0000c70000047ab9 */ /* 0x000fc60000000000 */
[----:B------:R-:W-:-:S09]  /*2c70*/  ISETP.GT.U32.AND P2, PT, R10, 0x1, PT ;  /* 0x000000010a00780c */ /* 0x000fd20003f44070 */
[----:B------:R-:W0:Y:S04]  /*2c80*/  @!P0 S2R R11, SR_CgaCtaId ;  /* 0x00000000000b8919 */ /* 0x000e280000008800 */
[----:B------:R-:W1:Y:S01]  /*2c90*/  @!P2 S2R R13, SR_CgaCtaId ;  /* 0x00000000000da919 */ /* 0x000e620000008800 */
[----:B----4-:R-:W-:Y:S01]  /*2ca0*/  FADD.FTZ R5, R5, R6 ;  /* 0x0000000605057221 */ /* 0x010fe20000010000 */
[----:B------:R-:W-:-:S04]  /*2cb0*/  @!P0 MOV R6, 0x400 ;  /* 0x0000040000068802 */ /* 0x000fc80000000f00 */
[----:B------:R-:W4:Y:S02]  /*2cc0*/  SHFL.BFLY PT, R0, R5, 0x8, 0x1f ;  /* 0x0d001f0005007f89 */ /* 0x000f2400000e0000 */
[----:B----4-:R-:W-:Y:S01]  /*2cd0*/  FADD.FTZ R0, R5, R0 ;  /* 0x0000000005007221 */ /* 0x010fe20000010000 */
[----:B------:R-:W-:-:S04]  /*2ce0*/  @!P0 SHF.R.U32.HI R5, RZ, 0x3, R17 ;  /* 0x00000003ff058819 */ /* 0x000fc80000011611 */
[----:B------:R-:W4:Y:S01]  /*2cf0*/  SHFL.BFLY PT, R7, R0, 0x4, 0x1f ;  /* 0x0c801f0000077f89 */ /* 0x000f2200000e0000 */
[----:B------:R-:W-:Y:S01]  /*2d00*/  @!P0 LOP3.LUT R5, R5, 0x1ffffffc, RZ, 0xc0, !PT ;  /* 0x1ffffffc05058812 */ /* 0x000fe200078ec0ff */
[----:B----4-:R-:W-:Y:S01]  /*2d10*/  FADD.FTZ R7, R0, R7 ;  /* 0x0000000700077221 */ /* 0x010fe20000010000 */
[----:B0-----:R-:W-:Y:S02]  /*2d20*/  @!P0 LEA R0, R11, R6, 0x18 ;  /* 0x000000060b008211 */ /* 0x001fe400078ec0ff */
[----:B------:R-:W-:Y:S01]  /*2d30*/  @!P2 MOV R6, 0x400 ;  /* 0x000004000006a802 */ /* 0x000fe20000000f00 */
[----:B------:R-:W0:Y:S01]  /*2d40*/  LDC R11, c[0x0][0x284] ;  /* 0x0000a100ff0b7b82 */ /* 0x000e220000000800 */
[----:B------:R-:W4:Y:S01]  /*2d50*/  SHFL.BFLY PT, R4, R7, 0x2, 0x1f ;  /* 0x0c401f0007047f89 */ /* 0x000f2200000e0000 */
[----:B------:R-:W-:Y:S01]  /*2d60*/  @!P0 IMAD.IADD R0, R0, 0x1, R5 ;  /* 0x0000000100008824 */ /* 0x000fe200078e0205 */
[----:B-1----:R-:W-:-:S04]  /*2d70*/  @!P2 LEA R13, R13, R6, 0x18 ;  /* 0x000000060d0da211 */ /* 0x002fc800078ec0ff */
[----:B------:R-:W-:Y:S02]  /*2d80*/  @!P2 LEA R10, R10, R13, 0x2 ;  /* 0x0000000d0a0aa211 */ /* 0x000fe400078e10ff */
[----:B------:R-:W1:Y:S01]  /*2d90*/  S2R R13, SR_CgaCtaId ;  /* 0x00000000000d7919 */ /* 0x000e620000008800 */
[----:B----4-:R-:W-:Y:S02]  /*2da0*/  FADD.FTZ R4, R7, R4 ;  /* 0x0000000407047221 */ /* 0x010fe40000010000 */
[----:B------:R-:W0:Y:S03]  /*2db0*/  LDC R7, c[0x0][0x29c] ;  /* 0x0000a700ff077b82 */ /* 0x000e260000000800 */
[----:B---3--:R-:W3:Y:S01]  /*2dc0*/  SHFL.BFLY PT, R9, R4, 0x1, 0x1f ;  /* 0x0c201f0004097f89 */ /* 0x008ee200000e0000 */
[----:B0-----:R-:W-:Y:S01]  /*2dd0*/  VIMNMX R5, R11, R7, PT ;  /* 0x000000070b057248 */ /* 0x001fe20003fe0100 */
[----:B---3--:R-:W-:-:S04]  /*2de0*/  FADD.FTZ R9, R4, R9 ;  /* 0x0000000904097221 */ /* 0x008fc80000010000 */
[----:B------:R-:W-:Y:S01]  /*2df0*/  VIADD R5, R5, 0x4 ;  /* 0x0000000405057836 */ /* 0x000fe20000000000 */
[----:B------:R0:W-:Y:S01]  /*2e00*/  @!P0 STS [R0+0x8], R9 ;  /* 0x0000080900008388 */ /* 0x0001e20000000800 */
[----:B------:R-:W-:Y:S01]  /*2e10*/  BAR.SYNC.DEFER_BLOCKING 0x0 ;  /* 0x0000000000007b1d */ /* 0x000fe20000010000 */
[----:B------:R-:W-:Y:S02]  /*2e20*/  ISETP.NE.AND P0, PT, RZ, UR4, PT ;  /* 0x00000004ff007c0c */ /* 0x000fe4000bf05270 */
[----:B------:R-:W-:Y:S02]  /*2e30*/  SHF.R.S32.HI R12, RZ, 0x1f, R5 ;  /* 0x0000001fff0c7819 */ /* 0x000fe40000011405 */
[----:B0-----:R-:W-:Y:S02]  /*2e40*/  MOV R0, 0x400 ;  /* 0x0000040000007802 */ /* 0x001fe40000000f00 */
[----:B------:R-:W-:-:S03]  /*2e50*/  LEA.HI R12, R12, R5, RZ, 0x2 ;  /* 0x000000050c0c7211 */ /* 0x000fc600078f10ff */
[----:B------:R-:W-:Y:S01]  /*2e60*/  VIADD R0, R0, 0x90 ;  /* 0x0000009000007836 */ /* 0x000fe20000000000 */
[----:B------:R-:W-:-:S04]  /*2e70*/  SHF.L.U32 R12, R12, 0x2, RZ ;  /* 0x000000020c0c7819 */ /* 0x000fc800000006ff */
[----:B-1----:R-:W-:Y:S02]  /*2e80*/  LEA R0, R13, R0, 0x18 ;  /* 0x000000000d007211 */ /* 0x002fe400078ec0ff */
[----:B------:R-:W-:Y:S01]  /*2e90*/  LOP3.LUT R15, R12, 0xfffffff0, RZ, 0xc0, !PT ;  /* 0xfffffff00c0f7812 */ /* 0x000fe200078ec0ff */
[----:B------:R-:W0:Y:S04]  /*2ea0*/  @!P2 LDS R9, [R10+0x8] ;  /* 0x000008000a09a984 */ /* 0x000e280000000800 */
[----:B0-----:R-:W0:Y:S02]  /*2eb0*/  SHFL.BFLY PT, R4, R9, 0x1, 0x1f ;  /* 0x0c201f0009047f89 */ /* 0x001e2400000e0000 */
[----:B0-----:R-:W-:Y:S01]  /*2ec0*/  FADD.FTZ R6, R4, R9 ;  /* 0x0000000904067221 */ /* 0x001fe20000010000 */
[----:B------:R-:W-:-:S05]  /*2ed0*/  CS2R R4, SRZ ;  /* 0x0000000000047805 */ /* 0x000fca000001ff00 */
[----:B------:R-:W0:Y:S01]  /*2ee0*/  SHFL.IDX PT, R6, R6, RZ, 0x1f ;  /* 0x00001fff06067589 */ /* 0x000e2200000e0000 */
[----:B------:R-:W-:Y:S05]  /*2ef0*/  @!P0 BRA `(.L_x_1805) ;  /* 0x0000000000208947 */ /* 0x000fea0003800000 */
[----:B------:R-:W1:Y:S01]  /*2f00*/  S2R R5, SR_CTAID.X ;  /* 0x0000000000057919 */ /* 0x000e620000002500 */
[----:B------:R-:W1:Y:S01]  /*2f10*/  LDC R9, c[0x0][0x288] ;  /* 0x0000a200ff097b82 */ /* 0x000e620000000800 */
[----:B------:R-:W1:Y:S07]  /*2f20*/  S2R R10, SR_CTAID.Y ;  /* 0x00000000000a7919 */ /* 0x000e6e0000002600 */
[----:B------:R-:W3:Y:S01]  /*2f30*/  LDC R4, c[0x0][0x318] ;  /* 0x0000c600ff047b82 */ /* 0x000ee20000000800 */
[----:B-1----:R-:W-:-:S04]  /*2f40*/  IMAD R5, R10, R9, R5 ;  /* 0x000000090a057224 */ /* 0x002fc800078e0205 */
[----:B---3--:R-:W-:-:S04]  /*2f50*/  IMAD R4, R5, R4, R7 ;  /* 0x0000000405047224 */ /* 0x008fc800078e0207 */
[----:B------:R-:W-:-:S05]  /*2f60*/  IMAD R4, R4, R11, RZ ;  /* 0x0000000b04047224 */ /* 0x000fca00078e02ff */
[----:B------:R-:W-:-:S07]  /*2f70*/  SHF.R.S32.HI R5, RZ, 0x1f, R4 ;  /* 0x0000001fff057819 */ /* 0x000fce0000011404 */
.L_x_1805:
[----:B------:R-:W-:Y:S01]  /*2f80*/  ULDC.64 UR4, c[0x0][0x310] ;  /* 0x0000c40000047ab9 */ /* 0x000fe20000000a00 */
[----:B------:R-:W-:Y:S01]  /*2f90*/  BSSY B0, `(.L_x_1806) ;  /* 0x0000015000007945 */ /* 0x000fe20003800000 */
[----:B------:R-:W-:-:S03]  /*2fa0*/  IMAD.IADD R32, R0, 0x1, R15 ;  /* 0x0000000100207824 */ /* 0x000fc600078e020f */
[----:B------:R-:W-:Y:S05]  /*2fb0*/  @P1 BRA `(.L_x_1807) ;  /* 0x0000000000481947 */ /* 0x000fea0003800000 */
[----:B0-----:R-:W-:-:S04]  /*2fc0*/  FADD.FTZ R6, R6, 9.9999999747524270788e-07 ;  /* 0x358637bd06067421 */ /* 0x001fc80000010000 */
[----:B------:R0:W1:Y:S03]  /*2fd0*/  MUFU.RCP R11, R6 ;  /* 0x00000006000b7308 */ /* 0x0000660000001000 */
.L_x_1809:
[----:B01----:R-:W-:-:S05]  /*2fe0*/  IMAD.IADD R7, R3, 0x1, -R25 ;  /* 0x0000000103077824 */ /* 0x003fca00078e0a19 */
[C---:B0-----:R-:W-:Y:S01]  /*2ff0*/  LEA R6, R7.reuse, R0, 0x2 ;  /* 0x0000000007067211 */ /* 0x041fe200078e10ff */
[----:B------:R-:W-:-:S05]  /*3000*/  IMAD R7, R7, 0x2, R32 ;  /* 0x0000000207077824 */ /* 0x000fca00078e0220 */
[----:B------:R-:W1:Y:S02]  /*3010*/  LDS R6, [R6] ;  /* 0x0000000006067984 */ /* 0x000e640000000800 */
[----:B-1----:R-:W-:-:S05]  /*3020*/  FMUL.FTZ R13, R6, R11 ;  /* 0x0000000b060d7220 */ /* 0x002fca0000410000 */
[----:B------:R-:W-:-:S05]  /*3030*/  F2FP.F16.F32.PACK_AB R9, RZ, R13 ;  /* 0x0000000dff09723e */ /* 0x000fca00000000ff */
[----:B------:R0:W-:Y:S01]  /*3040*/  STS.U16 [R7], R9 ;  /* 0x0000000907007388 */ /* 0x0001e20000000400 */
[----:B------:R-:W-:Y:S05]  /*3050*/  @!P0 BRA `(.L_x_1808) ;  /* 0x0000000000148947 */ /* 0x000fea0003800000 */
[----:B0-----:R-:W-:-:S04]  /*3060*/  IADD3 R7, P1, R3, R4, RZ ;  /* 0x0000000403077210 */ /* 0x001fc80007f3e0ff */
[----:B------:R-:W-:Y:S02]  /*3070*/  LEA.HI.X.SX32 R10, R3, R5, 0x1, P1 ;  /* 0x00000005030a7211 */ /* 0x000fe400008f0eff */
[----:B------:R-:W-:-:S04]  /*3080*/  LEA R6, P1, R7, UR4, 0x2 ;  /* 0x0000000407067c11 */ /* 0x000fc8000f8210ff */
[----:B------:R-:W-:-:S05]  /*3090*/  LEA.HI.X R7, R7, UR5, R10, 0x2, P1 ;  /* 0x0000000507077c11 */ /* 0x000fca00088f140a */
[----:B------:R1:W-:Y:S04]  /*30a0*/  STG.E desc[UR36][R6.64], R13 ;  /* 0x0000000d06007986 */ /* 0x0003e8000c101924 */
.L_x_1808:
[----:B------:R-:W-:-:S05]  /*30b0*/  VIADD R3, R3, 0x40 ;  /* 0x0000004003037836 */ /* 0x000fca0000000000 */
[----:B------:R-:W-:-:S13]  /*30c0*/  ISETP.GT.AND P1, PT, R3, R16, PT ;  /* 0x000000100300720c */ /* 0x000fda0003f24270 */
[----:B------:R-:W-:Y:S05]  /*30d0*/  @!P1 BRA `(.L_x_1809) ;  /* 0xfffffffc00c09947 */ /* 0x000fea000383ffff */
.L_x_1807:
[----:B------:R-:W-:Y:S05]  /*30e0*/  BSYNC B0 ;  /* 0x0000000000007941 */ /* 0x000fea0003800000 */
.L_x_1806:
[----:B------:R-:W-:Y:S01]  /*30f0*/  SHF.R.S32.HI R3, RZ, 0x1f, R16 ;  /* 0x0000001fff037819 */ /* 0x000fe20000011410 */
[----:B------:R-:W-:Y:S01]  /*3100*/  ULDC.64 UR4, c[0x0][0x240] ;  /* 0x0000900000047ab9 */ /* 0x000fe20000000a00 */
[----:B01----:R-:W-:Y:S01]  /*3110*/  SHF.R.S32.HI R6, RZ, 0x1f, R17 ;  /* 0x0000001fff067819 */ /* 0x003fe20000011411 */
[----:B------:R-:W-:Y:S01]  /*3120*/  ULDC.64 UR8, c[0x0][0x250] ;  /* 0x0000940000087ab9 */ /* 0x000fe20000000a00 */
[----:B------:R-:W-:Y:S02]  /*3130*/  LEA.HI R4, R3, R16, RZ, 0x3 ;  /* 0x0000001003047211 */ /* 0x000fe400078f18ff */
[----:B------:R-:W-:Y:S01]  /*3140*/  ISETP.NE.U32.AND P0, PT, RZ, UR4, PT ;  /* 0x00000004ff007c0c */ /* 0x000fe2000bf05070 */
[----:B------:R-:W-:Y:S01]  /*3150*/  ULDC UR4, c[0x0][0x284] ;  /* 0x0000a10000047ab9 */ /* 0x000fe20000000800 */
[----:B------:R-:W-:Y:S02]  /*3160*/  LEA.HI R3, R6, R17, RZ, 0x3 ;  /* 0x0000001106037211 */ /* 0x000fe400078f18ff */
[----:B------:R-:W-:-:S02]  /*3170*/  LOP3.LUT R5, R4, 0xfffffff8, RZ, 0xc0, !PT ;  /* 0xfffffff804057812 */ /* 0x000fc400078ec0ff */
[----:B------:R-:W-:Y:S02]  /*3180*/  ISETP.NE.AND.EX P0, PT, RZ, UR5, PT, P0 ;  /* 0x00000005ff007c0c */ /* 0x000fe4000bf05300 */
[----:B------:R-:W-:Y:S02]  /*3190*/  SHF.R.S32.HI R34, RZ, 0x3, R3 ;  /* 0x00000003ff227819 */ /* 0x000fe40000011403 */
[----:B------:R-:W-:Y:S02]  /*31a0*/  IADD3 R9, -R5, R16, RZ ;  /* 0x0000001005097210 */ /* 0x000fe40007ffe1ff */
[----:B------:R-:W-:Y:S02]  /*31b0*/  LOP3.LUT R6, R3, 0x1ffffff8, RZ, 0xc0, !PT ;  /* 0x1ffffff803067812 */ /* 0x000fe400078ec0ff */
[----:B------:R-:W-:Y:S01]  /*31c0*/  ISETP.NE.OR P0, PT, R34, R9, !P0 ;  /* 0x000000092200720c */ /* 0x000fe20004705670 */
[----:B------:R-:W-:Y:S02]  /*31d0*/  IMAD.U32 R31, RZ, RZ, UR4 ;  /* 0x00000004ff1f7e24 */ /* 0x000fe4000f8e00ff */
[----:B------:R-:W-:-:S02]  /*31e0*/  IMAD.IADD R6, R17, 0x1, -R6 ;  /* 0x0000000111067824 */ /* 0x000fc400078e0a06 */
[----:B------:R-:W-:Y:S02]  /*31f0*/  IMAD.IADD R14, R25, 0x1, R34 ;  /* 0x00000001190e7824 */ /* 0x000fe400078e0222 */
[----:B------:R-:W-:-:S06]  /*3200*/  IMAD.SHL.U32 R13, R6, 0x8, RZ ;  /* 0x00000008060d7824 */ /* 0x000fcc00078e00ff */
[----:B------:R-:W0:Y:S01]  /*3210*/  @!P0 S2R R10, SR_CTAID.X ;  /* 0x00000000000a8919 */ /* 0x000e220000002500 */
[----:B------:R-:W1:Y:S01]  /*3220*/  @!P0 LDC.64 R4, c[0x0][0x240] ;  /* 0x00009000ff048b82 */ /* 0x000e620000000a00 */
[----:B------:R-:W-:Y:S02]  /*3230*/  VIMNMX R33, R16, R31, PT ;  /* 0x0000001f10217248 */ /* 0x000fe40003fe0100 */
[----:B------:R-:W-:Y:S02]  /*3240*/  CS2R R6, SRZ ;  /* 0x0000000000067805 */ /* 0x000fe4000001ff00 */
[----:B------:R-:W-:Y:S01]  /*3250*/  ISETP.GE.AND P1, PT, R14, R33, PT ;  /* 0x000000210e00720c */ /* 0x000fe20003f26270 */
[----:B------:R-:W-:Y:S01]  /*3260*/  BSSY B0, `(.L_x_1810) ;  /* 0x000008c000007945 */ /* 0x000fe20003800000 */
[----:B------:R-:W-:Y:S01]  /*3270*/  HFMA2.MMA R24, -RZ, RZ, 0, 0 ;  /* 0x00000000ff187435 */ /* 0x000fe200000001ff */
[----:B------:R-:W-:Y:S02]  /*3280*/  CS2R R28, SRZ ;  /* 0x00000000001c7805 */ /* 0x000fe4000001ff00 */
[----:B--2--5:R-:W-:-:S02]  /*3290*/  CS2R R26, SRZ ;  /* 0x00000000001a7805 */ /* 0x024fc4000001ff00 */
[----:B------:R-:W-:Y:S01]  /*32a0*/  CS2R R20, SRZ ;  /* 0x0000000000147805 */ /* 0x000fe2000001ff00 */
[----:B------:R-:W-:Y:S02]  /*32b0*/  IMAD.MOV.U32 R3, RZ, RZ, RZ ;  /* 0x000000ffff037224 */ /* 0x000fe400078e00ff */
[----:B------:R-:W-:Y:S01]  /*32c0*/  IMAD R35, R34, 0x2, R32 ;  /* 0x0000000222237824 */ /* 0x000fe200078e0220 */
[----:B0-----:R-:W-:-:S05]  /*32d0*/  @!P0 LEA R11, R10, R13, 0x6 ;  /* 0x0000000d0a0b8211 */ /* 0x001fca00078e30ff */
[----:B-1----:R-:W-:Y:S01]  /*32e0*/  @!P0 IMAD.WIDE R10, R11, 0x2, R4 ;  /* 0x000000020b0a8825 */ /* 0x002fe200078e0204 */
[----:B------:R-:W-:-:S03]  /*32f0*/  CS2R R4, SRZ ;  /* 0x0000000000047805 */ /* 0x000fc6000001ff00 */
[----:B------:R-:W-:-:S03]  /*3300*/  IMAD R13, R8, R31, R13 ;  /* 0x0000001f080d7224 */ /* 0x000fc600078e020d */
[----:B------:R0:W5:Y:S01]  /*3310*/  @!P0 LDG.E.128 R4, desc[UR36][R10.64] ;  /* 0x000000240a048981 */ /* 0x000162000c1e1d00 */
[----:B------:R-:W-:Y:S01]  /*3320*/  BAR.SYNC.DEFER_BLOCKING 0x0 ;  /* 0x0000000000007b1d */ /* 0x000fe20000010000 */
[----:B------:R-:W-:Y:S02]  /*3330*/  ISETP.NE.AND P0, PT, R34, R9, PT ;  /* 0x000000092200720c */ /* 0x000fe40003f05270 */
[----:B------:R-:W-:-:S03]  /*3340*/  SHF.R.S32.HI R12, RZ, 0x1f, R13 ;  /* 0x0000001fff0c7819 */ /* 0x000fc6000001140d */
[----:B------:R-:W-:Y:S08]  /*3350*/  @P1 BRA `(.L_x_1811) ;  /* 0x0000000400f01947 */ /* 0x000ff00003800000 */
[----:B------:R-:W-:Y:S01]  /*3360*/  IADD3 R34, -R25, -0x2, -R34 ;  /* 0xfffffffe19227810 */ /* 0x000fe20007ffe922 */
[----:B------:R-:W-:Y:S01]  /*3370*/  BSSY B1, `(.L_x_1812) ;  /* 0x000002f000017945 */ /* 0x000fe20003800000 */
[----:B------:R-:W-:Y:S01]  /*3380*/  LOP3.LUT R3, RZ, R33, RZ, 0x33, !PT ;  /* 0x00000021ff037212 */ /* 0x000fe200078e33ff */
[----:B------:R-:W-:Y:S01]  /*3390*/  IMAD.MOV.U32 R36, RZ, RZ, R14 ;  /* 0x000000ffff247224 */ /* 0x000fe200078e000e */
[----:B------:R-:W-:Y:S02]  /*33a0*/  CS2R R20, SRZ ;  /* 0x0000000000147805 */ /* 0x000fe4000001ff00 */
[----:B------:R-:W-:Y:S02]  /*33b0*/  MOV R24, RZ ;  /* 0x000000ff00187202 */ /* 0x000fe40000000f00 */
[----:B------:R-:W-:Y:S02]  /*33c0*/  CS2R R26, SRZ ;  /* 0x00000000001a7805 */ /* 0x000fe4000001ff00 */
[----:B------:R-:W-:Y:S01]  /*33d0*/  IADD3 R34, R34, -R3, RZ ;  /* 0x8000000322227210 */ /* 0x000fe20007ffe0ff */
[----:B------:R-:W-:Y:S01]  /*33e0*/  IMAD.MOV.U32 R3, RZ, RZ, RZ ;  /* 0x000000ffff037224 */ /* 0x000fe200078e00ff */
[----:B------:R-:W-:-:S02]  /*33f0*/  CS2R R28, SRZ ;  /* 0x00000000001c7805 */ /* 0x000fc4000001ff00 */
[C---:B------:R-:W-:Y:S02]  /*3400*/  LOP3.LUT P1, RZ, R34.reuse, 0x8, RZ, 0xc0, !PT ;  /* 0x0000000822ff7812 */ /* 0x040fe4000782c0ff */
[----:B------:R-:W-:-:S11]  /*3410*/  LOP3.LUT P2, RZ, R34, 0xfffffff8, RZ, 0xc0, !PT ;  /* 0xfffffff822ff7812 */ /* 0x000fd6000784c0ff */
[----:B------:R-:W-:Y:S05]  /*3420*/  @P1 BRA `(.L_x_1813) ;  /* 0x00000000008c1947 */ /* 0x000fea0003800000 */
[----:B------:R-:W-:Y:S01]  /*3430*/  IADD3 R3, P1, R23, R14, RZ ;  /* 0x0000000e17037210 */ /* 0x000fe20007f3e0ff */
[----:B------:R-:W-:Y:S01]  /*3440*/  ULDC.64 UR4, c[0x0][0x258] ;  /* 0x0000960000047ab9 */ /* 0x000fe20000000a00 */
[----:B------:R-:W1:Y:S02]  /*3450*/  LDS.U16 R29, [R35] ;  /* 0x00000000231d7984 */ /* 0x000e640000000400 */
[----:B------:R-:W-:Y:S02]  /*3460*/  LEA.HI.X.SX32 R8, R14, R30, 0x1, P1 ;  /* 0x0000001e0e087211 */ /* 0x000fe400008f0eff */
        /* <DEDUP_REMOVED lines=11> */
[----:B------:R-:W-:-:S05]  /*3520*/  LEA.HI.X R21, R8, UR5, R3, 0x1, P1 ;  /* 0x0000000508157c11 */ /* 0x000fca00088f0c03 */
[----:B0-----:R-:W2:Y:S01]  /*3530*/  LDG.E.128 R8, desc[UR36][R20.64] ;  /* 0x0000002414087981 */ /* 0x001ea2000c1e1d00 */
[----:B-1----:R-:W-:Y:S02]  /*3540*/  HADD2.F32 R29, -RZ, R29.H0_H0 ;  /* 0x2000001dff1d7230 */ /* 0x002fe40000004100 */
[--C-:B--2---:R-:W-:Y:S02]  /*3550*/  HADD2.F32 R24, -RZ, R9.reuse.H0_H0 ;  /* 0x20000009ff187230 */ /* 0x104fe40000004100 */
[----:B------:R-:W-:Y:S02]  /*3560*/  HADD2.F32 R26, -RZ, R9.H1_H1 ;  /* 0x30000009ff1a7230 */ /* 0x000fe40000004100 */
[----:B------:R-:W-:Y:S02]  /*3570*/  HADD2.F32 R38, -RZ, R8.H0_H0 ;  /* 0x20000008ff267230 */ /* 0x000fe40000004100 */
[----:B------:R-:W-:Y:S01]  /*3580*/  FFMA.FTZ R21, R29, R24, RZ ;  /* 0x000000181d157223 */ /* 0x000fe200000100ff */
[----:B------:R-:W-:-:S02]  /*3590*/  HADD2.F32 R28, -RZ, R10.H0_H0 ;  /* 0x2000000aff1c7230 */ /* 0x000fc40000004100 */
[C---:B------:R-:W-:Y:S01]  /*35a0*/  FFMA.FTZ R24, R29.reuse, R26, RZ ;  /* 0x0000001a1d187223 */ /* 0x040fe200000100ff */
[----:B------:R-:W-:Y:S02]  /*35b0*/  HADD2.F32 R8, -RZ, R8.H1_H1 ;  /* 0x30000008ff087230 */ /* 0x000fe40000004100 */
[C---:B------:R-:W-:Y:S01]  /*35c0*/  FFMA.FTZ R3, R29.reuse, R38, RZ ;  /* 0x000000261d037223 */ /* 0x040fe200000100ff */
[----:B------:R-:W-:Y:S02]  /*35d0*/  HADD2.F32 R10, -RZ, R10.H1_H1 ;  /* 0x3000000aff0a7230 */ /* 0x000fe40000004100 */
[C---:B------:R-:W-:Y:S01]  /*35e0*/  FFMA.FTZ R26, R29.reuse, R28, RZ ;  /* 0x0000001c1d1a7223 */ /* 0x040fe200000100ff */
[--C-:B------:R-:W-:Y:S02]  /*35f0*/  HADD2.F32 R34, -RZ, R11.reuse.H0_H0 ;  /* 0x2000000bff227230 */ /* 0x100fe40000004100 */
[----:B------:R-:W-:Y:S01]  /*3600*/  FFMA.FTZ R20, R29, R8, RZ ;  /* 0x000000081d147223 */ /* 0x000fe200000100ff */
[----:B------:R-:W-:-:S02]  /*3610*/  HADD2.F32 R36, -RZ, R11.H1_H1 ;  /* 0x3000000bff247230 */ /* 0x000fc40000004100 */
[C---:B------:R-:W-:Y:S01]  /*3620*/  FFMA.FTZ R27, R29.reuse, R10, RZ ;  /* 0x0000000a1d1b7223 */ /* 0x040fe200000100ff */
[C---:B------:R-:W-:Y:S02]  /*3630*/  FFMA.FTZ R28, R29.reuse, R34, RZ ;  /* 0x000000221d1c7223 */ /* 0x040fe400000100ff */
[----:B------:R-:W-:Y:S01]  /*3640*/  FFMA.FTZ R29, R29, R36, RZ ;  /* 0x000000241d1d7223 */ /* 0x000fe200000100ff */
[----:B------:R-:W-:-:S07]  /*3650*/  VIADD R36, R14, 0x8 ;  /* 0x000000080e247836 */ /* 0x000fce0000000000 */
.L_x_1813:
[----:B------:R-:W-:Y:S05]  /*3660*/  BSYNC B1 ;  /* 0x0000000000017941 */ /* 0x000fea0003800000 */
.L_x_1812:
[----:B------:R-:W-:Y:S05]  /*3670*/  @!P2 BRA `(.L_x_1811) ;  /* 0x000000040028a947 */ /* 0x000fea0003800000 */
[C---:B------:R-:W-:Y:S01]  /*3680*/  LEA R8, R36.reuse, R15, 0x1 ;  /* 0x0000000f24087211 */ /* 0x040fe200078e08ff */
[----:B------:R-:W-:Y:S01]  /*3690*/  ULDC UR6, c[0x0][0x288] ;  /* 0x0000a20000067ab9 */ /* 0x000fe20000000800 */
[----:B------:R-:W-:Y:S01]  /*36a0*/  IADD3 R43, P1, R23, R36, RZ ;  /* 0x00000024172b7210 */ /* 0x000fe20007f3e0ff */
[----:B------:R-:W-:Y:S01]  /*36b0*/  ULDC.64 UR4, c[0x0][0x258] ;  /* 0x0000960000047ab9 */ /* 0x000fe20000000a00 */
[----:B------:R-:W-:Y:S01]  /*36c0*/  IMAD.SHL.U32 R35, R36, 0x40, RZ ;  /* 0x0000004024237824 */ /* 0x000fe200078e00ff */
[----:B------:R-:W-:Y:S01]  /*36d0*/  MOV R37, RZ ;  /* 0x000000ff00257202 */ /* 0x000fe20000000f00 */
[----:B------:R-:W-:Y:S01]  /*36e0*/  VIADD R8, R8, 0x10 ;  /* 0x0000001008087836 */ /* 0x000fe20000000000 */
[----:B0-----:R-:W-:Y:S01]  /*36f0*/  LEA.HI.X.SX32 R10, R36, R30, 0x1, P1 ;  /* 0x0000001e240a7211 */ /* 0x001fe200008f0eff */
[----:B------:R-:W-:Y:S01]  /*3700*/  IMAD R39, R31, UR6, RZ ;  /* 0x000000061f277c24 */ /* 0x000fe2000f8e02ff */
[----:B------:R-:W-:Y:S01]  /*3710*/  LEA R42, P1, R43, UR4, 0x2 ;  /* 0x000000042b2a7c11 */ /* 0x000fe2000f8210ff */
[----:B------:R-:W-:-:S02]  /*3720*/  IMAD R9, R25, -0x2, R8 ;  /* 0xfffffffe19097824 */ /* 0x000fc400078e0208 */
[----:B------:R-:W-:Y:S01]  /*3730*/  VIADD R38, R35, 0x200 ;  /* 0x0000020023267836 */ /* 0x000fe20000000000 */
[----:B------:R-:W-:Y:S01]  /*3740*/  LEA.HI.X R43, R43, UR5, R10, 0x2, P1 ;  /* 0x000000052b2b7c11 */ /* 0x000fe200088f140a */
[----:B------:R-:W-:Y:S01]  /*3750*/  IMAD.SHL.U32 R39, R39, 0x40, RZ ;  /* 0x0000004027277824 */ /* 0x000fe200078e00ff */
[----:B------:R-:W-:-:S07]  /*3760*/  IADD3 R34, R0, R9, RZ ;  /* 0x0000000900227210 */ /* 0x000fce0007ffe0ff */
.L_x_1814:
[----:B------:R-:W2:Y:S04]  /*3770*/  LDG.E R8, desc[UR36][R42.64] ;  /* 0x000000242a087981 */ /* 0x000ea8000c1e1900 */
[----:B------:R-:W0:Y:S01]  /*3780*/  LDS.U16 R40, [R34+-0x10] ;  /* 0xfffff00022287984 */ /* 0x000e220000000400 */
[----:B--2---:R-:W-:-:S04]  /*3790*/  IMAD R8, R39, R8, R35 ;  /* 0x0000000827087224 */ /* 0x004fc800078e0223 */
[----:B------:R-:W-:-:S05]  /*37a0*/  IMAD.IADD R8, R8, 0x1, R37 ;  /* 0x0000000108087824 */ /* 0x000fca00078e0225 */
[----:B------:R-:W-:-:S04]  /*37b0*/  IADD3 R9, P1, R13, R8, RZ ;  /* 0x000000080d097210 */ /* 0x000fc80007f3e0ff */
[----:B------:R-:W-:Y:S02]  /*37c0*/  LEA.HI.X.SX32 R10, R8, R12, 0x1, P1 ;  /* 0x0000000c080a7211 */ /* 0x000fe400008f0eff */
[----:B------:R-:W-:-:S04]  /*37d0*/  LEA R8, P1, R9, UR8, 0x1 ;  /* 0x0000000809087c11 */ /* 0x000fc8000f8208ff */
[----:B------:R-:W-:-:S06]  /*37e0*/  LEA.HI.X R9, R9, UR9, R10, 0x1, P1 ;  /* 0x0000000909097c11 */ /* 0x000fcc00088f0c0a */
[----:B------:R-:W2:Y:S01]  /*37f0*/  LDG.E.128 R8, desc[UR36][R8.64] ;  /* 0x0000002408087981 */ /* 0x000ea2000c1e1d00 */
[----:B0-----:R-:W-:Y:S02]  /*3800*/  HADD2.F32 R40, -RZ, R40.H0_H0 ;  /* 0x20000028ff287230 */ /* 0x001fe40000004100 */
[----:B--2---:R-:W-:-:S05]  /*3810*/  HADD2.F32 R41, -RZ, R8.H0_H0 ;  /* 0x20000008ff297230 */ /* 0x004fca0000004100 */
[----:B------:R-:W-:Y:S02]  /*3820*/  FFMA.FTZ R3, R40, R41, R3 ;  /* 0x0000002928037223 */ /* 0x000fe40000010003 */
[----:B------:R-:W2:Y:S01]  /*3830*/  LDG.E R41, desc[UR36][R42.64+0x20] ;  /* 0x000020242a297981 */ /* 0x000ea2000c1e1900 */
[----:B------:R-:W-:Y:S02]  /*3840*/  HADD2.F32 R45, -RZ, R8.H1_H1 ;  /* 0x30000008ff2d7230 */ /* 0x000fe40000004100 */
[----:B------:R-:W-:-:S03]  /*3850*/  HADD2.F32 R44, -RZ, R9.H0_H0 ;  /* 0x20000009ff2c7230 */ /* 0x000fc60000004100 */
[C---:B------:R-:W-:Y:S01]  /*3860*/  FFMA.FTZ R20, R40.reuse, R45, R20 ;  /* 0x0000002d28147223 */ /* 0x040fe20000010014 */
[----:B------:R-:W-:Y:S02]  /*3870*/  HADD2.F32 R45, -RZ, R9.H1_H1 ;  /* 0x30000009ff2d7230 */ /* 0x000fe40000004100 */
[C---:B------:R-:W-:Y:S01]  /*3880*/  FFMA.FTZ R21, R40.reuse, R44, R21 ;  /* 0x0000002c28157223 */ /* 0x040fe20000010015 */
[--C-:B------:R-:W-:Y:S02]  /*3890*/  HADD2.F32 R9, -RZ, R10.reuse.H0_H0 ;  /* 0x2000000aff097230 */ /* 0x100fe40000004100 */
[----:B------:R-:W-:Y:S02]  /*38a0*/  HADD2.F32 R10, -RZ, R10.H1_H1 ;  /* 0x3000000aff0a7230 */ /* 0x000fe40000004100 */
[C---:B------:R-:W-:Y:S01]  /*38b0*/  FFMA.FTZ R24, R40.reuse, R45, R24 ;  /* 0x0000002d28187223 */ /* 0x040fe20000010018 */
[----:B------:R-:W-:Y:S01]  /*38c0*/  FFMA.FTZ R26, R40, R9, R26 ;  /* 0x00000009281a7223 */ /* 0x000fe2000001001a */
[----:B------:R-:W-:-:S02]  /*38d0*/  HADD2.F32 R9, -RZ, R11.H0_H0 ;  /* 0x2000000bff097230 */ /* 0x000fc40000004100 */
[C---:B------:R-:W-:Y:S01]  /*38e0*/  FFMA.FTZ R27, R40.reuse, R10, R27 ;  /* 0x0000000a281b7223 */ /* 0x040fe2000001001b */
[----:B------:R-:W-:Y:S02]  /*38f0*/  HADD2.F32 R11, -RZ, R11.H1_H1 ;  /* 0x3000000bff0b7230 */ /* 0x000fe40000004100 */
[----:B------:R-:W-:-:S03]  /*3900*/  FFMA.FTZ R28, R40, R9, R28 ;  /* 0x00000009281c7223 */ /* 0x000fc6000001001c */
[----:B------:R-:W-:Y:S02]  /*3910*/  FFMA.FTZ R40, R40, R11, R29 ;  /* 0x0000000b28287223 */ /* 0x000fe4000001001d */
[----:B------:R-:W0:Y:S01]  /*3920*/  LDS.U16 R29, [R34] ;  /* 0x00000000221d7984 */ /* 0x000e220000000400 */
[----:B--2---:R-:W-:-:S04]  /*3930*/  IMAD R8, R39, R41, R38 ;  /* 0x0000002927087224 */ /* 0x004fc800078e0226 */
[----:B------:R-:W-:-:S05]  /*3940*/  IMAD.IADD R8, R8, 0x1, R37 ;  /* 0x0000000108087824 */ /* 0x000fca00078e0225 */
[----:B------:R-:W-:-:S04]  /*3950*/  IADD3 R9, P1, R13, R8, RZ ;  /* 0x000000080d097210 */ /* 0x000fc80007f3e0ff */
[----:B------:R-:W-:Y:S02]  /*3960*/  LEA.HI.X.SX32 R10, R8, R12, 0x1, P1 ;  /* 0x0000000c080a7211 */ /* 0x000fe400008f0eff */
[----:B------:R-:W-:-:S04]  /*3970*/  LEA R8, P1, R9, UR8, 0x1 ;  /* 0x0000000809087c11 */ /* 0x000fc8000f8208ff */
[----:B------:R-:W-:-:S06]  /*3980*/  LEA.HI.X R9, R9, UR9, R10, 0x1, P1 ;  /* 0x0000000909097c11 */ /* 0x000fcc00088f0c0a */
[----:B------:R-:W2:Y:S01]  /*3990*/  LDG.E.128 R8, desc[UR36][R8.64] ;  /* 0x0000002408087981 */ /* 0x000ea2000c1e1d00 */
[----:B------:R-:W-:Y:S01]  /*39a0*/  IADD3 R36, R36, 0x10, RZ ;  /* 0x0000001024247810 */ /* 0x000fe20007ffe0ff */
[----:B0-----:R-:W-:Y:S01]  /*39b0*/  HADD2.F32 R29, -RZ, R29.H0_H0 ;  /* 0x2000001dff1d7230 */ /* 0x001fe20000004100 */
[----:B------:R-:W-:Y:S01]  /*39c0*/  IADD3 R42, P2, R42, 0x40, RZ ;  /* 0x000000402a2a7810 */ /* 0x000fe20007f5e0ff */
[----:B------:R-:W-:Y:S01]  /*39d0*/  VIADD R34, R34, 0x20 ;  /* 0x0000002022227836 */ /* 0x000fe20000000000 */
[----:B------:R-:W-:Y:S02]  /*39e0*/  ISETP.GE.AND P1, PT, R36, R33, PT ;  /* 0x000000212400720c */ /* 0x000fe40003f26270 */
[----:B------:R-:W-:Y:S01]  /*39f0*/  IADD3 R37, R37, 0x400, RZ ;  /* 0x0000040025257810 */ /* 0x000fe20007ffe0ff */
[----:B------:R-:W-:Y:S02]  /*3a00*/  IMAD.X R43, RZ, RZ, R43, P2 ;  /* 0x000000ffff2b7224 */ /* 0x000fe400010e062b */
[----:B--2---:R-:W-:-:S02]  /*3a10*/  HADD2.F32 R44, -RZ, R8.H0_H0 ;  /* 0x20000008ff2c7230 */ /* 0x004fc40000004100 */
[----:B------:R-:W-:Y:S02]  /*3a20*/  HADD2.F32 R41, -RZ, R8.H1_H1 ;  /* 0x30000008ff297230 */ /* 0x000fe40000004100 */
[--C-:B------:R-:W-:Y:S02]  /*3a30*/  HADD2.F32 R45, -RZ, R10.reuse.H0_H0 ;  /* 0x2000000aff2d7230 */ /* 0x100fe40000004100 */
[C---:B------:R-:W-:Y:S01]  /*3a40*/  FFMA.FTZ R3, R29.reuse, R44, R3 ;  /* 0x0000002c1d037223 */ /* 0x040fe20000010003 */
[--C-:B------:R-:W-:Y:S02]  /*3a50*/  HADD2.F32 R44, -RZ, R9.reuse.H0_H0 ;  /* 0x20000009ff2c7230 */ /* 0x100fe40000004100 */
[C---:B------:R-:W-:Y:S01]  /*3a60*/  FFMA.FTZ R20, R29.reuse, R41, R20 ;  /* 0x000000291d147223 */ /* 0x040fe20000010014 */
[----:B------:R-:W-:Y:S02]  /*3a70*/  HADD2.F32 R41, -RZ, R9.H1_H1 ;  /* 0x30000009ff297230 */ /* 0x000fe40000004100 */
[----:B------:R-:W-:Y:S01]  /*3a80*/  FFMA.FTZ R26, R29, R45, R26 ;  /* 0x0000002d1d1a7223 */ /* 0x000fe2000001001a */
[----:B------:R-:W-:-:S02]  /*3a90*/  HADD2.F32 R10, -RZ, R10.H1_H1 ;  /* 0x3000000aff0a7230 */ /* 0x000fc40000004100 */
[C---:B------:R-:W-:Y:S01]  /*3aa0*/  FFMA.FTZ R21, R29.reuse, R44, R21 ;  /* 0x0000002c1d157223 */ /* 0x040fe20000010015 */
[--C-:B------:R-:W-:Y:S02]  /*3ab0*/  HADD2.F32 R9, -RZ, R11.reuse.H0_H0 ;  /* 0x2000000bff097230 */ /* 0x100fe40000004100 */
[C---:B------:R-:W-:Y:S01]  /*3ac0*/  FFMA.FTZ R24, R29.reuse, R41, R24 ;  /* 0x000000291d187223 */ /* 0x040fe20000010018 */
[----:B------:R-:W-:Y:S02]  /*3ad0*/  HADD2.F32 R11, -RZ, R11.H1_H1 ;  /* 0x3000000bff0b7230 */ /* 0x000fe40000004100 */
[C---:B------:R-:W-:Y:S01]  /*3ae0*/  FFMA.FTZ R27, R29.reuse, R10, R27 ;  /* 0x0000000a1d1b7223 */ /* 0x040fe2000001001b */
[C---:B------:R-:W-:Y:S02]  /*3af0*/  FFMA.FTZ R28, R29.reuse, R9, R28 ;  /* 0x000000091d1c7223 */ /* 0x040fe4000001001c */
[----:B------:R-:W-:Y:S01]  /*3b00*/  FFMA.FTZ R29, R29, R11, R40 ;  /* 0x0000000b1d1d7223 */ /* 0x000fe20000010028 */
[----:B------:R-:W-:Y:S06]  /*3b10*/  @!P1 BRA `(.L_x_1814) ;  /* 0xfffffffc00149947 */ /* 0x000fec000383ffff */
.L_x_1811:
[----:B------:R-:W-:Y:S05]  /*3b20*/  BSYNC B0 ;  /* 0x0000000000007941 */ /* 0x000fea0003800000 */
.L_x_1810:
[----:B------:R-:W-:Y:S01]  /*3b30*/  ISETP.GE.AND P1, PT, R14, R16, PT ;  /* 0x000000100e00720c */ /* 0x000fe20003f26270 */
[----:B------:R-:W-:Y:S01]  /*3b40*/  ULDC UR10, c[0x0][0x288] ;  /* 0x0000a200000a7ab9 */ /* 0x000fe20000000800 */
[----:B------:R-:W-:Y:S01]  /*3b50*/  SHF.R.S32.HI R34, RZ, 0x1f, R17 ;  /* 0x0000001fff227819 */ /* 0x000fe20000011411 */
[----:B------:R-:W-:Y:S01]  /*3b60*/  ULDC.64 UR6, c[0x0][0x258] ;  /* 0x0000960000067ab9 */ /* 0x000fe20000000a00 */
[----:B------:R-:W-:Y:S01]  /*3b70*/  ULDC.64 UR8, c[0x0][0x250] ;  /* 0x0000940000087ab9 */ /* 0x000fe20000000a00 */
[----:B------:R-:W-:Y:S01]  /*3b80*/  BSSY B0, `(.L_x_1815) ;  /* 0x00000c9000007945 */ /* 0x000fe20003800000 */
[----:B------:R-:W-:-:S04]  /*3b90*/  LEA.HI R34, R34, R17, RZ, 0x3 ;  /* 0x0000001122227211 */ /* 0x000fc800078f18ff */
[----:B------:R-:W-:-:S03]  /*3ba0*/  SHF.R.S32.HI R33, RZ, 0x3, R34 ;  /* 0x00000003ff217819 */ /* 0x000fc60000011422 */
        /* <DEDUP_REMOVED lines=9> */
[----:B0-----:R-:W-:Y:S01]  /*3c40*/  IABS R10, R31 ;  /* 0x0000001f000a7213 */ /* 0x001fe20000000000 */
[----:B------:R-:W-:Y:S01]  /*3c50*/  HFMA2.MMA R8, -RZ, RZ, 0, 0 ;  /* 0x00000000ff087435 */ /* 0x000fe200000001ff */
[----:B------:R-:W-:Y:S01]  /*3c60*/  IABS R38, R14 ;  /* 0x0000000e00267213 */ /* 0x000fe20000000000 */
[----:B------:R-:W-:Y:S01]  /*3c70*/  ULDC.64 UR4, c[0x0][0x258] ;  /* 0x0000960000047ab9 */ /* 0x000fe20000000a00 */
[----:B------:R-:W0:Y:S01]  /*3c80*/  I2F.RP R11, R10 ;  /* 0x0000000a000b7306 */ /* 0x000e220000209400 */
[----:B------:R-:W-:Y:S02]  /*3c90*/  ISETP.GE.AND P2, PT, R14, RZ, PT ;  /* 0x000000ff0e00720c */ /* 0x000fe40003f46270 */
[----:B------:R-:W-:-:S05]  /*3ca0*/  ISETP.NE.AND P3, PT, R31, RZ, PT ;  /* 0x000000ff1f00720c */ /* 0x000fca0003f65270 */
[----:B0-----:R-:W0:Y:S02]  /*3cb0*/  MUFU.RCP R11, R11 ;  /* 0x0000000b000b7308 */ /* 0x001e240000001000 */
[----:B0-----:R-:W-:-:S06]  /*3cc0*/  VIADD R36, R11, 0xffffffe ;  /* 0x0ffffffe0b247836 */ /* 0x001fcc0000000000 */
[----:B------:R-:W0:Y:S02]  /*3cd0*/  F2I.FTZ.U32.TRUNC.NTZ R9, R36 ;  /* 0x0000002400097305 */ /* 0x000e24000021f000 */
[----:B0-----:R-:W-:-:S04]  /*3ce0*/  IMAD.MOV R37, RZ, RZ, -R9 ;  /* 0x000000ffff257224 */ /* 0x001fc800078e0a09 */
[----:B------:R-:W-:-:S04]  /*3cf0*/  IMAD R37, R37, R10, RZ ;  /* 0x0000000a25257224 */ /* 0x000fc800078e02ff */
        /* <DEDUP_REMOVED lines=12> */
[----:B------:R-:W-:-:S04]  /*3dc0*/  IADD3 R8, P1, R23, R9, RZ ;  /* 0x0000000917087210 */ /* 0x000fc80007f3e0ff */
[----:B------:R-:W-:Y:S02]  /*3dd0*/  IADD3.X R11, R30, R11, RZ, P1, !PT ;  /* 0x0000000b1e0b7210 */ /* 0x000fe40000ffe4ff */
[----:B------:R-:W-:Y:S01]  /*3de0*/  LEA R36, P1, R8, UR4, 0x2 ;  /* 0x0000000408247c11 */ /* 0x000fe2000f8210ff */
[----:B------:R-:W-:-:S03]  /*3df0*/  ULDC UR4, c[0x0][0x288] ;  /* 0x0000a20000047ab9 */ /* 0x000fc60000000800 */
[----:B------:R-:W-:-:S05]  /*3e00*/  LEA.HI.X R37, R8, UR5, R11, 0x2, P1 ;  /* 0x0000000508257c11 */ /* 0x000fca00088f140b */
[----:B------:R-:W2:Y:S01]  /*3e10*/  LDG.E R36, desc[UR36][R36.64] ;  /* 0x0000002424247981 */ /* 0x000ea2000c1e1900 */
[----:B------:R-:W-:Y:S01]  /*3e20*/  LEA R40, R33, R32, 0x1 ;  /* 0x0000002021287211 */ /* 0x000fe200078e08ff */
[----:B--2---:R-:W-:Y:S01]  /*3e30*/  IMAD R8, R36, UR4, RZ ;  /* 0x0000000424087c24 */ /* 0x004fe2000f8e02ff */
[----:B------:R-:W-:-:S03]  /*3e40*/  ULDC.64 UR4, c[0x0][0x250] ;  /* 0x0000940000047ab9 */ /* 0x000fc60000000a00 */
[----:B------:R-:W0:Y:S01]  /*3e50*/  LDS.U16 R36, [R40] ;  /* 0x0000000028247984 */ /* 0x000e220000000400 */
        /* <DEDUP_REMOVED lines=23> */
[----:B------:R-:W-:-:S07]  /*3fd0*/  FFMA.FTZ R29, R36, R8, R29 ;  /* 0x00000008241d7223 */ /* 0x000fce000001001d */
.L_x_1820:
[----:B------:R-:W-:Y:S05]  /*3fe0*/  BSYNC B2 ;  /* 0x0000000000027941 */ /* 0x000fea0003800000 */
.L_x_1819:
[----:B------:R-:W-:-:S07]  /*3ff0*/  VIADD R14, R14, 0x8 ;  /* 0x000000080e0e7836 */ /* 0x000fce0000000000 */
.L_x_1818:
[----:B------:R-:W-:Y:S05]  /*4000*/  BSYNC B1 ;  /* 0x0000000000017941 */ /* 0x000fea0003800000 */
.L_x_1817:
[----:B------:R-:W-:-:S13]  /*4010*/  LOP3.LUT P1, RZ, R35, 0xfffffff8, RZ, 0xc0, !PT ;  /* 0xfffffff823ff7812 */ /* 0x000fda000782c0ff */
[----:B------:R-:W-:Y:S05]  /*4020*/  @!P1 BRA `(.L_x_1816) ;  /* 0x0000000400f89947 */ /* 0x000fea0003800000 */
[----:B------:R-:W1:Y:S01]  /*4030*/  LDC R31, c[0x0][0x284] ;  /* 0x0000a100ff1f7b82 */ /* 0x000e620000000800 */
[----:B------:R-:W-:Y:S01]  /*4040*/  LEA R8, R14, R15, 0x1 ;  /* 0x0000000f0e087211 */ /* 0x000fe200078e08ff */
[----:B------:R-:W-:-:S04]  /*4050*/  IMAD.MOV.U32 R36, RZ, RZ, RZ ;  /* 0x000000ffff247224 */ /* 0x000fc800078e00ff */
[----:B------:R-:W-:-:S05]  /*4060*/  IMAD R15, R25, -0x2, R8 ;  /* 0xfffffffe190f7824 */ /* 0x000fca00078e0208 */
[----:B------:R-:W-:-:S07]  /*4070*/  IADD3 R15, R0, R15, RZ ;  /* 0x0000000f000f7210 */ /* 0x000fce0007ffe0ff */
.L_x_1825:
[----:B-1----:R-:W-:Y:S01]  /*4080*/  ISETP.GE.AND P1, PT, R14, R31, PT ;  /* 0x0000001f0e00720c */ /* 0x002fe20003f26270 */
[----:B------:R-:W-:Y:S01]  /*4090*/  BSSY B1, `(.L_x_1821) ;  /* 0x0000039000017945 */ /* 0x000fe20003800000 */
[----:B------:R-:W-:-:S11]  /*40a0*/  IMAD.IADD R35, R15, 0x1, R36 ;  /* 0x000000010f237824 */ /* 0x000fd600078e0224 */
        /* <DEDUP_REMOVED lines=9> */
[----:B------:R0:W1:Y:S02]  /*4140*/  F2I.FTZ.U32.TRUNC.NTZ R9, R37 ;  /* 0x0000002500097305 */ /* 0x000064000021f000 */
[----:B0-----:R-:W0:Y:S01]  /*4150*/  LDS.U16 R37, [R35] ;  /* 0x0000000023257984 */ /* 0x001e220000000400 */
        /* <DEDUP_REMOVED lines=15> */
[----:B------:R-:W-:Y:S02]  /*4250*/  IADD3.X R11, R30, R11, RZ, P1, !PT ;  /* 0x0000000b1e0b7210 */ /* 0x000fe40000ffe4ff */
        /* <DEDUP_REMOVED lines=28> */
.L_x_1822:
[----:B------:R-:W-:Y:S05]  /*4420*/  BSYNC B1 ;  /* 0x0000000000017941 */ /* 0x000fea0003800000 */
.L_x_1821:
[----:B0-----:R-:W-:Y:S01]  /*4430*/  IADD3 R10, R14, 0x8, RZ ;  /* 0x000000080e0a7810 */ /* 0x001fe20007ffe0ff */
[----:B------:R-:W-:Y:S03]  /*4440*/  BSSY B1, `(.L_x_1823) ;  /* 0x0000038000017945 */ /* 0x000fe60003800000 */
[----:B------:R-:W-:-:S13]  /*4450*/  ISETP.GE.AND P1, PT, R10, R31, PT ;  /* 0x0000001f0a00720c */ /* 0x000fda0003f26270 */
[----:B------:R-:W-:Y:S05]  /*4460*/  @!P1 BRA `(.L_x_1824) ;  /* 0x0000000000d49947 */ /* 0x000fea0003800000 */
[----:B------:R-:W-:Y:S01]  /*4470*/  IABS R11, R31 ;  /* 0x0000001f000b7213 */ /* 0x000fe20000000000 */
        /* <DEDUP_REMOVED lines=52> */
.L_x_1824:
[----:B------:R-:W-:Y:S05]  /*47c0*/  BSYNC B1 ;  /* 0x0000000000017941 */ /* 0x000fea0003800000 */
.L_x_1823:
[----:B------:R-:W-:Y:S01]  /*47d0*/  IADD3 R14, R14, 0x10, RZ ;  /* 0x000000100e0e7810 */ /* 0x000fe20007ffe0ff */
[----:B------:R-:W-:-:S03]  /*47e0*/  VIADD R36, R36, 0x20 ;  /* 0x0000002024247836 */ /* 0x000fc60000000000 */
[----:B------:R-:W-:-:S13]  /*47f0*/  ISETP.GE.AND P1, PT, R14, R16, PT ;  /* 0x000000100e00720c */ /* 0x000fda0003f26270 */
[----:B------:R-:W-:Y:S05]  /*4800*/  @!P1 BRA `(.L_x_1825) ;  /* 0xfffffff8001c9947 */ /* 0x000fea000383ffff */
.L_x_1816:
[----:B------:R-:W-:Y:S05]  /*4810*/  BSYNC B0 ;  /* 0x0000000000007941 */ /* 0x000fea0003800000 */
.L_x_1815:
[----:B------:R-:W1:Y:S01]  /*4820*/  S2R R8, SR_TID.X ;  /* 0x0000000000087919 */ /* 0x000e620000002100 */
[----:B------:R-:W-:Y:S01]  /*4830*/  LOP3.LUT R9, R34, 0x1ffffff8, RZ, 0xc0, !PT ;  /* 0x1ffffff822097812 */ /* 0x000fe200078ec0ff */
[----:B------:R-:W-:Y:S03]  /*4840*/  BSSY B0, `(.L_x_1826) ;  /* 0x000005d000007945 */ /* 0x000fe60003800000 */
[----:B-1----:R-:W-:-:S05]  /*4850*/  IADD3 R8, -R9, R8, RZ ;  /* 0x0000000809087210 */ /* 0x002fca0007ffe1ff */
[----:B------:R-:W-:Y:S01]  /*4860*/  IMAD.SHL.U32 R30, R8, 0x8, RZ ;  /* 0x00000008081e7824 */ /* 0x000fe200078e00ff */
[----:B------:R-:W-:Y:S06]  /*4870*/  @P0 BRA `(.L_x_1827) ;  /* 0x0000000400640947 */ /* 0x000fec0003800000 */
[----:B------:R-:W-:Y:S01]  /*4880*/  ULDC.64 UR4, c[0x0][0x2f0] ;  /* 0x0000bc0000047ab9 */ /* 0x000fe20000000a00 */
[----:B------:R-:W1:Y:S01]  /*4890*/  LDC R12, c[0x0][0x308] ;  /* 0x0000c200ff0c7b82 */ /* 0x000e620000000800 */
[----:B------:R-:W-:-:S04]  /*48a0*/  ISETP.NE.U32.AND P0, PT, RZ, UR4, PT ;  /* 0x00000004ff007c0c */ /* 0x000fc8000bf05070 */
[----:B------:R-:W-:Y:S01]  /*48b0*/  ISETP.NE.AND.EX P0, PT, RZ, UR5, PT, P0 ;  /* 0x00000005ff007c0c */ /* 0x000fe2000bf05300 */
[--C-:B------:R-:W-:Y:S01]  /*48c0*/  IMAD.IADD R35, R22, 0x1, R30.reuse ;  /* 0x0000000116237824 */ /* 0x100fe200078e021e */
[----:B------:R-:W-:Y:S01]  /*48d0*/  IADD3 R25, -R25, R16, RZ ;  /* 0x0000001019197210 */ /* 0x000fe20007ffe1ff */
[----:B------:R-:W-:Y:S01]  /*48e0*/  IMAD R31, R19, R31, R30 ;  /* 0x0000001f131f7224 */ /* 0x000fe200078e021e */
[----:B------:R-:W-:Y:S01]  /*48f0*/  SHF.L.U32 R18, R18, 0x6, RZ ;  /* 0x0000000612127819 */ /* 0x000fe200000006ff */
[----:B------:R-:W-:-:S08]  /*4900*/  ULDC.64 UR4, c[0x0][0x250] ;  /* 0x0000940000047ab9 */ /* 0x000fd00000000a00 */
[----:B0-----:R-:W0:Y:S01]  /*4910*/  @P0 S2R R11, SR_CTAID.X ;  /* 0x00000000000b0919 */ /* 0x001e220000002500 */
[----:B------:R-:W0:Y:S01]  /*4920*/  @P0 LDC R10, c[0x0][0x288] ;  /* 0x0000a200ff0a0b82 */ /* 0x000e220000000800 */
[----:B-1----:R-:W-:-:S07]  /*4930*/  ISETP.NE.AND P2, PT, R12, 0x2, PT ;  /* 0x000000020c00780c */ /* 0x002fce0003f45270 */
[----:B------:R-:W1:Y:S08]  /*4940*/  @P0 LDC.64 R8, c[0x0][0x2e8] ;  /* 0x0000ba00ff080b82 */ /* 0x000e700000000a00 */
[----:B------:R-:W2:Y:S01]  /*4950*/  @P2 LDC.64 R12, c[0x0][0x238] ;  /* 0x00008e00ff0c2b82 */ /* 0x000ea20000000a00 */
[----:B0-----:R-:W-:-:S05]  /*4960*/  @P0 IMAD R11, R2, R10, R11 ;  /* 0x0000000a020b0224 */ /* 0x001fca00078e020b */
[----:B------:R-:W-:-:S05]  /*4970*/  @P0 LEA R11, R11, R30, 0x6 ;  /* 0x0000001e0b0b0211 */ /* 0x000fca00078e30ff */
[----:B-1----:R-:W-:-:S04]  /*4980*/  @P0 IMAD.WIDE R8, R11, 0x2, R8 ;  /* 0x000000020b080825 */ /* 0x002fc800078e0208 */
[----:B--2---:R-:W-:Y:S02]  /*4990*/  @P2 IMAD.WIDE R12, R35, 0x2, R12 ;  /* 0x00000002230c2825 */ /* 0x004fe400078e020c */
[----:B------:R-:W5:Y:S04]  /*49a0*/  @P0 LDG.E.128 R8, desc[UR36][R8.64] ;  /* 0x0000002408080981 */ /* 0x000f68000c1e1d00 */
[----:B------:R-:W5:Y:S01]  /*49b0*/  @P2 LDG.E.128 R12, desc[UR36][R12.64] ;  /* 0x000000240c0c2981 */ /* 0x000f62000c1e1d00 */
[----:B------:R-:W-:Y:S01]  /*49c0*/  IMAD R2, R25, 0x2, R32 ;  /* 0x0000000219027824 */ /* 0x000fe200078e0220 */
[----:B------:R-:W-:Y:S02]  /*49d0*/  SHF.R.S32.HI R23, RZ, 0x1f, R31 ;  /* 0x0000001fff177819 */ /* 0x000fe4000001141f */
[----:B------:R-:W-:-:S03]  /*49e0*/  IADD3 R31, P1, R18, R31, RZ ;  /* 0x0000001f121f7210 */ /* 0x000fc60007f3e0ff */
[----:B------:R-:W0:Y:S01]  /*49f0*/  LDS.U16 R2, [R2] ;  /* 0x0000000002027984 */ /* 0x000e220000000400 */
        /* <DEDUP_REMOVED lines=9> */
[----:B-1----:R-:W3:Y:S01]  /*4a90*/  LDG.E R14, desc[UR36][R36.64+0x8] ;  /* 0x00000824240e7981 */ /* 0x002ee2000c1e1900 */
[C---:B--2---:R-:W-:Y:S01]  /*4aa0*/  PRMT R16, R12.reuse, 0x9910, RZ ;  /* 0x000099100c107816 */ /* 0x044fe200000000ff */
[----:B------:R1:W3:Y:S01]  /*4ab0*/  I2F.S8 R35, R12 ;  /* 0x0000000c00237306 */ /* 0x0002e20000001400 */
[----:B------:R-:W-:-:S02]  /*4ac0*/  SHF.R.U64 R32, R12, 0x10, R13 ;  /* 0x000000100c207819 */ /* 0x000fc4000000120d */
[----:B------:R-:W-:Y:S02]  /*4ad0*/  PRMT R18, R13, 0x9910, RZ ;  /* 0x000099100d127816 */ /* 0x000fe400000000ff */
[--C-:B------:R-:W-:Y:S02]  /*4ae0*/  SHF.R.U32.HI R15, RZ, 0x10, R13.reuse ;  /* 0x00000010ff0f7819 */ /* 0x100fe4000001160d */
[----:B------:R-:W-:Y:S01]  /*4af0*/  SHF.R.S32.HI R25, RZ, 0x18, R13 ;  /* 0x00000018ff197819 */ /* 0x000fe2000001140d */
[----:B------:R-:W2:Y:S01]  /*4b00*/  I2F.S8 R31, R13 ;  /* 0x0000000d001f7306 */ /* 0x000ea20000001400 */
[----:B-1----:R-:W-:Y:S02]  /*4b10*/  SHF.R.S32.HI R12, RZ, 0x8, R16 ;  /* 0x00000008ff0c7819 */ /* 0x002fe40000011410 */
[----:B------:R-:W-:Y:S02]  /*4b20*/  PRMT R16, R32, 0x9910, RZ ;  /* 0x0000991020107816 */ /* 0x000fe400000000ff */
[----:B------:R-:W-:-:S02]  /*4b30*/  SHF.R.S32.HI R18, RZ, 0x8, R18 ;  /* 0x00000008ff127819 */ /* 0x000fc40000011412 */
[----:B------:R-:W-:Y:S01]  /*4b40*/  SHF.R.S32.HI R16, RZ, 0x8, R16 ;  /* 0x00000008ff107819 */ /* 0x000fe20000011410 */
[----:B------:R-:W1:Y:S01]  /*4b50*/  I2F.S8 R15, R15 ;  /* 0x0000000f000f7306 */ /* 0x000e620000001400 */
[-C--:B---3--:R-:W-:Y:S01]  /*4b60*/  FMUL.FTZ R35, R35, R14.reuse ;  /* 0x0000000e23237220 */ /* 0x088fe20000410000 */
[----:B--2---:R-:W-:-:S06]  /*4b70*/  FMUL.FTZ R31, R31, R14 ;  /* 0x0000000e1f1f7220 */ /* 0x004fcc0000410000 */
[----:B------:R-:W2:Y:S01]  /*4b80*/  I2F.S16 R25, R25 ;  /* 0x0000001900197306 */ /* 0x000ea20000101400 */
[----:B-1----:R-:W-:-:S07]  /*4b90*/  FMUL.FTZ R15, R15, R14 ;  /* 0x0000000e0f0f7220 */ /* 0x002fce0000410000 */
[----:B------:R-:W1:Y:S01]  /*4ba0*/  I2F.S8 R39, R32 ;  /* 0x0000002000277306 */ /* 0x000e620000001400 */
[----:B--2---:R-:W-:-:S07]  /*4bb0*/  FMUL.FTZ R36, R25, R14 ;  /* 0x0000000e19247220 */ /* 0x004fce0000410000 */
[----:B------:R-:W2:Y:S01]  /*4bc0*/  I2F.S16 R13, R12 ;  /* 0x0000000c000d7306 */ /* 0x000ea20000101400 */
[----:B------:R-:W-:Y:S01]  /*4bd0*/  F2FP.F16.F32.PACK_AB R15, R36, R15 ;  /* 0x0000000f240f723e */ /* 0x000fe200000000ff */
[----:B-1----:R-:W-:-:S06]  /*4be0*/  FMUL.FTZ R39, R39, R14 ;  /* 0x0000000e27277220 */ /* 0x002fcc0000410000 */
[----:B------:R-:W1:Y:S01]  /*4bf0*/  I2F.S16 R41, R18 ;  /* 0x0000001200297306 */ /* 0x000e620000101400 */
[----:B--2---:R-:W-:-:S07]  /*4c00*/  FMUL.FTZ R12, R13, R14 ;  /* 0x0000000e0d0c7220 */ /* 0x004fce0000410000 */
[----:B------:R-:W2:Y:S01]  /*4c10*/  I2F.S16 R37, R16 ;  /* 0x0000001000257306 */ /* 0x000ea20000101400 */
[----:B------:R-:W-:Y:S01]  /*4c20*/  F2FP.F16.F32.PACK_AB R12, R12, R35 ;  /* 0x000000230c0c723e */ /* 0x000fe200000000ff */
[-C--:B-1----:R-:W-:Y:S01]  /*4c30*/  FMUL.FTZ R34, R41, R14.reuse ;  /* 0x0000000e29227220 */ /* 0x082fe20000410000 */
[----:B--2---:R-:W-:-:S04]  /*4c40*/  FMUL.FTZ R32, R37, R14 ;  /* 0x0000000e25207220 */ /* 0x004fc80000410000 */
[----:B------:R-:W-:Y:S02]  /*4c50*/  F2FP.F16.F32.PACK_AB R14, R34, R31 ;  /* 0x0000001f220e723e */ /* 0x000fe400000000ff */
[----:B------:R-:W-:-:S07]  /*4c60*/  F2FP.F16.F32.PACK_AB R13, R32, R39 ;  /* 0x00000027200d723e */ /* 0x000fce00000000ff */
.L_x_1828:
        /* <DEDUP_REMOVED lines=26> */
.L_x_1827:
[----:B------:R-:W-:Y:S05]  /*4e10*/  BSYNC B0 ;  /* 0x0000000000007941 */ /* 0x000fea0003800000 */
.L_x_1826:
[C---:B------:R-:W-:Y:S01]  /*4e20*/  LOP3.LUT R2, R17.reuse, 0xffffffe0, RZ, 0xc0, !PT ;  /* 0xffffffe011027812 */ /* 0x040fe200078ec0ff */
[----:B------:R-:W-:Y:S01]  /*4e30*/  BAR.SYNC.DEFER_BLOCKING 0x0 ;  /* 0x0000000000007b1d */ /* 0x000fe20000010000 */
[C---:B------:R-:W-:Y:S02]  /*4e40*/  ISETP.GT.AND P6, PT, R17.reuse, 0x1f, PT ;  /* 0x0000001f1100780c */ /* 0x040fe40003fc4270 */
[----:B------:R-:W-:Y:S02]  /*4e50*/  ISETP.NE.AND P0, PT, R2, 0x20, PT ;  /* 0x000000200200780c */ /* 0x000fe40003f05270 */
[C---:B------:R-:W-:Y:S01]  /*4e60*/  ISETP.GT.AND P2, PT, R17.reuse, 0xf, PT ;  /* 0x0000000f1100780c */ /* 0x040fe20003f44270 */
[----:B------:R-:W-:Y:S01]  /*4e70*/  BSSY B0, `(.L_x_1829) ;  /* 0x0000010000007945 */ /* 0x000fe20003800000 */
[C---:B------:R-:W-:Y:S02]  /*4e80*/  ISETP.GT.AND P4, PT, R17.reuse, 0x7, PT ;  /* 0x000000071100780c */ /* 0x040fe40003f84270 */
[----:B-----5:R-:W-:-:S02]  /*4e90*/  LOP3.LUT R4, R17, 0xfffffff0, RZ, 0xc0, !PT ;  /* 0xfffffff011047812 */ /* 0x020fc400078ec0ff */
[C---:B------:R-:W-:Y:S01]  /*4ea0*/  LOP3.LUT R5, R17.reuse, 0xfffffff8, RZ, 0xc0, !PT ;  /* 0xfffffff811057812 */ /* 0x040fe200078ec0ff */
[----:B------:R-:W-:Y:S01]  /*4eb0*/  VIADD R17, R17, 0x7 ;  /* 0x0000000711117836 */ /* 0x000fe20000000000 */
[----:B------:R-:W-:Y:S02]  /*4ec0*/  LEA R33, R33, R30, 0x6 ;  /* 0x0000001e21217211 */ /* 0x000fe400078e30ff */
[----:B------:R-:W-:Y:S02]  /*4ed0*/  ISETP.NE.AND P1, PT, R4, 0x10, PT ;  /* 0x000000100400780c */ /* 0x000fe40003f25270 */
[----:B------:R-:W-:Y:S01]  /*4ee0*/  ISETP.NE.AND P3, PT, R5, 0x8, PT ;  /* 0x000000080500780c */ /* 0x000fe20003f65270 */
[----:B------:R-:W-:Y:S01]  /*4ef0*/  IMAD R0, R33, 0x2, R0 ;  /* 0x0000000221007824 */ /* 0x000fe200078e0200 */
[----:B------:R-:W-:Y:S01]  /*4f00*/  ISETP.GT.U32.AND P5, PT, R17, 0xe, PT ;  /* 0x0000000e1100780c */ /* 0x000fe20003fa4070 */
[----:B------:R-:W-:-:S12]  /*4f10*/  @P0 BRA `(.L_x_1830) ;  /* 0x0000000000140947 */ /* 0x000fd80003800000 */
[----:B------:R-:W-:Y:S02]  /*4f20*/  F2FP.F16.F32.PACK_AB R4, R20, R3 ;  /* 0x000000031404723e */ /* 0x000fe400000000ff */
[----:B------:R-:W-:Y:S02]  /*4f30*/  F2FP.F16.F32.PACK_AB R5, R24, R21 ;  /* 0x000000151805723e */ /* 0x000fe400000000ff */
[----:B------:R-:W-:Y:S02]  /*4f40*/  F2FP.F16.F32.PACK_AB R6, R27, R26 ;  /* 0x0000001a1b06723e */ /* 0x000fe400000000ff */
[----:B------:R-:W-:-:S05]  /*4f50*/  F2FP.F16.F32.PACK_AB R7, R29, R28 ;  /* 0x0000001c1d07723e */ /* 0x000fca00000000ff */
[----:B------:R1:W-:Y:S02]  /*4f60*/  STS.128 [R0+-0x200], R4 ;  /* 0xfffe000400007388 */ /* 0x0003e40000000c00 */
.L_x_1830:
[----:B------:R-:W-:Y:S05]  /*4f70*/  BSYNC B0 ;  /* 0x0000000000007941 */ /* 0x000fea0003800000 */
.L_x_1829:
        /* <DEDUP_REMOVED lines=8> */
[----:B0-----:R-:W-:Y:S02]  /*5000*/  HADD2.F32 R11, -RZ, R6.H0_H0 ;  /* 0x20000006ff0b7230 */ /* 0x001fe40000004100 */
        /* <DEDUP_REMOVED lines=11> */
.L_x_1832:
[----:B------:R-:W-:Y:S05]  /*50c0*/  BSYNC B0 ;  /* 0x0000000000007941 */ /* 0x000fea0003800000 */
.L_x_1831:
        /* <DEDUP_REMOVED lines=8> */
.L_x_1834:
[----:B------:R-:W-:Y:S05]  /*5150*/  BSYNC B0 ;  /* 0x0000000000007941 */ /* 0x000fea0003800000 */
.L_x_1833:
        /* <DEDUP_REMOVED lines=20> */
.L_x_1836:
[----:B------:R-:W-:Y:S05]  /*52a0*/  BSYNC B0 ;  /* 0x0000000000007941 */ /* 0x000fea0003800000 */
.L_x_1835:
        /* <DEDUP_REMOVED lines=8> */
.L_x_1838:
[----:B------:R-:W-:Y:S05]  /*5330*/  BSYNC B0 ;  /* 0x0000000000007941 */ /* 0x000fea0003800000 */
.L_x_1837:
        /* <DEDUP_REMOVED lines=20> */
.L_x_1840:
[----:B------:R-:W-:Y:S05]  /*5480*/  BSYNC B0 ;  /* 0x0000000000007941 */ /* 0x000fea0003800000 */
.L_x_1839:
[----:B------:R-:W-:Y:S06]  /*5490*/  BAR.SYNC.DEFER_BLOCKING 0x0 ;  /* 0x0000000000007b1d */ /* 0x000fec0000010000 */
[----:B------:R-:W-:Y:S05]  /*54a0*/  @P5 EXIT ;  /* 0x000000000000594d */ /* 0x000fea0003800000 */
[----:B-123--:R-:W1:Y:S02]  /*54b0*/  LDC R0, c[0x0][0x308] ;  /* 0x0000c200ff007b82 */ /* 0x00ee640000000800 */
[----:B-1----:R-:W-:-:S13]  /*54c0*/  ISETP.NE.AND P0, PT, R0, 0x2, PT ;  /* 0x000000020000780c */ /* 0x002fda0003f05270 */
[----:B------:R-:W-:Y:S05]  /*54d0*/  @!P0 BRA `(.L_x_1841) ;  /* 0x0000000000308947 */ /* 0x000fea0003800000 */
[----:B------:R-:W1:Y:S01]  /*54e0*/  LDC.64 R4, c[0x0][0x210] ;  /* 0x00008400ff047b82 */ /* 0x000e620000000a00 */
[----:B------:R-:W-:Y:S02]  /*54f0*/  IADD3 R19, R19, R30, RZ ;  /* 0x0000001e13137210 */ /* 0x000fe40007ffe0ff */
[----:B------:R-:W-:Y:S02]  /*5500*/  F2FP.F16.F32.PACK_AB R7, R20, R3 ;  /* 0x000000031407723e */ /* 0x000fe400000000ff */
[----:B------:R-:W-:Y:S02]  /*5510*/  F2FP.F16.F32.PACK_AB R21, R24, R21 ;  /* 0x000000151815723e */ /* 0x000fe400000000ff */
[----:B------:R-:W-:Y:S02]  /*5520*/  F2FP.F16.F32.PACK_AB R27, R27, R26 ;  /* 0x0000001a1b1b723e */ /* 0x000fe400000000ff */
[----:B------:R-:W-:Y:S01]  /*5530*/  F2FP.F16.F32.PACK_AB R29, R29, R28 ;  /* 0x0000001c1d1d723e */ /* 0x000fe200000000ff */
[----:B-1----:R-:W-:-:S05]  /*5540*/  IMAD.WIDE R2, R19, 0x2, R4 ;  /* 0x0000000213027825 */ /* 0x002fca00078e0204 */
[----:B------:R-:W-:Y:S04]  /*5550*/  STG.E desc[UR36][R2.64], R7 ;  /* 0x0000000702007986 */ /* 0x000fe8000c101924 */
[----:B------:R-:W-:Y:S04]  /*5560*/  STG.E desc[UR36][R2.64+0x4], R21 ;  /* 0x0000041502007986 */ /* 0x000fe8000c101924 */
[----:B------:R-:W-:Y:S04]  /*5570*/  STG.E desc[UR36][R2.64+0x8], R27 ;  /* 0x0000081b02007986 */ /* 0x000fe8000c101924 */
[----:B------:R-:W-:Y:S01]  /*5580*/  STG.E desc[UR36][R2.64+0xc], R29 ;  /* 0x00000c1d02007986 */ /* 0x000fe2000c101924 */
[----:B------:R-:W-:Y:S05]  /*5590*/  EXIT ;  /* 0x000000000000794d */ /* 0x000fea0003800000 */
.L_x_1841:
[----:B------:R-:W1:Y:S01]  /*55a0*/  LDC.64 R4, c[0x0][0x300] ;  /* 0x0000c000ff047b82 */ /* 0x000e620000000a00 */
[----:B------:R-:W-:Y:S01]  /*55b0*/  IADD3 R19, R19, R30, RZ ;  /* 0x0000001e13137210 */ /* 0x000fe20007ffe0ff */
[----:B------:R-:W-:Y:S01]  /*55c0*/  ULDC.64 UR4, c[0x0][0x210] ;  /* 0x0000840000047ab9 */ /* 0x000fe20000000a00 */
[----:B-1----:R-:W2:Y:S02]  /*55d0*/  LDG.E R4, desc[UR36][R4.64] ;  /* 0x0000002404047981 */ /* 0x002ea4000c1e1900 */
[C---:B--2---:R-:W-:Y:S01]  /*55e0*/  FMUL.FTZ R20, R4.reuse, R20 ;  /* 0x0000001404147220 */ /* 0x044fe20000410000 */
[C---:B------:R-:W-:Y:S01]  /*55f0*/  FMUL.FTZ R21, R4.reuse, R21 ;  /* 0x0000001504157220 */ /* 0x040fe20000410000 */
[C---:B------:R-:W-:Y:S01]  /*5600*/  FMUL.FTZ R24, R4.reuse, R24 ;  /* 0x0000001804187220 */ /* 0x040fe20000410000 */
[C---:B------:R-:W-:Y:S01]  /*5610*/  FMUL.FTZ R26, R4.reuse, R26 ;  /* 0x0000001a041a7220 */ /* 0x040fe20000410000 */
[C---:B------:R-:W-:Y:S01]  /*5620*/  FMUL.FTZ R3, R4.reuse, R3 ;  /* 0x0000000304037220 */ /* 0x040fe20000410000 */
[C---:B------:R-:W-:Y:S01]  /*5630*/  FMUL.FTZ R27, R4.reuse, R27 ;  /* 0x0000001b041b7220 */ /* 0x040fe20000410000 */
[----:B------:R-:W1:Y:S01]  /*5640*/  F2I.S8.NTZ R20, R20 ;  /* 0x0000001400147305 */ /* 0x000e620000202100 */
[C---:B------:R-:W-:Y:S01]  /*5650*/  FMUL.FTZ R28, R4.reuse, R28 ;  /* 0x0000001c041c7220 */ /* 0x040fe20000410000 */
[----:B------:R-:W-:-:S06]  /*5660*/  FMUL.FTZ R4, R4, R29 ;  /* 0x0000001d04047220 */ /* 0x000fcc0000410000 */
        /* <DEDUP_REMOVED lines=8> */
[----:B------:R-:W-:Y:S02]  /*56f0*/  SHF.L.U64.HI R0, R9, 0x8, RZ ;  /* 0x0000000809007819 */ /* 0x000fe400000102ff */
[----:B-1----:R-:W-:Y:S01]  /*5700*/  PRMT R5, R24, 0x8880, RZ ;  /* 0x0000888018057816 */ /* 0x002fe200000000ff */
[----:B------:R-:W1:Y:S01]  /*5710*/  F2I.S8.NTZ R3, R3 ;  /* 0x0000000300037305 */ /* 0x000e620000202100 */
[----:B------:R-:W-:Y:S02]  /*5720*/  LOP3.LUT R8, R2, 0xff, RZ, 0xc0, !PT ;  /* 0x000000ff02087812 */ /* 0x000fe400078ec0ff */
[----:B------:R-:W-:-:S02]  /*5730*/  PRMT R5, R5, 0x7710, RZ ;  /* 0x0000771005057816 */ /* 0x000fc400000000ff */
[----:B------:R-:W-:Y:S02]  /*5740*/  SHF.L.U64.HI R7, R8, 0x10, RZ ;  /* 0x0000001008077819 */ /* 0x000fe400000102ff */
[----:B------:R-:W-:Y:S01]  /*5750*/  LOP3.LUT R5, R5, 0xff, RZ, 0xc0, !PT ;  /* 0x000000ff05057812 */ /* 0x000fe200078ec0ff */
[----:B------:R-:W3:Y:S01]  /*5760*/  F2I.S8.NTZ R27, R27 ;  /* 0x0000001b001b7305 */ /* 0x000ee20000202100 */
[----:B--2---:R-:W-:Y:S02]  /*5770*/  PRMT R2, R26, 0x8880, RZ ;  /* 0x000088801a027816 */ /* 0x004fe400000000ff */
[----:B------:R-:W-:Y:S02]  /*5780*/  SHF.L.U64.HI R6, R5, 0x18, RZ ;  /* 0x0000001805067819 */ /* 0x000fe400000102ff */
[----:B------:R-:W-:Y:S02]  /*5790*/  PRMT R2, R2, 0x7710, RZ ;  /* 0x0000771002027816 */ /* 0x000fe400000000ff */
[----:B-1----:R-:W-:Y:S01]  /*57a0*/  PRMT R3, R3, 0x8880, RZ ;  /* 0x0000888003037816 */ /* 0x002fe200000000ff */
[----:B------:R-:W1:Y:S01]  /*57b0*/  F2I.S8.NTZ R28, R28 ;  /* 0x0000001c001c7305 */ /* 0x000e620000202100 */
[----:B------:R-:W-:-:S02]  /*57c0*/  LOP3.LUT R6, R6, R7, R0, 0xfe, !PT ;  /* 0x0000000706067212 */ /* 0x000fc400078efe00 */
[----:B------:R-:W-:Y:S02]  /*57d0*/  PRMT R0, R3, 0x7710, RZ ;  /* 0x0000771003007816 */ /* 0x000fe400000000ff */
[----:B------:R-:W-:Y:S02]  /*57e0*/  LOP3.LUT R3, R2, 0xff, RZ, 0xc0, !PT ;  /* 0x000000ff02037812 */ /* 0x000fe400078ec0ff */
[----:B---3--:R-:W-:Y:S01]  /*57f0*/  PRMT R27, R27, 0x8880, RZ ;  /* 0x000088801b1b7816 */ /* 0x008fe200000000ff */
[----:B------:R-:W2:Y:S01]  /*5800*/  F2I.S8.NTZ R4, R4 ;  /* 0x0000000400047305 */ /* 0x000ea20000202100 */
[----:B------:R-:W-:Y:S01]  /*5810*/  LOP3.LUT R3, R3, 0xffffff00, R6, 0xf8, !PT ;  /* 0xffffff0003037812 */ /* 0x000fe200078ef806 */
[----:B------:R-:W-:Y:S01]  /*5820*/  IMAD.U32 R6, R8, 0x10000, RZ ;  /* 0x0001000008067824 */ /* 0x000fe200078e00ff */
[----:B------:R-:W-:Y:S02]  /*5830*/  PRMT R2, R27, 0x7710, RZ ;  /* 0x000077101b027816 */ /* 0x000fe400000000ff */
[----:B------:R-:W-:-:S02]  /*5840*/  PRMT R7, R0, 0x6540, R9 ;  /* 0x0000654000077816 */ /* 0x000fc40000000009 */
[----:B-1----:R-:W-:Y:S02]  /*5850*/  PRMT R28, R28, 0x8880, RZ ;  /* 0x000088801c1c7816 */ /* 0x002fe400000000ff */
[----:B------:R-:W-:Y:S02]  /*5860*/  PRMT R2, R2, 0x7604, RZ ;  /* 0x0000760402027816 */ /* 0x000fe400000000ff */
[----:B------:R-:W-:Y:S02]  /*5870*/  PRMT R0, R28, 0x7710, RZ ;  /* 0x000077101c007816 */ /* 0x000fe400000000ff */
[----:B------:R-:W-:Y:S02]  /*5880*/  LOP3.LUT R3, R2, 0xffff00ff, R3, 0xf8, !PT ;  /* 0xffff00ff02037812 */ /* 0x000fe400078ef803 */
[----:B------:R-:W-:Y:S02]  /*5890*/  PRMT R0, R0, 0x7054, RZ ;  /* 0x0000705400007816 */ /* 0x000fe400000000ff */
[----:B------:R-:W-:-:S02]  /*58a0*/  LOP3.LUT R2, R6, 0xff00ffff, R7, 0xf8, !PT ;  /* 0xff00ffff06027812 */ /* 0x000fc400078ef807 */
[----:B--2---:R-:W-:Y:S02]  /*58b0*/  PRMT R6, R4, 0x8880, RZ ;  /* 0x0000888004067816 */ /* 0x004fe400000000ff */
[----:B------:R-:W-:Y:S02]  /*58c0*/  LOP3.LUT R3, R0, 0xff00ffff, R3, 0xf8, !PT ;  /* 0xff00ffff00037812 */ /* 0x000fe400078ef803 */
[C---:B------:R-:W-:Y:S02]  /*58d0*/  IADD3 R4, P0, R19.reuse, UR4, RZ ;  /* 0x0000000413047c10 */ /* 0x040fe4000ff1e0ff */
[----:B------:R-:W-:Y:S02]  /*58e0*/  PRMT R0, R6, 0x7710, RZ ;  /* 0x0000771006007816 */ /* 0x000fe400000000ff */
[----:B------:R-:W-:Y:S02]  /*58f0*/  PRMT R2, R2, 0x4210, R5 ;  /* 0x0000421002027816 */ /* 0x000fe40000000005 */
[----:B------:R-:W-:-:S02]  /*5900*/  LEA.HI.X.SX32 R5, R19, UR5, 0x1, P0 ;  /* 0x0000000513057c11 */ /* 0x000fc400080f0eff */
[----:B------:R-:W-:-:S05]  /*5910*/  PRMT R3, R3, 0x4210, R0 ;  /* 0x0000421003037816 */ /* 0x000fca0000000000 */
[----:B------:R-:W-:Y:S01]  /*5920*/  STG.E.64 desc[UR36][R4.64], R2 ;  /* 0x0000000204007986 */ /* 0x000fe2000c101b24 */
[----:B------:R-:W-:Y:S05]  /*5930*/  EXIT ;  /* 0x000000000000794d */ /* 0x000fea0003800000 */
.L_x_1790:
[----:B------:R-:W-:Y:S01]  /*5940*/  HFMA2.MMA R11, -RZ, RZ, 0, 1.847743988037109375e-06 ;  /* 0x0000001fff0b7435 */ /* 0x000fe200000001ff */
[----:B------:R-:W-:Y:S02]  /*5950*/  IMAD.MOV.U32 R12, RZ, RZ, 0x10 ;  /* 0x00000010ff0c7424 */ /* 0x000fe400078e00ff */
[----:B------:R-:W-:-:S08]  /*5960*/  IMAD.MOV.U32 R15, RZ, RZ, -0x1 ;  /* 0xffffffffff0f7424 */ /* 0x000fd000078e00ff */
[----:B0----5:R-:W-:Y:S05]  /*5970*/  WARPSYNC.COLLECTIVE R15, `(.L_x_1842) ;  /* 0x000000000f087348 */ /* 0x021fea0003c00000 */
[----:B------:R1:W2:Y:S02]  /*5980*/  SHFL.BFLY P6, R14, R13, R12, R11 ;  /* 0x0c00000c0d0e7389 */ /* 0x0002a400000c000b */
[----:B012--5:R-:W-:Y:S01]  /*5990*/  ENDCOLLECTIVE ;  /* 0x000000000000791b */ /* 0x027fe20003800000 */
.L_x_1842:
[----:B------:R-:W-:Y:S02]  /*59a0*/  IMAD.MOV.U32 R12, RZ, RZ, 0x8 ;  /* 0x00000008ff0c7424 */ /* 0x000fe400078e00ff */
[----:B------:R-:W-:-:S05]  /*59b0*/  FADD.FTZ R0, R13, R14 ;  /* 0x0000000e0d007221 */ /* 0x000fca0000010000 */
[----:B------:R-:W-:-:S07]  /*59c0*/  MOV R13, R0 ;  /* 0x00000000000d7202 */ /* 0x000fce0000000f00 */
[----:B------:R-:W-:Y:S05]  /*59d0*/  WARPSYNC.COLLECTIVE R15, `(.L_x_1843) ;  /* 0x000000000f087348 */ /* 0x000fea0003c00000 */
[----:B------:R0:W1:Y:S02]  /*59e0*/  SHFL.BFLY P6, R14, R13, R12, R11 ;  /* 0x0c00000c0d0e7389 */ /* 0x00006400000c000b */
[----:B01----:R-:W-:Y:S01]  /*59f0*/  ENDCOLLECTIVE ;  /* 0x000000000000791b */ /* 0x003fe20003800000 */
.L_x_1843:
[----:B------:R-:W-:Y:S02]  /*5a00*/  IMAD.MOV.U32 R12, RZ, RZ, 0x4 ;  /* 0x00000004ff0c7424 */ /* 0x000fe400078e00ff */
[----:B------:R-:W-:-:S05]  /*5a10*/  FADD.FTZ R3, R0, R14 ;  /* 0x0000000e00037221 */ /* 0x000fca0000010000 */
[----:B------:R-:W-:-:S07]  /*5a20*/  MOV R13, R3 ;  /* 0x00000003000d7202 */ /* 0x000fce0000000f00 */
[----:B------:R-:W-:Y:S05]  /*5a30*/  WARPSYNC.COLLECTIVE R15, `(.L_x_1844) ;  /* 0x000000000f087348 */ /* 0x000fea0003c00000 */
[----:B------:R0:W1:Y:S02]  /*5a40*/  SHFL.BFLY P6, R14, R13, R12, R11 ;  /* 0x0c00000c0d0e7389 */ /* 0x00006400000c000b */
[----:B01----:R-:W-:Y:S01]  /*5a50*/  ENDCOLLECTIVE ;  /* 0x000000000000791b */ /* 0x003fe20003800000 */
.L_x_1844:
[----:B------:R-:W-:Y:S02]  /*5a60*/  IMAD.MOV.U32 R12, RZ, RZ, 0x2 ;  /* 0x00000002ff0c7424 */ /* 0x000fe400078e00ff */
[----:B------:R-:W-:-:S05]  /*5a70*/  FADD.FTZ R4, R3, R14 ;  /* 0x0000000e03047221 */ /* 0x000fca0000010000 */
[----:B------:R-:W-:-:S07]  /*5a80*/  MOV R13, R4 ;  /* 0x00000004000d7202 */ /* 0x000fce0000000f00 */
[----:B------:R-:W-:Y:S05]  /*5a90*/  WARPSYNC.COLLECTIVE R15, `(.L_x_1845) ;  /* 0x000000000f087348 */ /* 0x000fea0003c00000 */
[----:B------:R0:W1:Y:S02]  /*5aa0*/  SHFL.BFLY P6, R14, R13, R12, R11 ;  /* 0x0c00000c0d0e7389 */ /* 0x00006400000c000b */
[----:B01----:R-:W-:Y:S01]  /*5ab0*/  ENDCOLLECTIVE ;  /* 0x000000000000791b */ /* 0x003fe20003800000 */
.L_x_1845:
[----:B------:R-:W-:Y:S02]  /*5ac0*/  IMAD.MOV.U32 R12, RZ, RZ, 0x1 ;  /* 0x00000001ff0c7424 */ /* 0x000fe400078e00ff */
[----:B------:R-:W-:-:S05]  /*5ad0*/  FADD.FTZ R5, R4, R14 ;  /* 0x0000000e04057221 */ /* 0x000fca0000010000 */
[----:B------:R-:W-:-:S07]  /*5ae0*/  MOV R13, R5 ;  /* 0x00000005000d7202 */ /* 0x000fce0000000f00 */
[----:B------:R-:W-:Y:S05]  /*5af0*/  WARPSYNC.COLLECTIVE R15, `(.L_x_1846) ;  /* 0x000000000f087348 */ /* 0x000fea0003c00000 */
[----:B------:R0:W1:Y:S02]  /*5b00*/  SHFL.BFLY P6, R14, R13, R12, R11 ;  /* 0x0c00000c0d0e7389 */ /* 0x00006400000c000b */
[----:B01----:R-:W-:Y:S01]  /*5b10*/  ENDCOLLECTIVE ;  /* 0x000000000000791b */ /* 0x003fe20003800000 */
.L_x_1846:
[----:B------:R-:W-:Y:S05]  /*5b20*/  BRA `(.L_x_1847) ;  /* 0xffffffb800fc7947 */ /* 0x000fea000383ffff */
.L_x_1794:
[----:B------:R-:W-:Y:S01]  /*5b30*/  BSSY B1, `(.L_x_1848) ;  /* 0x0000007000017945 */ /* 0x000fe20003800000 */
[----:B------:R-:W-:Y:S01]  /*5b40*/  MOV R12, 0x2 ;  /* 0x00000002000c7802 */ /* 0x000fe20000000f00 */
[----:B------:R-:W-:Y:S01]  /*5b50*/  IMAD.MOV.U32 R11, RZ, RZ, 0x1f ;  /* 0x0000001fff0b7424 */ /* 0x000fe200078e00ff */
[----:B------:R-:W-:-:S07]  /*5b60*/  MOV R15, 0xffffffff ;  /* 0xffffffff000f7802 */ /* 0x000fce0000000f00 */
[----:B-----5:R-:W-:Y:S05]  /*5b70*/  WARPSYNC.COLLECTIVE R15, `(.L_x_1849) ;  /* 0x000000000f087348 */ /* 0x020fea0003c00000 */
[----:B------:R0:W1:Y:S02]  /*5b80*/  SHFL.BFLY P6, R14, R13, R12, R11 ;  /* 0x0c00000c0d0e7389 */ /* 0x00006400000c000b */
[----:B01---5:R-:W-:Y:S01]  /*5b90*/  ENDCOLLECTIVE ;  /* 0x000000000000791b */ /* 0x023fe20003800000 */
.L_x_1849:
[----:B------:R-:W-:Y:S05]  /*5ba0*/  BSYNC B1 ;  /* 0x0000000000017941 */ /* 0x000fea0003800000 */
.L_x_1848:
[----:B------:R-:W-:Y:S01]  /*5bb0*/  HFMA2.MMA R11, -RZ, RZ, 0, 1.847743988037109375e-06 ;  /* 0x0000001fff0b7435 */ /* 0x000fe200000001ff */
[----:B------:R-:W-:Y:S01]  /*5bc0*/  FADD.FTZ R13, R13, R14 ;  /* 0x0000000e0d0d7221 */ /* 0x000fe20000010000 */
[----:B------:R-:W-:Y:S02]  /*5bd0*/  IMAD.MOV.U32 R12, RZ, RZ, 0x1 ;  /* 0x00000001ff0c7424 */ /* 0x000fe400078e00ff */
[----:B------:R-:W-:-:S07]  /*5be0*/  IMAD.MOV.U32 R15, RZ, RZ, -0x1 ;  /* 0xffffffffff0f7424 */ /* 0x000fce00078e00ff */
[----:B------:R-:W-:Y:S05]  /*5bf0*/  WARPSYNC.COLLECTIVE R15, `(.L_x_1850) ;  /* 0x000000000f087348 */ /* 0x000fea0003c00000 */
[----:B------:R0:W1:Y:S02]  /*5c00*/  SHFL.BFLY P6, R14, R13, R12, R11 ;  /* 0x0c00000c0d0e7389 */ /* 0x00006400000c000b */
[----:B01----:R-:W-:Y:S01]  /*5c10*/  ENDCOLLECTIVE ;  /* 0x000000000000791b */ /* 0x003fe20003800000 */
.L_x_1850:
[----:B------:R-:W-:Y:S05]  /*5c20*/  BRA `(.L_x_1851) ;  /* 0xffffffc800487947 */ /* 0x000fea000383ffff */
.L_x_1798:
[----:B------:R-:W-:Y:S01]  /*5c30*/  HFMA2.MMA R11, -RZ, RZ, 0, 1.847743988037109375e-06 ;  /* 0x0000001fff0b7435 */ /* 0x000fe200000001ff */
[----:B------:R-:W-:Y:S01]  /*5c40*/  BSSY B0, `(.L_x_1852) ;  /* 0x0000007000007945 */ /* 0x000fe20003800000 */
[----:B0-----:R-:W-:Y:S01]  /*5c50*/  MOV R13, R0 ;  /* 0x00000000000d7202 */ /* 0x001fe20000000f00 */
[----:B------:R-:W-:Y:S02]  /*5c60*/  IMAD.MOV.U32 R12, RZ, RZ, 0x10 ;  /* 0x00000010ff0c7424 */ /* 0x000fe400078e00ff */
[----:B------:R-:W-:-:S07]  /*5c70*/  IMAD.MOV.U32 R15, RZ, RZ, -0x1 ;  /* 0xffffffffff0f7424 */ /* 0x000fce00078e00ff */
[----:B-12--5:R-:W-:Y:S05]  /*5c80*/  WARPSYNC.COLLECTIVE R15, `(.L_x_1853) ;  /* 0x000000000f087348 */ /* 0x026fea0003c00000 */
[----:B------:R0:W3:Y:S02]  /*5c90*/  SHFL.BFLY P6, R14, R13, R12, R11 ;  /* 0x0c00000c0d0e7389 */ /* 0x0000e400000c000b */
[----:B0123-5:R-:W-:Y:S01]  /*5ca0*/  ENDCOLLECTIVE ;  /* 0x000000000000791b */ /* 0x02ffe20003800000 */
.L_x_1853:
[----:B------:R-:W-:Y:S05]  /*5cb0*/  BSYNC B0 ;  /* 0x0000000000007941 */ /* 0x000fea0003800000 */
.L_x_1852:
[----:B------:R-:W-:Y:S01]  /*5cc0*/  FMNMX.FTZ R13, R14, R0, !PT ;  /* 0x000000000e0d7209 */ /* 0x000fe20007810000 */
[----:B------:R-:W-:Y:S01]  /*5cd0*/  IMAD.MOV.U32 R11, RZ, RZ, 0x1f ;  /* 0x0000001fff0b7424 */ /* 0x000fe200078e00ff */
[----:B------:R-:W-:Y:S02]  /*5ce0*/  MOV R12, 0x8 ;  /* 0x00000008000c7802 */ /* 0x000fe40000000f00 */
[----:B------:R-:W-:-:S07]  /*5cf0*/  MOV R15, 0xffffffff ;  /* 0xffffffff000f7802 */ /* 0x000fce0000000f00 */
[----:B------:R-:W-:Y:S05]  /*5d00*/  WARPSYNC.COLLECTIVE R15, `(.L_x_1854) ;  /* 0x000000000f087348 */ /* 0x000fea0003c00000 */
[----:B------:R0:W1:Y:S02]  /*5d10*/  SHFL.BFLY P6, R14, R13, R12, R11 ;  /* 0x0c00000c0d0e7389 */ /* 0x00006400000c000b */
[----:B01----:R-:W-:Y:S01]  /*5d20*/  ENDCOLLECTIVE ;  /* 0x000000000000791b */ /* 0x003fe20003800000 */
.L_x_1854:
[----:B------:R-:W-:Y:S01]  /*5d30*/  HFMA2.MMA R12, -RZ, RZ, 0, 2.384185791015625e-07 ;  /* 0x00000004ff0c7435 */ /* 0x000fe200000001ff */
[----:B------:R-:W-:-:S05]  /*5d40*/  FMNMX.FTZ R3, R13, R14, !PT ;  /* 0x0000000e0d037209 */ /* 0x000fca0007810000 */
[----:B------:R-:W-:-:S07]  /*5d50*/  IMAD.MOV.U32 R13, RZ, RZ, R3 ;  /* 0x000000ffff0d7224 */ /* 0x000fce00078e0003 */
[----:B------:R-:W-:Y:S05]  /*5d60*/  WARPSYNC.COLLECTIVE R15, `(.L_x_1855) ;  /* 0x000000000f087348 */ /* 0x000fea0003c00000 */
[----:B------:R0:W1:Y:S02]  /*5d70*/  SHFL.BFLY P6, R14, R13, R12, R11 ;  /* 0x0c00000c0d0e7389 */ /* 0x00006400000c000b */
[----:B01----:R-:W-:Y:S01]  /*5d80*/  ENDCOLLECTIVE ;  /* 0x000000000000791b */ /* 0x003fe20003800000 */
.L_x_1855:
[----:B------:R-:W-:Y:S05]  /*5d90*/  BRA `(.L_x_1856) ;  /* 0xffffffc800b87947 */ /* 0x000fea000383ffff */
.L_x_1857:
        /* <DEDUP_REMOVED lines=14> */
.L_x_2589:


//--------------------- .text._ZN4mmha33masked_multihead_attention_kernelItLi64ELi64ELi1ELi8ELi256ELb0ELb0EEEv26Multihead_attention_paramsIT_XT5_EE --------------------------
	.section	.text._ZN4mmha33masked_multihead_attention_kernelItLi64ELi64ELi1ELi8ELi256ELb0ELb0EEEv26Multihead_attention_paramsIT_XT5_EE,"ax",@progbits
	.align	128
        .global         _ZN4mmha33masked_multihead_attention_kernelItLi64ELi64ELi1ELi8ELi256ELb0ELb0EEEv26Multihead_attention_paramsIT_XT5_EE
        .type           _ZN4mmha33masked_multihead_attention_kernelItLi64ELi64ELi1ELi8ELi256ELb0ELb0EEEv26Multihead_attention_paramsIT_XT5_EE,@function
        .size           _ZN4mmha33masked_multihead_attention_kernelItLi64ELi64ELi1ELi8ELi256ELb0ELb0EEEv26Multihead_attention_paramsIT_XT5_EE,(.L_x_2590 - _ZN4mmha33masked_multihead_attention_kernelItLi64ELi64ELi1ELi8ELi256ELb0ELb0EEEv26Multihead_attention_paramsIT_XT5_EE)
        .other          _ZN4mmha33masked_multihead_attention_kernelItLi64ELi64ELi1ELi8ELi256ELb0ELb0EEEv26Multihead_attention_paramsIT_XT5_EE,@"STO_CUDA_ENTRY STV_DEFAULT"
_ZN4mmha33masked_multihead_attention_kernelItLi64ELi64ELi1ELi8ELi256ELb0ELb0EEEv26Multihead_attention_paramsIT_XT5_EE:
.text._ZN4mmha33masked_multihead_attention_kernelItLi64ELi64ELi1ELi8ELi256ELb0ELb0EEEv26Multihead_attention_paramsIT_XT5_EE:
        /* <DEDUP_REMOVED lines=14> */
.L_x_1858:
        /* <DEDUP_REMOVED lines=59> */
[----:B------:R-:W-:Y:S03]  /*0490*/  BSSY B0, `(.L_x_1859) ;  /* 0x0000033000007945 */ /* 0x000fe60003800000 */
[----:B------:R-:W-:Y:S01]  /*04a0*/  USHF.R.S32.HI UR45, URZ, 0x1f, UR43 ;  /* 0x0000001f3f2d7899 */ /* 0x000fe2000801142b */
[----:B------:R-:W-:Y:S01]  /*04b0*/  IMAD R23, R23, UR7, RZ ;  /* 0x0000000717177c24 */ /* 0x000fe2000f8e02ff */
[----:B---3--:R-:W-:Y:S01]  /*04c0*/  UIMAD UR40, UR6, UR7, UR44 ;  /* 0x00000007062872a4 */ /* 0x008fe2000f8e022c */
[----:B-1----:R-:W-:-:S02]  /*04d0*/  ISETP.GT.AND P5, PT, R17, 0x1f, PT ;  /* 0x0000001f1100780c */ /* 0x002fc40003fa4270 */
        /* <DEDUP_REMOVED lines=45> */
.L_x_1860:
[----:B------:R-:W-:-:S07]  /*07b0*/  IMAD.MOV.U32 R18, RZ, RZ, RZ ;  /* 0x000000ffff127224 */ /* 0x000fce00078e00ff */
.L_x_1861:
[----:B------:R-:W-:Y:S05]  /*07c0*/  BSYNC B0 ;  /* 0x0000000000007941 */ /* 0x000fea0003800000 */
.L_x_1859:
        /* <DEDUP_REMOVED lines=10> */
.L_x_1863:
        /* <DEDUP_REMOVED lines=11> */
.L_x_1864:
[----:B------:R-:W-:Y:S05]  /*0920*/  BSYNC B0 ;  /* 0x0000000000007941 */ /* 0x000fea0003800000 */
.L_x_1862:
        /* <DEDUP_REMOVED lines=94> */
.L_x_1867:
        /* <DEDUP_REMOVED lines=63> */
.L_x_1871:
[----:B------:R-:W-:Y:S05]  /*1300*/  BSYNC B1 ;  /* 0x0000000000017941 */ /* 0x000fea0003800000 */
.L_x_1870:
[----:B------:R-:W-:Y:S01]  /*1310*/  PRMT R0, R25, 0x7632, R0 ;  /* 0x0000763219007816 */ /* 0x000fe20000000000 */
[----:B------:R2:W-:Y:S01]  /*1320*/  STS.U16 [R14], R25 ;  /* 0x000000190e007388 */ /* 0x0005e20000000400 */
[----:B------:R-:W-:-:S03]  /*1330*/  PRMT R3, R18, 0x7632, R3 ;  /* 0x0000763212037816 */ /* 0x000fc60000000003 */
[----:B------:R2:W-:Y:S04]  /*1340*/  STS.U16 [R13], R0 ;  /* 0x000000000d007388 */ /* 0x0005e80000000400 */
[----:B------:R2:W-:Y:S04]  /*1350*/  STS.U16 [R12], R18 ;  /* 0x000000120c007388 */ /* 0x0005e80000000400 */
[----:B------:R2:W-:Y:S02]  /*1360*/  STS.U16 [R27], R3 ;  /* 0x000000031b007388 */ /* 0x0005e40000000400 */
.L_x_1869:
[----:B------:R-:W-:Y:S05]  /*1370*/  BSYNC B0 ;  /* 0x0000000000007941 */ /* 0x000fea0003800000 */
.L_x_1868:
[----:B------:R-:W-:Y:S06]  /*1380*/  BAR.SYNC.DEFER_BLOCKING 0x0 ;  /* 0x0000000000007b1d */ /* 0x000fec0000010000 */
[----:B-12---:R1:W2:Y:S04]  /*1390*/  @P6 LDS R18, [R11] ;  /* 0x000000000b126984 */ /* 0x0062a80000000800 */
[----:B------:R1:W3:Y:S01]  /*13a0*/  @P6 LDS R25, [R10] ;  /* 0x000000000a196984 */ /* 0x0002e20000000800 */
[----:B------:R-:W-:Y:S06]  /*13b0*/  BAR.SYNC.DEFER_BLOCKING 0x0 ;  /* 0x0000000000007b1d */ /* 0x000fec0000010000 */
[----:B------:R-:W-:Y:S05]  /*13c0*/  BRA `(.L_x_1866) ;  /* 0x00000000007c7947 */ /* 0x000fea0003800000 */
.L_x_1865:
        /* <DEDUP_REMOVED lines=30> */
.L_x_1872:
[----:B------:R-:W-:Y:S05]  /*15b0*/  BSYNC B0 ;  /* 0x0000000000007941 */ /* 0x000fea0003800000 */
.L_x_1866:
        /* <DEDUP_REMOVED lines=39> */
.L_x_1939:
[----:B---3--:R-:W-:-:S07]  /*1830*/  FADD.FTZ R14, R5, R14 ;  /* 0x0000000e050e7221 */ /* 0x008fce0000010000 */
.L_x_1874:
[----:B------:R-:W-:Y:S05]  /*1840*/  BSYNC B0 ;  /* 0x0000000000007941 */ /* 0x000fea0003800000 */
.L_x_1873:
        /* <DEDUP_REMOVED lines=27> */
.L_x_1876:
[----:B------:R-:W-:Y:S05]  /*1a00*/  WARPSYNC.ALL ;  /* 0x0000000000007948 */ /* 0x000fea0003800000 */
[----:B------:R-:W-:Y:S01]  /*1a10*/  UIADD3 UR4, UR39, 0x1f, -UR42 ;  /* 0x0000001f27047890 */ /* 0x000fe2000fffe82a */
[----:B------:R-:W5:Y:S01]  /*1a20*/  LDC.64 R46, c[0x0][0x280] ;  /* 0x0000a000ff2e7b82 */ /* 0x000f620000000a00 */
[----:B------:R-:W-:Y:S01]  /*1a30*/  IADD3 R17, R17, UR42, RZ ;  /* 0x0000002a11117c10 */ /* 0x000fe2000fffe0ff */
[----:B------:R-:W-:Y:S01]  /*1a40*/  ULDC UR7, c[0x0][0x2a0] ;  /* 0x0000a80000077ab9 */ /* 0x000fe20000000800 */
[----:B------:R-:W-:Y:S01]  /*1a50*/  USHF.R.S32.HI UR5, URZ, 0x1f, UR4 ;  /* 0x0000001f3f057899 */ /* 0x000fe20008011404 */
[----:B------:R-:W-:Y:S01]  /*1a60*/  BSSY B0, `(.L_x_1877) ;  /* 0x00000c9000007945 */ /* 0x000fe20003800000 */
[----:B------:R-:W-:Y:S01]  /*1a70*/  ULDC.64 UR8, c[0x0][0x2b0] ;  /* 0x0000ac0000087ab9 */ /* 0x000fe20000000a00 */
[----:B------:R-:W-:Y:S01]  /*1a80*/  ULDC.64 UR12, c[0x0][0x2c8] ;  /* 0x0000b200000c7ab9 */ /* 0x000fe20000000a00 */
[----:B------:R-:W-:Y:S01]  /*1a90*/  ULEA.HI UR5, UR5, UR4, URZ, 0x5 ;  /* 0x0000000405057291 */ /* 0x000fe2000f8f283f */
[----:B------:R-:W-:-:S03]  /*1aa0*/  ULDC.64 UR10, c[0x0][0x2d8] ;  /* 0x0000b600000a7ab9 */ /* 0x000fc60000000a00 */
[----:B------:R-:W-:-:S04]  /*1ab0*/  ULOP3.LUT UR5, UR5, 0xffffffe0, URZ, 0xc0, !UPT ;  /* 0xffffffe005057892 */ /* 0x000fc8000f8ec03f */
        /* <DEDUP_REMOVED lines=35> */
.L_x_1881:
[----:B0-----:R-:W0:Y:S01]  /*1cf0*/  LDC R85, c[0x0][0x284] ;  /* 0x0000a100ff557b82 */ /* 0x001e220000000800 */
[----:B------:R-:W-:Y:S02]  /*1d00*/  IABS R78, R17 ;  /* 0x00000011004e7213 */ /* 0x000fe40000000000 */
[C---:B------:R-:W-:Y:S02]  /*1d10*/  ISETP.GE.AND P1, PT, R17.reuse, UR39, PT ;  /* 0x0000002711007c0c */ /* 0x040fe4000bf26270 */
[----:B------:R-:W-:Y:S01]  /*1d20*/  ISETP.GE.AND P2, PT, R17, RZ, PT ;  /* 0x000000ff1100720c */ /* 0x000fe20003f46270 */
[----:B------:R-:W-:Y:S01]  /*1d30*/  IMAD.HI.U32 R76, R5, R78, RZ ;  /* 0x0000004e054c7227 */ /* 0x000fe200078e00ff */
[----:B------:R-:W-:-:S03]  /*1d40*/  SHF.R.S32.HI R86, RZ, 0x1f, R7 ;  /* 0x0000001fff567819 */ /* 0x000fc60000011407 */
[----:B------:R-:W-:-:S06]  /*1d50*/  IMAD.MOV R77, RZ, RZ, -R76 ;  /* 0x000000ffff4d7224 */ /* 0x000fcc00078e0a4c */
[----:B------:R-:W4:Y:S01]  /*1d60*/  @!P1 LDC.64 R80, c[0x0][0x248] ;  /* 0x00009200ff509b82 */ /* 0x000f220000000a00 */
[----:B0-----:R-:W-:Y:S02]  /*1d70*/  IABS R79, R85 ;  /* 0x00000055004f7213 */ /* 0x001fe40000000000 */
[----:B------:R-:W-:-:S03]  /*1d80*/  ISETP.NE.AND P3, PT, R85, RZ, PT ;  /* 0x000000ff5500720c */ /* 0x000fc60003f65270 */
[----:B------:R-:W-:Y:S02]  /*1d90*/  IMAD R78, R79, R77, R78 ;  /* 0x0000004d4f4e7224 */ /* 0x000fe400078e024e */
[----:B------:R-:W0:Y:S03]  /*1da0*/  @!P1 LDC.64 R76, c[0x0][0x248] ;  /* 0x00009200ff4c9b82 */ /* 0x000e260000000a00 */
[----:B------:R-:W-:-:S13]  /*1db0*/  ISETP.GT.U32.AND P0, PT, R3, R78, PT ;  /* 0x0000004e0300720c */ /* 0x000fda0003f04070 */
[----:B------:R-:W-:-:S04]  /*1dc0*/  @!P0 IADD3 R78, R78, -R79, RZ ;  /* 0x8000004f4e4e8210 */ /* 0x000fc80007ffe0ff */
[----:B------:R-:W-:-:S13]  /*1dd0*/  ISETP.GT.U32.AND P0, PT, R3, R78, PT ;  /* 0x0000004e0300720c */ /* 0x000fda0003f04070 */
[----:B------:R-:W-:-:S05]  /*1de0*/  @!P0 IMAD.IADD R78, R78, 0x1, -R79 ;  /* 0x000000014e4e8824 */ /* 0x000fca00078e0a4f */
[----:B------:R-:W-:-:S05]  /*1df0*/  MOV R82, R78 ;  /* 0x0000004e00527202 */ /* 0x000fca0000000f00 */
[----:B------:R-:W-:Y:S01]  /*1e00*/  @!P2 IMAD.MOV R82, RZ, RZ, -R82 ;  /* 0x000000ffff52a224 */ /* 0x000fe200078e0a52 */
[----:B------:R-:W-:-:S04]  /*1e10*/  @!P3 LOP3.LUT R82, RZ, R85, RZ, 0x33, !PT ;  /* 0x00000055ff52b212 */ /* 0x000fc800078e33ff */
[C---:B------:R-:W-:Y:S01]  /*1e20*/  @!P1 SHF.L.U32 R78, R82.reuse, 0x3, RZ ;  /* 0x00000003524e9819 */ /* 0x040fe200000006ff */
[----:B------:R-:W-:-:S03]  /*1e30*/  IMAD.IADD R88, R82, 0x1, R85 ;  /* 0x0000000152587824 */ /* 0x000fc600078e0255 */
[----:B------:R-:W-:Y:S01]  /*1e40*/  @!P1 IADD3 R79, P0, R7, R78, RZ ;  /* 0x0000004e074f9210 */ /* 0x000fe20007f1e0ff */
[----:B------:R-:W-:-:S03]  /*1e50*/  IMAD.IADD R92, R88, 0x1, R85 ;  /* 0x00000001585c7824 */ /* 0x000fc600078e0255 */
[----:B------:R-:W-:Y:S02]  /*1e60*/  @!P1 LEA.HI.X.SX32 R78, R78, R86, 0x1, P0 ;  /* 0x000000564e4e9211 */ /* 0x000fe400000f0eff */
[C---:B0-----:R-:W-:Y:S02]  /*1e70*/  @!P1 LEA R76, P0, R79.reuse, R76, 0x1 ;  /* 0x0000004c4f4c9211 */ /* 0x041fe400078008ff */
[----:B------:R-:W-:Y:S02]  /*1e80*/  @!P1 SHF.L.U32 R87, R92, 0x3, RZ ;  /* 0x000000035c579819 */ /* 0x000fe400000006ff */
[----:B------:R-:W-:Y:S02]  /*1e90*/  @!P1 LEA.HI.X R77, R79, R77, R78, 0x1, P0 ;  /* 0x0000004d4f4d9211 */ /* 0x000fe400000f0c4e */
[----:B------:R-:W-:-:S03]  /*1ea0*/  @!P1 SHF.L.U32 R78, R88, 0x3, RZ ;  /* 0x00000003584e9819 */ /* 0x000fc600000006ff */
[----:B-----5:R0:W5:Y:S01]  /*1eb0*/  @!P1 LDG.E.128 R44, desc[UR36][R76.64] ;  /* 0x000000244c2c9981 */ /* 0x020162000c1e1d00 */
[----:B------:R-:W-:-:S04]  /*1ec0*/  @!P1 IADD3 R82, P0, R7, R78, RZ ;  /* 0x0000004e07529210 */ /* 0x000fc80007f1e0ff */
[----:B------:R-:W-:Y:S02]  /*1ed0*/  @!P1 LEA.HI.X.SX32 R83, R78, R86, 0x1, P0 ;  /* 0x000000564e539211 */ /* 0x000fe400000f0eff */
[----:B------:R-:W3:Y:S01]  /*1ee0*/  @!P1 LDC.64 R78, c[0x0][0x248] ;  /* 0x00009200ff4e9b82 */ /* 0x000ee20000000a00 */
[----:B----4-:R-:W-:-:S04]  /*1ef0*/  @!P1 LEA R80, P0, R82, R80, 0x1 ;  /* 0x0000005052509211 */ /* 0x010fc800078008ff */
[----:B------:R-:W-:Y:S02]  /*1f00*/  @!P1 LEA.HI.X R81, R82, R81, R83, 0x1, P0 ;  /* 0x0000005152519211 */ /* 0x000fe400000f0c53 */
[----:B------:R-:W-:Y:S01]  /*1f10*/  @!P1 IADD3 R89, P0, R7, R87, RZ ;  /* 0x0000005707599210 */ /* 0x000fe20007f1e0ff */
[----:B------:R-:W4:Y:S02]  /*1f20*/  @!P1 LDC.64 R82, c[0x0][0x248] ;  /* 0x00009200ff529b82 */ /* 0x000f240000000a00 */
[----:B------:R2:W5:Y:S01]  /*1f30*/  @!P1 LDG.E.128 R48, desc[UR36][R80.64] ;  /* 0x0000002450309981 */ /* 0x000562000c1e1d00 */
[----:B------:R-:W-:-:S05]  /*1f40*/  @!P1 LEA.HI.X.SX32 R90, R87, R86, 0x1, P0 ;  /* 0x00000056575a9211 */ /* 0x000fca00000f0eff */
[----:B0-----:R-:W0:Y:S01]  /*1f50*/  @!P1 LDC.64 R76, c[0x0][0x248] ;  /* 0x00009200ff4c9b82 */ /* 0x001e220000000a00 */
[----:B---3--:R-:W-:-:S04]  /*1f60*/  @!P1 LEA R88, P0, R89, R78, 0x1 ;  /* 0x0000004e59589211 */ /* 0x008fc800078008ff */
[----:B------:R-:W-:Y:S01]  /*1f70*/  @!P1 LEA.HI.X R89, R89, R79, R90, 0x1, P0 ;  /* 0x0000004f59599211 */ /* 0x000fe200000f0c5a */
[----:B------:R-:W-:-:S04]  /*1f80*/  IMAD.IADD R90, R92, 0x1, R85 ;  /* 0x000000015c5a7824 */ /* 0x000fc800078e0255 */
[----:B------:R3:W5:Y:S01]  /*1f90*/  @!P1 LDG.E.128 R52, desc[UR36][R88.64] ;  /* 0x0000002458349981 */ /* 0x000762000c1e1d00 */
[----:B------:R-:W-:-:S04]  /*1fa0*/  @!P1 SHF.L.U32 R78, R90, 0x3, RZ ;  /* 0x000000035a4e9819 */ /* 0x000fc800000006ff */
[----:B------:R-:W-:-:S04]  /*1fb0*/  @!P1 IADD3 R79, P0, R7, R78, RZ ;  /* 0x0000004e074f9210 */ /* 0x000fc80007f1e0ff */
[----:B------:R-:W-:Y:S02]  /*1fc0*/  @!P1 LEA.HI.X.SX32 R78, R78, R86, 0x1, P0 ;  /* 0x000000564e4e9211 */ /* 0x000fe400000f0eff */
[----:B----4-:R-:W-:-:S04]  /*1fd0*/  @!P1 LEA R82, P0, R79, R82, 0x1 ;  /* 0x000000524f529211 */ /* 0x010fc800078008ff */
[----:B------:R-:W-:Y:S02]  /*1fe0*/  @!P1 LEA.HI.X R83, R79, R83, R78, 0x1, P0 ;  /* 0x000000534f539211 */ /* 0x000fe400000f0c4e */
[----:B------:R-:W4:Y:S01]  /*1ff0*/  @!P1 LDC.64 R78, c[0x0][0x248] ;  /* 0x00009200ff4e9b82 */ /* 0x000f220000000a00 */
[----:B------:R-:W-:Y:S02]  /*2000*/  IMAD.IADD R90, R90, 0x1, R85 ;  /* 0x000000015a5a7824 */ /* 0x000fe400078e0255 */
[----:B------:R0:W5:Y:S03]  /*2010*/  @!P1 LDG.E.128 R56, desc[UR36][R82.64] ;  /* 0x0000002452389981 */ /* 0x000166000c1e1d00 */
[----:B------:R-:W-:-:S04]  /*2020*/  @!P1 SHF.L.U32 R87, R90, 0x3, RZ ;  /* 0x000000035a579819 */ /* 0x000fc800000006ff */
[----:B------:R-:W-:-:S04]  /*2030*/  @!P1 IADD3 R91, P0, R7, R87, RZ ;  /* 0x00000057075b9210 */ /* 0x000fc80007f1e0ff */
[----:B------:R-:W-:Y:S02]  /*2040*/  @!P1 LEA.HI.X.SX32 R92, R87, R86, 0x1, P0 ;  /* 0x00000056575c9211 */ /* 0x000fe400000f0eff */
[----:B----4-:R-:W-:-:S04]  /*2050*/  @!P1 LEA R78, P0, R91, R78, 0x1 ;  /* 0x0000004e5b4e9211 */ /* 0x010fc800078008ff */
[----:B------:R-:W-:Y:S02]  /*2060*/  @!P1 LEA.HI.X R79, R91, R79, R92, 0x1, P0 ;  /* 0x0000004f5b4f9211 */ /* 0x000fe400000f0c5c */
[----:B------:R-:W-:Y:S01]  /*2070*/  ISETP.NE.U32.AND P0, PT, RZ, UR8, PT ;  /* 0x00000008ff007c0c */ /* 0x000fe2000bf05070 */
[----:B------:R-:W-:Y:S01]  /*2080*/  IMAD.U32 R92, RZ, RZ, UR8 ;  /* 0x00000008ff5c7e24 */ /* 0x000fe2000f8e00ff */
[-C--:B------:R-:W-:Y:S01]  /*2090*/  IADD3 R90, R90, R85.reuse, RZ ;  /* 0x000000555a5a7210 */ /* 0x080fe20007ffe0ff */
[----:B------:R-:W-:Y:S01]  /*20a0*/  IMAD.U32 R91, RZ, RZ, UR9 ;  /* 0x00000009ff5b7e24 */ /* 0x000fe2000f8e00ff */
[----:B------:R-:W-:Y:S01]  /*20b0*/  ISETP.NE.AND.EX P0, PT, RZ, UR9, PT, P0 ;  /* 0x00000009ff007c0c */ /* 0x000fe2000bf05300 */
[----:B------:R4:W5:Y:S01]  /*20c0*/  @!P1 LDG.E.128 R60, desc[UR36][R78.64] ;  /* 0x000000244e3c9981 */ /* 0x000962000c1e1d00 */
[C---:B--2---:R-:W-:Y:S02]  /*20d0*/  @!P1 SHF.L.U32 R80, R90.reuse, 0x3, RZ ;  /* 0x000000035a509819 */ /* 0x044fe400000006ff */
[----:B------:R-:W-:-:S09]  /*20e0*/  IADD3 R90, R90, R85, RZ ;  /* 0x000000555a5a7210 */ /* 0x000fd20007ffe0ff */
[----:B------:R-:W-:Y:S02]  /*20f0*/  @P0 IADD3 R92, P2, P3, R17, UR43, R92 ;  /* 0x0000002b115c0c10 */ /* 0x000fe4000fb5e05c */
[----:B------:R-:W-:-:S04]  /*2100*/  @P0 SHF.R.S32.HI R87, RZ, 0x1f, R17 ;  /* 0x0000001fff570819 */ /* 0x000fc80000011411 */
[----:B------:R-:W-:Y:S02]  /*2110*/  @P0 IADD3.X R93, R87, UR45, R91, P2, P3 ;  /* 0x0000002d575d0c10 */ /* 0x000fe400097e645b */
[----:B------:R-:W-:-:S03]  /*2120*/  @!P1 IADD3 R81, P2, R7, R80, RZ ;  /* 0x0000005007519210 */ /* 0x000fc60007f5e0ff */
[----:B------:R-:W2:Y:S01]  /*2130*/  @P0 LDG.E.U8 R88, desc[UR36][R92.64] ;  /* 0x000000245c580981 */ /* 0x000ea2000c1e1100 */
[----:B------:R-:W-:Y:S02]  /*2140*/  @!P1 LEA.HI.X.SX32 R87, R80, R86, 0x1, P2 ;  /* 0x0000005650579211 */ /* 0x000fe400010f0eff */
[----:B0-----:R-:W-:Y:S01]  /*2150*/  @!P1 LEA R80, P2, R81, R76, 0x1 ;  /* 0x0000004c51509211 */ /* 0x001fe200078408ff */
[----:B------:R-:W-:-:S05]  /*2160*/  IMAD.IADD R76, R90, 0x1, R85 ;  /* 0x000000015a4c7824 */ /* 0x000fca00078e0255 */
[----:B------:R-:W-:Y:S02]  /*2170*/  @!P1 SHF.L.U32 R76, R76, 0x3, RZ ;  /* 0x000000034c4c9819 */ /* 0x000fe400000006ff */
[----:B------:R-:W-:Y:S02]  /*2180*/  @!P1 LEA.HI.X R81, R81, R77, R87, 0x1, P2 ;  /* 0x0000004d51519211 */ /* 0x000fe400010f0c57 */
[C---:B------:R-:W-:Y:S02]  /*2190*/  @!P1 IADD3 R87, P3, R7.reuse, R76, RZ ;  /* 0x0000004c07579210 */ /* 0x040fe40007f7e0ff */
[----:B------:R-:W-:Y:S01]  /*21a0*/  @!P1 SHF.L.U32 R90, R90, 0x3, RZ ;  /* 0x000000035a5a9819 */ /* 0x000fe200000006ff */
[----:B------:R4:W5:Y:S01]  /*21b0*/  @!P1 LDG.E.128 R64, desc[UR36][R80.64] ;  /* 0x0000002450409981 */ /* 0x000962000c1e1d00 */
[----:B---3--:R-:W-:Y:S02]  /*21c0*/  @!P1 LEA.HI.X.SX32 R89, R76, R86, 0x1, P3 ;  /* 0x000000564c599211 */ /* 0x008fe400018f0eff */
[----:B------:R-:W0:Y:S01]  /*21d0*/  @!P1 LDC.64 R76, c[0x0][0x248] ;  /* 0x00009200ff4c9b82 */ /* 0x000e220000000a00 */
[----:B------:R-:W-:-:S04]  /*21e0*/  @!P1 IADD3 R85, P2, R7, R90, RZ ;  /* 0x0000005a07559210 */ /* 0x000fc80007f5e0ff */
[----:B------:R-:W-:Y:S02]  /*21f0*/  @!P1 LEA.HI.X.SX32 R90, R90, R86, 0x1, P2 ;  /* 0x000000565a5a9211 */ /* 0x000fe400010f0eff */
[----:B0-----:R-:W-:-:S04]  /*2200*/  @!P1 LEA R86, P2, R87, R76, 0x1 ;  /* 0x0000004c57569211 */ /* 0x001fc800078408ff */
[----:B------:R-:W-:Y:S02]  /*2210*/  @!P1 LEA.HI.X R87, R87, R77, R89, 0x1, P2 ;  /* 0x0000004d57579211 */ /* 0x000fe400010f0c59 */
[----:B------:R-:W0:Y:S03]  /*2220*/  @!P1 LDC.64 R76, c[0x0][0x248] ;  /* 0x00009200ff4c9b82 */ /* 0x000e260000000a00 */
[----:B------:R4:W5:Y:S01]  /*2230*/  @!P1 LDG.E.128 R68, desc[UR36][R86.64] ;  /* 0x0000002456449981 */ /* 0x000962000c1e1d00 */
[----:B0-----:R-:W-:-:S04]  /*2240*/  @!P1 LEA R76, P2, R85, R76, 0x1 ;  /* 0x0000004c554c9211 */ /* 0x001fc800078408ff */
[----:B------:R-:W-:-:S05]  /*2250*/  @!P1 LEA.HI.X R77, R85, R77, R90, 0x1, P2 ;  /* 0x0000004d554d9211 */ /* 0x000fca00010f0c5a */
[----:B------:R4:W5:Y:S01]  /*2260*/  @!P1 LDG.E.128 R72, desc[UR36][R76.64] ;  /* 0x000000244c489981 */ /* 0x000962000c1e1d00 */
[----:B------:R-:W-:Y:S01]  /*2270*/  BSSY B1, `(.L_x_1879) ;  /* 0x0000044000017945 */ /* 0x000fe20003800000 */
[----:B--2---:R-:W-:-:S03]  /*2280*/  ISETP.NE.AND P0, PT, R88, RZ, P0 ;  /* 0x000000ff5800720c */ /* 0x004fc60000705270 */
[----:B----4-:R-:W-:Y:S10]  /*2290*/  @P1 BRA `(.L_x_1880) ;  /* 0x0000000400041947 */ /* 0x010ff40003800000 */
        /* <DEDUP_REMOVED lines=55> */
[----:B------:R-:W-:Y:S02]  /*2610*/  VIADD R81, R17, -UR42 ;  /* 0x8000002a11517c36 */ /* 0x000fe40008000000 */
        /* <DEDUP_REMOVED lines=9> */
.L_x_1880:
[----:B------:R-:W-:Y:S05]  /*26b0*/  BSYNC B1 ;  /* 0x0000000000017941 */ /* 0x000fea0003800000 */
.L_x_1879:
[----:B------:R-:W-:-:S04]  /*26c0*/  IADD3 R17, R17, 0x100, RZ ;  /* 0x0000010011117810 */ /* 0x000fc80007ffe0ff */
[----:B------:R-:W-:-:S13]  /*26d0*/  ISETP.GE.AND P0, PT, R17, UR5, PT ;  /* 0x0000000511007c0c */ /* 0x000fda000bf06270 */
[----:B------:R-:W-:Y:S05]  /*26e0*/  @!P0 BRA `(.L_x_1881) ;  /* 0xfffffff400808947 */ /* 0x000fea000383ffff */
.L_x_1878:
[----:B------:R-:W-:Y:S05]  /*26f0*/  BSYNC B0 ;  /* 0x0000000000007941 */ /* 0x000fea0003800000 */
.L_x_1877:
[----:B------:R-:W2:Y:S01]  /*2700*/  SHFL.BFLY PT, R3, R0, 0x10, 0x1f ;  /* 0x0e001f0000037f89 */ /* 0x000ea200000e0000 */
[----:B------:R-:W-:Y:S01]  /*2710*/  ULDC.64 UR6, c[0x0][0x2b0] ;  /* 0x0000ac0000067ab9 */ /* 0x000fe20000000a00 */
[----:B------:R-:W-:Y:S01]  /*2720*/  BSSY B0, `(.L_x_1882) ;  /* 0x0000048000007945 */ /* 0x000fe20003800000 */
[----:B--2---:R-:W-:Y:S02]  /*2730*/  FMNMX.FTZ R5, R3, R0, !PT ;  /* 0x0000000003057209 */ /* 0x004fe40007810000 */
[----:B------:R-:W1:Y:S03]  /*2740*/  S2R R3, SR_TID.X ;  /* 0x0000000000037919 */ /* 0x000e660000002100 */
[----:B------:R-:W2:Y:S02]  /*2750*/  SHFL.BFLY PT, R6, R5, 0x8, 0x1f ;  /* 0x0d001f0005067f89 */ /* 0x000ea400000e0000 */
[----:B--2---:R-:W-:-:S02]  /*2760*/  FMNMX.FTZ R6, R5, R6, !PT ;  /* 0x0000000605067209 */ /* 0x004fc40007810000 */
[----:B-1----:R-:W-:-:S03]  /*2770*/  SHF.R.S32.HI R12, RZ, 0x1f, R3 ;  /* 0x0000001fff0c7819 */ /* 0x002fc60000011403 */
[----:B------:R-:W1:Y:S01]  /*2780*/  SHFL.BFLY PT, R7, R6, 0x4, 0x1f ;  /* 0x0c801f0006077f89 */ /* 0x000e6200000e0000 */
[----:B------:R-:W-:-:S04]  /*2790*/  LEA.HI R8, R12, R3, RZ, 0x5 ;  /* 0x000000030c087211 */ /* 0x000fc800078f28ff */
[----:B------:R-:W-:-:S04]  /*27a0*/  LOP3.LUT R10, R8, 0xffffffe0, RZ, 0xc0, !PT ;  /* 0xffffffe0080a7812 */ /* 0x000fc800078ec0ff */
[----:B------:R-:W-:-:S04]  /*27b0*/  IADD3 R10, -R10, R3, RZ ;  /* 0x000000030a0a7210 */ /* 0x000fc80007ffe1ff */
[C---:B------:R-:W-:Y:S02]  /*27c0*/  ISETP.NE.AND P0, PT, R10.reuse, RZ, PT ;  /* 0x000000ff0a00720c */ /* 0x040fe40003f05270 */
[----:B------:R-:W-:Y:S02]  /*27d0*/  ISETP.GT.AND P1, PT, R10, 0x7, PT ;  /* 0x000000070a00780c */ /* 0x000fe40003f24270 */
[----:B-1----:R-:W-:-:S09]  /*27e0*/  FMNMX.FTZ R7, R6, R7, !PT ;  /* 0x0000000706077209 */ /* 0x002fd20007810000 */
[----:B------:R-:W1:Y:S01]  /*27f0*/  @!P0 S2R R9, SR_CgaCtaId ;  /* 0x0000000000098919 */ /* 0x000e620000008800 */
[----:B------:R-:W-:Y:S02]  /*2800*/  @!P0 SHF.R.S32.HI R8, RZ, 0x5, R8 ;  /* 0x00000005ff088819 */ /* 0x000fe40000011408 */
[----:B------:R-:W-:Y:S01]  /*2810*/  @!P1 MOV R11, 0x400 ;  /* 0x00000400000b9802 */ /* 0x000fe20000000f00 */
[----:B----4-:R-:W2:Y:S01]  /*2820*/  SHFL.BFLY PT, R0, R7, 0x2, 0x1f ;  /* 0x0c401f0007007f89 */ /* 0x010ea200000e0000 */
[----:B------:R-:W4:Y:S01]  /*2830*/  @!P1 S2R R14, SR_CgaCtaId ;  /* 0x00000000000e9919 */ /* 0x000f220000008800 */
[----:B--2---:R-:W-:Y:S02]  /*2840*/  FMNMX.FTZ R6, R7, R0, !PT ;  /* 0x0000000007067209 */ /* 0x004fe40007810000 */
[----:B------:R-:W-:-:S03]  /*2850*/  @!P0 MOV R0, 0x400 ;  /* 0x0000040000008802 */ /* 0x000fc60000000f00 */
[----:B------:R-:W2:Y:S01]  /*2860*/  SHFL.BFLY PT, R5, R6, 0x1, 0x1f ;  /* 0x0c201f0006057f89 */ /* 0x000ea200000e0000 */
[----:B-1----:R-:W-:Y:S02]  /*2870*/  @!P0 LEA R9, R9, R0, 0x18 ;  /* 0x0000000009098211 */ /* 0x002fe400078ec0ff */
[----:B------:R-:W-:-:S03]  /*2880*/  MOV R0, 0xff7fffff ;  /* 0xff7fffff00007802 */ /* 0x000fc60000000f00 */
[----:B------:R-:W-:Y:S01]  /*2890*/  @!P0 IMAD R8, R8, 0x4, R9 ;  /* 0x0000000408088824 */ /* 0x000fe200078e0209 */
[----:B----4-:R-:W-:-:S04]  /*28a0*/  @!P1 LEA R11, R14, R11, 0x18 ;  /* 0x0000000b0e0b9211 */ /* 0x010fc800078ec0ff */
[----:B------:R-:W-:Y:S02]  /*28b0*/  @!P1 LEA R10, R10, R11, 0x2 ;  /* 0x0000000b0a0a9211 */ /* 0x000fe400078e10ff */
[----:B--2---:R-:W-:-:S05]  /*28c0*/  @!P0 FMNMX.FTZ R5, R6, R5, !PT ;  /* 0x0000000506058209 */ /* 0x004fca0007810000 */
[----:B------:R1:W-:Y:S01]  /*28d0*/  @!P0 STS [R8], R5 ;  /* 0x0000000508008388 */ /* 0x0003e20000000800 */
[----:B------:R-:W-:Y:S01]  /*28e0*/  BAR.SYNC.DEFER_BLOCKING 0x0 ;  /* 0x0000000000007b1d */ /* 0x000fe20000010000 */
[----:B-1----:R-:W-:-:S05]  /*28f0*/  HFMA2.MMA R5, -RZ, RZ, 0, 0 ;  /* 0x00000000ff057435 */ /* 0x002fca00000001ff */
[----:B------:R-:W1:Y:S04]  /*2900*/  @!P1 LDS R0, [R10] ;  /* 0x000000000a009984 */ /* 0x000e680000000800 */
[----:B-1----:R-:W1:Y:S02]  /*2910*/  SHFL.BFLY PT, R7, R0, 0x4, 0x1f ;  /* 0x0c801f0000077f89 */ /* 0x002e6400000e0000 */
[----:B-1----:R-:W-:Y:S01]  /*2920*/  FMNMX.FTZ R7, R7, R0, !PT ;  /* 0x0000000007077209 */ /* 0x002fe20007810000 */
[----:B------:R-:W-:-:S04]  /*2930*/  VIADD R0, R3, UR42 ;  /* 0x0000002a03007c36 */ /* 0x000fc80008000000 */
[----:B------:R-:W1:Y:S01]  /*2940*/  SHFL.BFLY PT, R6, R7, 0x2, 0x1f ;  /* 0x0c401f0007067f89 */ /* 0x000e6200000e0000 */
[----:B------:R-:W-:Y:S02]  /*2950*/  ISETP.GT.AND P1, PT, R0, UR39, PT ;  /* 0x0000002700007c0c */ /* 0x000fe4000bf24270 */
[----:B-1----:R-:W-:-:S05]  /*2960*/  FMNMX.FTZ R6, R7, R6, !PT ;  /* 0x0000000607067209 */ /* 0x002fca0007810000 */
[----:B------:R-:W1:Y:S02]  /*2970*/  SHFL.BFLY PT, R9, R6, 0x1, 0x1f ;  /* 0x0c201f0006097f89 */ /* 0x000e6400000e0000 */
[----:B-1----:R-:W-:-:S06]  /*2980*/  FMNMX.FTZ R9, R6, R9, !PT ;  /* 0x0000000906097209 */ /* 0x002fcc0007810000 */
[----:B------:R-:W1:Y:S01]  /*2990*/  SHFL.IDX PT, R9, R9, RZ, 0x1f ;  /* 0x00001fff09097589 */ /* 0x000e6200000e0000 */
[----:B------:R-:W-:Y:S05]  /*29a0*/  @P1 BRA `(.L_x_1883) ;  /* 0x00000000007c1947 */ /* 0x000fea0003800000 */
[----:B------:R-:W2:Y:S01]  /*29b0*/  S2R R6, SR_CgaCtaId ;  /* 0x0000000000067919 */ /* 0x000ea20000008800 */
[----:B------:R-:W-:Y:S01]  /*29c0*/  MOV R5, 0x400 ;  /* 0x0000040000057802 */ /* 0x000fe20000000f00 */
[----:B------:R-:W-:Y:S02]  /*29d0*/  ULDC.64 UR4, c[0x0][0x2b0] ;  /* 0x0000ac0000047ab9 */ /* 0x000fe40000000a00 */
[----:B------:R-:W-:Y:S02]  /*29e0*/  ISETP.NE.U32.AND P0, PT, RZ, UR4, PT ;  /* 0x00000004ff007c0c */ /* 0x000fe4000bf05070 */
[----:B------:R-:W-:Y:S02]  /*29f0*/  IADD3 R5, R5, 0xc0, RZ ;  /* 0x000000c005057810 */ /* 0x000fe40007ffe0ff */
[----:B------:R-:W-:Y:S02]  /*2a00*/  ISETP.NE.AND.EX P0, PT, RZ, UR5, PT, P0 ;  /* 0x00000005ff007c0c */ /* 0x000fe4000bf05300 */
[----:B--2---:R-:W-:Y:S01]  /*2a10*/  LEA R13, R6, R5, 0x18 ;  /* 0x00000005060d7211 */ /* 0x004fe200078ec0ff */
[----:B------:R-:W-:-:S10]  /*2a20*/  IMAD.MOV.U32 R5, RZ, RZ, RZ ;  /* 0x000000ffff057224 */ /* 0x000fd400078e00ff */
.L_x_1887:
[----:B--2---:R-:W-:Y:S01]  /*2a30*/  IADD3 R6, R0, -UR42, RZ ;  /* 0x8000002a00067c10 */ /* 0x004fe2000fffe0ff */
[----:B------:R-:W-:Y:S03]  /*2a40*/  BSSY B1, `(.L_x_1884) ;  /* 0x0000010000017945 */ /* 0x000fe60003800000 */
[----:B------:R-:W-:Y:S01]  /*2a50*/  LEA R11, R6, R13, 0x2 ;  /* 0x0000000d060b7211 */ /* 0x000fe200078e10ff */
[----:B------:R-:W-:Y:S06]  /*2a60*/  @!P0 BRA `(.L_x_1885) ;  /* 0x0000000000248947 */ /* 0x000fec0003800000 */
[----:B------:R-:W-:Y:S01]  /*2a70*/  IMAD.U32 R15, RZ, RZ, UR6 ;  /* 0x00000006ff0f7e24 */ /* 0x000fe2000f8e00ff */
[----:B------:R-:W-:Y:S02]  /*2a80*/  SHF.R.S32.HI R7, RZ, 0x1f, R0 ;  /* 0x0000001fff077819 */ /* 0x000fe40000011400 */
[----:B------:R-:W-:Y:S02]  /*2a90*/  MOV R8, UR7 ;  /* 0x0000000700087c02 */ /* 0x000fe40008000f00 */
[----:B------:R-:W-:-:S04]  /*2aa0*/  IADD3 R6, P2, P3, R0, UR43, R15 ;  /* 0x0000002b00067c10 */ /* 0x000fc8000fb5e00f */
[----:B------:R-:W-:-:S05]  /*2ab0*/  IADD3.X R7, R7, UR45, R8, P2, P3 ;  /* 0x0000002d07077c10 */ /* 0x000fca00097e6408 */
[----:B------:R-:W2:Y:S02]  /*2ac0*/  LDG.E.U8 R6, desc[UR36][R6.64] ;  /* 0x0000002406067981 */ /* 0x000ea4000c1e1100 */
[----:B--2---:R-:W-:-:S13]  /*2ad0*/  ISETP.NE.AND P2, PT, R6, RZ, PT ;  /* 0x000000ff0600720c */ /* 0x004fda0003f45270 */
[----:B------:R-:W-:Y:S01]  /*2ae0*/  @P2 MOV R8, RZ ;  /* 0x000000ff00082202 */ /* 0x000fe20000000f00 */
[----:B------:R-:W-:Y:S06]  /*2af0*/  @P2 BRA `(.L_x_1886) ;  /* 0x0000000000102947 */ /* 0x000fec0003800000 */
.L_x_1885:
[----:B------:R-:W1:Y:S02]  /*2b00*/  LDS R6, [R11] ;  /* 0x000000000b067984 */ /* 0x000e640000000800 */
[----:B-1----:R-:W-:-:S04]  /*2b10*/  FADD.FTZ R6, -R9, R6 ;  /* 0x0000000609067221 */ /* 0x002fc80000010100 */
[----:B------:R-:W-:-:S04]  /*2b20*/  FMUL.FTZ R6, R6, 1.4426950216293334961 ;  /* 0x3fb8aa3b06067820 */ /* 0x000fc80000410000 */
[----:B------:R2:W4:Y:S03]  /*2b30*/  MUFU.EX2 R8, R6 ;  /* 0x0000000600087308 */ /* 0x0005260000000800 */
.L_x_1886:
[----:B------:R-:W-:Y:S05]  /*2b40*/  BSYNC B1 ;  /* 0x0000000000017941 */ /* 0x000fea0003800000 */
.L_x_1884:
[----:B----4-:R4:W-:Y:S01]  /*2b50*/  STS [R11], R8 ;  /* 0x000000080b007388 */ /* 0x0109e20000000800 */
[----:B------:R-:W-:Y:S02]  /*2b60*/  VIADD R0, R0, 0x100 ;  /* 0x0000010000007836 */ /* 0x000fe40000000000 */
[----:B------:R-:W-:-:S03]  /*2b70*/  FADD.FTZ R5, R8, R5 ;  /* 0x0000000508057221 */ /* 0x000fc60000010000 */
[----:B------:R-:W-:-:S13]  /*2b80*/  ISETP.GT.AND P2, PT, R0, UR39, PT ;  /* 0x0000002700007c0c */ /* 0x000fda000bf44270 */
[----:B----4-:R-:W-:Y:S05]  /*2b90*/  @!P2 BRA `(.L_x_1887) ;  /* 0xfffffffc00a4a947 */ /* 0x010fea000383ffff */
.L_x_1883:
[----:B------:R-:W-:Y:S05]  /*2ba0*/  BSYNC B0 ;  /* 0x0000000000007941 */ /* 0x000fea0003800000 */
.L_x_1882:
[----:B------:R-:W4:Y:S01]  /*2bb0*/  SHFL.BFLY PT, R0, R5, 0x10, 0x1f ;  /* 0x0e001f0005007f89 */ /* 0x000f2200000e0000 */
[----:B------:R-:W-:Y:S01]  /*2bc0*/  LOP3.LUT P0, R10, R3, 0x1f, RZ, 0xc0, !PT ;  /* 0x0000001f030a7812 */ /* 0x000fe2000780c0ff */
[----:B------:R-:W-:Y:S01]  /*2bd0*/  ULDC UR7, c[0x0][0x29c] ;  /* 0x0000a70000077ab9 */ /* 0x000fe20000000800 */
[----:B------:R-:W-:Y:S01]  /*2be0*/  ULDC UR8, c[0x0][0x284] ;  /* 0x0000a10000087ab9 */ /* 0x000fe20000000800 */
[----:B------:R-:W0:Y:S01]  /*2bf0*/  S2UR UR9, SR_CgaCtaId ;  /* 0x00000000000979c3 */ /* 0x000e220000008800 */
[----:B------:R-:W-:Y:S01]  /*2c00*/  ISETP.GT.U32.AND P2, PT, R10, 0x7, PT ;  /* 0x000000070a00780c */ /* 0x000fe20003f44070 */
[----:B------:R-:W-:Y:S01]  /*2c10*/  UISETP.LT.AND UP0, UPT, UR8, UR7, UPT ;  /* 0x000000070800728c */ /* 0x000fe2000bf01270 */
[----:B------:R-:W-:-:S03]  /*2c20*/  UMOV UR6, 0x400 ;  /* 0x0000040000067882 */ /* 0x000fc60000000000 */
[----:B------:R-:W-:Y:S02]  /*2c30*/  USEL UR4, UR8, UR7, UP0 ;  /* 0x0000000708047287 */ /* 0x000fe40008000000 */
[----:B------:R-:W-:Y:S02]  /*2c40*/  UIADD3 UR6, UR6, 0xc0, URZ ;  /* 0x000000c006067890 */ /* 0x000fe4000fffe03f */
[----:B------:R-:W2:Y:S01]  /*2c50*/  @!P0 S2R R14, SR_CgaCtaId ;  /* 0x00000000000e8919 */ /* 0x000ea20000008800 */
[----:B------:R-:W-:-:S03]  /*2c60*/  UIADD3 UR4, UR4, 0x4, URZ ;  /* 0x0000000404047890 */ /* 0x000fc6000fffe03f */
[----:B------:R-:W3:Y:S01]  /*2c70*/  @!P2 S2R R18, SR_CgaCtaId ;  /* 0x000000000012a919 */ /* 0x000ee20000008800 */
[----:B------:R-:W-:-:S04]  /*2c80*/  USHF.R.S32.HI UR5, URZ, 0x1f, UR4 ;  /* 0x0000001f3f057899 */ /* 0x000fc80008011404 */
[----:B------:R-:W-:Y:S01]  /*2c90*/  ULEA.HI UR5, UR5, UR4, URZ, 0x2 ;  /* 0x0000000405057291 */ /* 0x000fe2000f8f103f */
[----:B----4-:R-:W-:Y:S01]  /*2ca0*/  FADD.FTZ R0, R0, R5 ;  /* 0x0000000500007221 */ /* 0x010fe20000010000 */
[----:B------:R-:W-:Y:S01]  /*2cb0*/  @!P0 MOV R5, 0x400 ;  /* 0x0000040000058802 */ /* 0x000fe20000000f00 */
[----:B------:R-:W-:Y:S01]  /*2cc0*/  ULDC.U8 UR4, c[0x0][0x31c] ;  /* 0x0000c70000047ab9 */ /* 0x000fe20000000000 */
[----:B------:R-:W-:Y:S02]  /*2cd0*/  USHF.L.U32 UR5, UR5, 0x2, URZ ;  /* 0x0000000205057899 */ /* 0x000fe4000800063f */
[----:B------:R-:W4:Y:S01]  /*2ce0*/  SHFL.BFLY PT, R7, R0, 0x8, 0x1f ;  /* 0x0d001f0000077f89 */ /* 0x000f2200000e0000 */
[----:B0-----:R-:W-:Y:S02]  /*2cf0*/  ULEA UR10, UR9, UR6, 0x18 ;  /* 0x00000006090a7291 */ /* 0x001fe4000f8ec03f */
[----:B------:R-:W-:-:S03]  /*2d00*/  ULOP3.LUT UR6, UR5, 0xfffffff0, URZ, 0xc0, !UPT ;  /* 0xfffffff005067892 */ /* 0x000fc6000f8ec03f */
[----:B------:R-:W-:Y:S01]  /*2d10*/  UMOV UR5, URZ ;  /* 0x0000003f00057c82 */ /* 0x000fe20008000000 */
[----:B------:R-:W-:Y:S01]  /*2d20*/  UIADD3 UR11, UR10, UR6, URZ ;  /* 0x000000060a0b7290 */ /* 0x000fe2000fffe03f */
[----:B--2---:R-:W-:Y:S01]  /*2d30*/  @!P0 LEA R5, R14, R5, 0x18 ;  /* 0x000000050e058211 */ /* 0x004fe200078ec0ff */
[----:B----4-:R-:W-:Y:S01]  /*2d40*/  FADD.FTZ R7, R0, R7 ;  /* 0x0000000700077221 */ /* 0x010fe20000010000 */
[----:B------:R-:W-:-:S04]  /*2d50*/  @!P0 SHF.R.U32.HI R0, RZ, 0x3, R3 ;  /* 0x00000003ff008819 */ /* 0x000fc80000011603 */
[----:B------:R-:W0:Y:S01]  /*2d60*/  SHFL.BFLY PT, R6, R7, 0x4, 0x1f ;  /* 0x0c801f0007067f89 */ /* 0x000e2200000e0000 */
[----:B------:R-:W-:-:S04]  /*2d70*/  @!P0 LOP3.LUT R0, R0, 0x1ffffffc, RZ, 0xc0, !PT ;  /* 0x1ffffffc00008812 */ /* 0x000fc800078ec0ff */
[----:B------:R-:W-:Y:S01]  /*2d80*/  @!P0 IADD3 R5, R0, R5, RZ ;  /* 0x0000000500058210 */ /* 0x000fe20007ffe0ff */
[----:B0-----:R-:W-:Y:S01]  /*2d90*/  FADD.FTZ R6, R7, R6 ;  /* 0x0000000607067221 */ /* 0x001fe20000010000 */
[----:B------:R-:W-:-:S04]  /*2da0*/  @!P2 MOV R7, 0x400 ;  /* 0x000004000007a802 */ /* 0x000fc80000000f00 */
[----:B-1----:R-:W0:Y:S01]  /*2db0*/  SHFL.BFLY PT, R9, R6, 0x2, 0x1f ;  /* 0x0c401f0006097f89 */ /* 0x002e2200000e0000 */
        /* <DEDUP_REMOVED lines=26> */
.L_x_1888:
[----:B------:R-:W-:Y:S01]  /*2f60*/  ULDC.64 UR8, c[0x0][0x310] ;  /* 0x0000c40000087ab9 */ /* 0x000fe20000000a00 */
[----:B------:R-:W-:Y:S04]  /*2f70*/  BSSY B0, `(.L_x_1889) ;  /* 0x0000015000007945 */ /* 0x000fe80003800000 */
[----:B------:R-:W-:Y:S05]  /*2f80*/  @P1 BRA `(.L_x_1890) ;  /* 0x00000000004c1947 */ /* 0x000fea0003800000 */
[----:B-1----:R-:W-:Y:S01]  /*2f90*/  FADD.FTZ R0, R0, 9.9999999747524270788e-07 ;  /* 0x358637bd00007421 */ /* 0x002fe20000010000 */
[----:B------:R-:W-:-:S03]  /*2fa0*/  VIADD R5, R3, UR42 ;  /* 0x0000002a03057c36 */ /* 0x000fc60008000000 */
[----:B0-----:R0:W1:Y:S04]  /*2fb0*/  MUFU.RCP R9, R0 ;  /* 0x0000000000097308 */ /* 0x0010680000001000 */
.L_x_1892:
[----:B01----:R-:W-:-:S04]  /*2fc0*/  IADD3 R6, R5, -UR42, RZ ;  /* 0x8000002a05067c10 */ /* 0x003fc8000fffe0ff */
[C---:B0-----:R-:W-:Y:S02]  /*2fd0*/  LEA R0, R6.reuse, UR10, 0x2 ;  /* 0x0000000a06007c11 */ /* 0x041fe4000f8e10ff */
[----:B------:R-:W-:-:S04]  /*2fe0*/  LEA R6, R6, UR11, 0x1 ;  /* 0x0000000b06067c11 */ /* 0x000fc8000f8e08ff */
[----:B------:R-:W1:Y:S02]  /*2ff0*/  LDS R0, [R0] ;  /* 0x0000000000007984 */ /* 0x000e640000000800 */
[----:B-1----:R-:W-:-:S05]  /*3000*/  FMUL.FTZ R11, R0, R9 ;  /* 0x00000009000b7220 */ /* 0x002fca0000410000 */
[----:B------:R-:W-:-:S05]  /*3010*/  F2FP.F16.F32.PACK_AB R7, RZ, R11 ;  /* 0x0000000bff07723e */ /* 0x000fca00000000ff */
[----:B------:R0:W-:Y:S01]  /*3020*/  STS.U16 [R6], R7 ;  /* 0x0000000706007388 */ /* 0x0001e20000000400 */
[----:B------:R-:W-:Y:S05]  /*3030*/  @!P0 BRA `(.L_x_1891) ;  /* 0x0000000000148947 */ /* 0x000fea0003800000 */
[----:B------:R-:W-:-:S04]  /*3040*/  IADD3 R0, P1, R5, UR4, RZ ;  /* 0x0000000405007c10 */ /* 0x000fc8000ff3e0ff */
[----:B0-----:R-:W-:Y:S02]  /*3050*/  LEA.HI.X.SX32 R7, R5, UR5, 0x1, P1 ;  /* 0x0000000505077c11 */ /* 0x001fe400088f0eff */
[----:B------:R-:W-:-:S04]  /*3060*/  LEA R6, P1, R0, UR8, 0x2 ;  /* 0x0000000800067c11 */ /* 0x000fc8000f8210ff */
[----:B------:R-:W-:-:S05]  /*3070*/  LEA.HI.X R7, R0, UR9, R7, 0x2, P1 ;  /* 0x0000000900077c11 */ /* 0x000fca00088f1407 */
[----:B------:R1:W-:Y:S04]  /*3080*/  STG.E desc[UR36][R6.64], R11 ;  /* 0x0000000b06007986 */ /* 0x0003e8000c101924 */
.L_x_1891:
[----:B------:R-:W-:-:S04]  /*3090*/  IADD3 R5, R5, 0x100, RZ ;  /* 0x0000010005057810 */ /* 0x000fc80007ffe0ff */
[----:B------:R-:W-:-:S13]  /*30a0*/  ISETP.GT.AND P1, PT, R5, UR39, PT ;  /* 0x0000002705007c0c */ /* 0x000fda000bf24270 */
[----:B------:R-:W-:Y:S05]  /*30b0*/  @!P1 BRA `(.L_x_1892) ;  /* 0xfffffffc00c09947 */ /* 0x000fea000383ffff */
.L_x_1890:
[----:B------:R-:W-:Y:S05]  /*30c0*/  BSYNC B0 ;  /* 0x0000000000007941 */ /* 0x000fea0003800000 */
.L_x_1889:
        /* <DEDUP_REMOVED lines=10> */
[----:B------:R-:W-:Y:S01]  /*3170*/  LOP3.LUT R0, R0, 0x1ffffff8, RZ, 0xc0, !PT ;  /* 0x1ffffff800007812 */ /* 0x000fe200078ec0ff */
[----:B------:R-:W-:Y:S01]  /*3180*/  UIADD3 UR4, -UR4, UR39, URZ ;  /* 0x0000002704047290 */ /* 0x000fe2000fffe13f */
[----:B------:R-:W-:-:S03]  /*3190*/  IMAD.U32 R34, RZ, RZ, UR5 ;  /* 0x00000005ff227e24 */ /* 0x000fc6000f8e00ff */
[----:B------:R-:W-:Y:S02]  /*31a0*/  IMAD.IADD R0, R3, 0x1, -R0 ;  /* 0x0000000103007824 */ /* 0x000fe400078e0a00 */
[----:B------:R-:W-:Y:S02]  /*31b0*/  ISETP.NE.OR P0, PT, R30, UR4, !P0 ;  /* 0x000000041e007c0c */ /* 0x000fe4000c705670 */
[----:B------:R-:W-:Y:S02]  /*31c0*/  VIMNMX R40, R34, UR39, PT ;  /* 0x0000002722287c48 */ /* 0x000fe4000bfe0100 */
[----:B------:R-:W-:Y:S02]  /*31d0*/  IADD3 R35, R30, UR42, RZ ;  /* 0x0000002a1e237c10 */ /* 0x000fe4000fffe0ff */
[----:B------:R-:W-:-:S07]  /*31e0*/  SHF.L.U32 R17, R0, 0x3, RZ ;  /* 0x0000000300117819 */ /* 0x000fce00000006ff */
[----:B------:R-:W1:Y:S01]  /*31f0*/  @!P0 S2R R8, SR_CTAID.X ;  /* 0x0000000000088919 */ /* 0x000e620000002500 */
[----:B0-----:R-:W0:Y:S01]  /*3200*/  @!P0 LDC.64 R6, c[0x0][0x240] ;  /* 0x00009000ff068b82 */ /* 0x001e220000000a00 */
[----:B------:R-:W-:Y:S01]  /*3210*/  ISETP.GE.AND P1, PT, R35, R40, PT ;  /* 0x000000282300720c */ /* 0x000fe20003f26270 */
[----:B------:R-:W-:Y:S01]  /*3220*/  IMAD R36, R4, R34, R17 ;  /* 0x0000002204247224 */ /* 0x000fe200078e0211 */
[----:B------:R-:W-:Y:S01]  /*3230*/  BSSY B0, `(.L_x_1893) ;  /* 0x00000ac000007945 */ /* 0x000fe20003800000 */
[----:B------:R-:W-:Y:S01]  /*3240*/  HFMA2.MMA R0, -RZ, RZ, 0, 0 ;  /* 0x00000000ff007435 */ /* 0x000fe200000001ff */
[----:B------:R-:W-:Y:S02]  /*3250*/  CS2R R18, SRZ ;  /* 0x0000000000127805 */ /* 0x000fe4000001ff00 */
[----:B------:R-:W-:Y:S01]  /*3260*/  CS2R R28, SRZ ;  /* 0x00000000001c7805 */ /* 0x000fe2000001ff00 */
[----:B------:R-:W-:Y:S01]  /*3270*/  IMAD.MOV.U32 R31, RZ, RZ, RZ ;  /* 0x000000ffff1f7224 */ /* 0x000fe200078e00ff */
[----:B------:R-:W-:-:S02]  /*3280*/  CS2R R32, SRZ ;  /* 0x0000000000207805 */ /* 0x000fc4000001ff00 */
[----:B------:R-:W-:Y:S02]  /*3290*/  SHF.R.S32.HI R37, RZ, 0x1f, R36 ;  /* 0x0000001fff257819 */ /* 0x000fe40000011424 */
[----:B-1----:R-:W-:Y:S02]  /*32a0*/  @!P0 LEA R5, R8, R17, 0x6 ;  /* 0x0000001108058211 */ /* 0x002fe400078e30ff */
[----:B------:R-:W-:-:S03]  /*32b0*/  CS2R R8, SRZ ;  /* 0x0000000000087805 */ /* 0x000fc6000001ff00 */
[----:B0-----:R-:W-:-:S05]  /*32c0*/  @!P0 IMAD.WIDE R6, R5, 0x2, R6 ;  /* 0x0000000205068825 */ /* 0x001fca00078e0206 */
[----:B------:R0:W5:Y:S01]  /*32d0*/  @!P0 LDG.E.128 R8, desc[UR36][R6.64] ;  /* 0x0000002406088981 */ /* 0x000162000c1e1d00 */
[----:B------:R-:W-:Y:S01]  /*32e0*/  BAR.SYNC.DEFER_BLOCKING 0x0 ;  /* 0x0000000000007b1d */ /* 0x000fe20000010000 */
[----:B------:R-:W-:-:S05]  /*32f0*/  ISETP.NE.AND P0, PT, R30, UR4, PT ;  /* 0x000000041e007c0c */ /* 0x000fca000bf05270 */
[----:B------:R-:W-:Y:S08]  /*3300*/  @P1 BRA `(.L_x_1894) ;  /* 0x0000000800781947 */ /* 0x000ff00003800000 */
[----:B0-----:R-:W-:Y:S01]  /*3310*/  MOV R7, UR42 ;  /* 0x0000002a00077c02 */ /* 0x001fe20008000f00 */
[----:B------:R-:W-:Y:S01]  /*3320*/  BSSY B1, `(.L_x_1895) ;  /* 0x0000035000017945 */ /* 0x000fe20003800000 */
[----:B------:R-:W-:Y:S02]  /*3330*/  LOP3.LUT R5, RZ, R40, RZ, 0x33, !PT ;  /* 0x00000028ff057212 */ /* 0x000fe400078e33ff */
[----:B------:R-:W-:Y:S02]  /*3340*/  CS2R R32, SRZ ;  /* 0x0000000000207805 */ /* 0x000fe4000001ff00 */
[----:B------:R-:W-:Y:S01]  /*3350*/  IADD3 R0, -R7, -0x2, -R30 ;  /* 0xfffffffe07007810 */ /* 0x000fe20007ffe91e */
[----:B------:R-:W-:Y:S01]  /*3360*/  IMAD.MOV.U32 R41, RZ, RZ, R35 ;  /* 0x000000ffff297224 */ /* 0x000fe200078e0023 */
[----:B------:R-:W-:Y:S02]  /*3370*/  MOV R31, RZ ;  /* 0x000000ff001f7202 */ /* 0x000fe40000000f00 */
[----:B------:R-:W-:-:S02]  /*3380*/  CS2R R28, SRZ ;  /* 0x00000000001c7805 */ /* 0x000fc4000001ff00 */
[----:B------:R-:W-:Y:S02]  /*3390*/  IADD3 R5, R0, -R5, RZ ;  /* 0x8000000500057210 */ /* 0x000fe40007ffe0ff */
[----:B------:R-:W-:Y:S02]  /*33a0*/  CS2R R18, SRZ ;  /* 0x0000000000127805 */ /* 0x000fe4000001ff00 */
[C---:B------:R-:W-:Y:S02]  /*33b0*/  LEA.HI R0, R5.reuse, 0x1, RZ, 0x1b ;  /* 0x0000000105007811 */ /* 0x040fe400078fd8ff */
[----:B------:R-:W-:Y:S02]  /*33c0*/  ISETP.GE.U32.AND P2, PT, R5, 0x60, PT ;  /* 0x000000600500780c */ /* 0x000fe40003f46070 */
[----:B------:R-:W-:Y:S02]  /*33d0*/  LOP3.LUT P1, R4, R0, 0x3, RZ, 0xc0, !PT ;  /* 0x0000000300047812 */ /* 0x000fe4000782c0ff */
[----:B------:R-:W-:-:S11]  /*33e0*/  MOV R0, RZ ;  /* 0x000000ff00007202 */ /* 0x000fd60000000f00 */
[----:B------:R-:W-:Y:S05]  /*33f0*/  @!P1 BRA `(.L_x_1896) ;  /* 0x00000000009c9947 */ /* 0x000fea0003800000 */
[----:B------:R-:W-:Y:S01]  /*3400*/  IMAD.SHL.U32 R5, R35, 0x40, RZ ;  /* 0x0000004023057824 */ /* 0x000fe200078e00ff */
[----:B------:R-:W-:Y:S01]  /*3410*/  ULDC.64 UR4, c[0x0][0x250] ;  /* 0x0000940000047ab9 */ /* 0x000fe20000000a00 */
[----:B------:R-:W-:Y:S01]  /*3420*/  MOV R12, R4 ;  /* 0x00000004000c7202 */ /* 0x000fe20000000f00 */
[----:B------:R-:W-:Y:S01]  /*3430*/  HFMA2.MMA R33, -RZ, RZ, 0, 0 ;  /* 0x00000000ff217435 */ /* 0x000fe200000001ff */
[----:B------:R-:W-:Y:S01]  /*3440*/  LEA R4, R30, UR6, 0x1 ;  /* 0x000000061e047c11 */ /* 0x000fe2000f8e08ff */
[----:B------:R-:W-:Y:S01]  /*3450*/  IMAD.MOV.U32 R41, RZ, RZ, R35 ;  /* 0x000000ffff297224 */ /* 0x000fe200078e0023 */
[----:B------:R-:W-:Y:S02]  /*3460*/  IADD3 R27, P1, R36, R5, RZ ;  /* 0x00000005241b7210 */ /* 0x000fe40007f3e0ff */
[----:B------:R-:W-:Y:S02]  /*3470*/  IADD3 R13, R4, UR10, RZ ;  /* 0x0000000a040d7c10 */ /* 0x000fe4000fffe0ff */
[----:B------:R-:W-:-:S02]  /*3480*/  LEA.HI.X.SX32 R6, R5, R37, 0x1, P1 ;  /* 0x0000002505067211 */ /* 0x000fc400008f0eff */
[----:B------:R-:W-:-:S04]  /*3490*/  LEA R24, P1, R27, UR4, 0x1 ;  /* 0x000000041b187c11 */ /* 0x000fc8000f8208ff */
[----:B------:R-:W-:-:S09]  /*34a0*/  LEA.HI.X R27, R27, UR5, R6, 0x1, P1 ;  /* 0x000000051b1b7c11 */ /* 0x000fd200088f0c06 */
.L_x_1897:
[----:B------:R-:W-:Y:S01]  /*34b0*/  MOV R4, R24 ;  /* 0x0000001800047202 */ /* 0x000fe20000000f00 */
[----:B------:R-:W-:Y:S01]  /*34c0*/  IMAD.MOV.U32 R5, RZ, RZ, R27 ;  /* 0x000000ffff057224 */ /* 0x000fe200078e001b */
[----:B------:R0:W1:Y:S05]  /*34d0*/  LDS.U16 R14, [R13] ;  /* 0x000000000d0e7984 */ /* 0x00006a0000000400 */
[----:B------:R-:W2:Y:S01]  /*34e0*/  LDG.E.128 R4, desc[UR36][R4.64] ;  /* 0x0000002404047981 */ /* 0x000ea2000c1e1d00 */
[----:B------:R-:W-:Y:S02]  /*34f0*/  IADD3 R12, R12, -0x1, RZ ;  /* 0xffffffff0c0c7810 */ /* 0x000fe40007ffe0ff */
[----:B------:R-:W-:Y:S01]  /*3500*/  IADD3 R24, P3, R24, 0x1000, RZ ;  /* 0x0000100018187810 */ /* 0x000fe20007f7e0ff */
[----:B0-----:R-:W-:Y:S01]  /*3510*/  VIADD R13, R13, 0x40 ;  /* 0x000000400d0d7836 */ /* 0x001fe20000000000 */
[----:B------:R-:W-:-:S02]  /*3520*/  ISETP.NE.AND P1, PT, R12, RZ, PT ;  /* 0x000000ff0c00720c */ /* 0x000fc40003f25270 */
[----:B------:R-:W-:Y:S02]  /*3530*/  IADD3 R41, R41, 0x20, RZ ;  /* 0x0000002029297810 */ /* 0x000fe40007ffe0ff */
[----:B------:R-:W-:Y:S01]  /*3540*/  IADD3.X R27, RZ, R27, RZ, P3, !PT ;  /* 0x0000001bff1b7210 */ /* 0x000fe20001ffe4ff */
[----:B-1----:R-:W-:Y:S02]  /*3550*/  HADD2.F32 R14, -RZ, R14.H0_H0 ;  /* 0x2000000eff0e7230 */ /* 0x002fe40000004100 */
        /* <DEDUP_REMOVED lines=15> */
[----:B------:R-:W-:Y:S01]  /*3650*/  FFMA.FTZ R0, R14, R7, R0 ;  /* 0x000000070e007223 */ /* 0x000fe20000010000 */
[----:B------:R-:W-:Y:S06]  /*3660*/  @P1 BRA `(.L_x_1897) ;  /* 0xfffffffc00901947 */ /* 0x000fec000383ffff */
.L_x_1896:
[----:B------:R-:W-:Y:S05]  /*3670*/  BSYNC B1 ;  /* 0x0000000000017941 */ /* 0x000fea0003800000 */
.L_x_1895:
[----:B------:R-:W-:Y:S05]  /*3680*/  @!P2 BRA `(.L_x_1894) ;  /* 0x000000040098a947 */ /* 0x000fea0003800000 */
[----:B------:R-:W0:Y:S01]  /*3690*/  LDC.64 R38, c[0x0][0x250] ;  /* 0x00009400ff267b82 */ /* 0x000e220000000a00 */
[C---:B------:R-:W-:Y:S01]  /*36a0*/  LEA R4, R41.reuse, UR6, 0x1 ;  /* 0x0000000629047c11 */ /* 0x040fe2000f8e08ff */
[----:B------:R-:W-:Y:S01]  /*36b0*/  IMAD.U32 R5, RZ, RZ, UR42 ;  /* 0x0000002aff057e24 */ /* 0x000fe2000f8e00ff */
[----:B------:R-:W-:Y:S02]  /*36c0*/  SHF.L.U32 R43, R41, 0x6, RZ ;  /* 0x00000006292b7819 */ /* 0x000fe400000006ff */
[----:B------:R-:W-:Y:S02]  /*36d0*/  IADD3 R4, R4, 0x80, RZ ;  /* 0x0000008004047810 */ /* 0x000fe40007ffe0ff */
[----:B-----5:R-:W-:-:S03]  /*36e0*/  IADD3 R45, P1, R36, R43, RZ ;  /* 0x0000002b242d7210 */ /* 0x020fc60007f3e0ff */
[----:B------:R-:W-:Y:S01]  /*36f0*/  IMAD R4, R5, -0x2, R4 ;  /* 0xfffffffe05047824 */ /* 0x000fe200078e0204 */
[C---:B------:R-:W-:Y:S02]  /*3700*/  LEA.HI.X.SX32 R6, R43.reuse, R37, 0x1, P1 ;  /* 0x000000252b067211 */ /* 0x040fe400008f0eff */
[----:B------:R-:W-:Y:S01]  /*3710*/  IADD3 R43, R43, 0x1800, RZ ;  /* 0x000018002b2b7810 */ /* 0x000fe20007ffe0ff */
[----:B------:R-:W-:Y:S01]  /*3720*/  VIADD R44, R4, UR10 ;  /* 0x0000000a042c7c36 */ /* 0x000fe20008000000 */
[----:B0-----:R-:W-:-:S04]  /*3730*/  LEA R42, P2, R45, R38, 0x1 ;  /* 0x000000262d2a7211 */ /* 0x001fc800078408ff */
[----:B------:R-:W-:-:S09]  /*3740*/  LEA.HI.X R45, R45, R39, R6, 0x1, P2 ;  /* 0x000000272d2d7211 */ /* 0x000fd200010f0c06 */
.L_x_1898:
[----:B------:R-:W-:Y:S01]  /*3750*/  MOV R4, R42 ;  /* 0x0000002a00047202 */ /* 0x000fe20000000f00 */
[----:B------:R-:W-:Y:S01]  /*3760*/  IMAD.MOV.U32 R5, RZ, RZ, R45 ;  /* 0x000000ffff057224 */ /* 0x000fe200078e002d */
[----:B------:R-:W-:Y:S01]  /*3770*/  IADD3 R12, R43, -0x1000, RZ ;  /* 0xfffff0002b0c7810 */ /* 0x000fe20007ffe0ff */
[----:B------:R-:W0:Y:S04]  /*3780*/  LDS.U16 R48, [R44+-0x80] ;  /* 0xffff80002c307984 */ /* 0x000e280000000400 */
[----:B------:R-:W2:Y:S01]  /*3790*/  LDG.E.128 R4, desc[UR36][R4.64] ;  /* 0x0000002404047981 */ /* 0x000ea2000c1e1d00 */
[----:B------:R-:W-:-:S03]  /*37a0*/  IADD3 R13, P1, R36, R12, RZ ;  /* 0x0000000c240d7210 */ /* 0x000fc60007f3e0ff */
[----:B------:R-:W1:Y:S01]  /*37b0*/  LDS.U16 R52, [R44+-0x40] ;  /* 0xffffc0002c347984 */ /* 0x000e620000000400 */
[----:B------:R-:W-:Y:S02]  /*37c0*/  LEA.HI.X.SX32 R12, R12, R37, 0x1, P1 ;  /* 0x000000250c0c7211 */ /* 0x000fe400008f0eff */
[C---:B------:R-:W-:Y:S01]  /*37d0*/  LEA R46, P1, R13.reuse, R38, 0x1 ;  /* 0x000000260d2e7211 */ /* 0x040fe200078208ff */
[----:B------:R-:W3:Y:S03]  /*37e0*/  LDS.U16 R54, [R44] ;  /* 0x000000002c367984 */ /* 0x000ee60000000400 */
[----:B------:R-:W-:-:S05]  /*37f0*/  LEA.HI.X R47, R13, R39, R12, 0x1, P1 ;  /* 0x000000270d2f7211 */ /* 0x000fca00008f0c0c */
[----:B------:R-:W4:Y:S04]  /*3800*/  LDG.E.128 R12, desc[UR36][R46.64] ;  /* 0x000000242e0c7981 */ /* 0x000f28000c1e1d00 */
[----:B------:R-:W5:Y:S04]  /*3810*/  LDG.E.128 R20, desc[UR36][R46.64+0x1000] ;  /* 0x001000242e147981 */ /* 0x000f68000c1e1d00 */
[----:B------:R-:W3:Y:S01]  /*3820*/  LDG.E.128 R24, desc[UR36][R46.64+0x2000] ;  /* 0x002000242e187981 */ /* 0x000ee2000c1e1d00 */
[----:B------:R-:W-:Y:S02]  /*3830*/  IADD3 R41, R41, 0x80, RZ ;  /* 0x0000008029297810 */ /* 0x000fe40007ffe0ff */
[----:B------:R-:W-:-:S02]  /*3840*/  IADD3 R42, P2, R42, 0x4000, RZ ;  /* 0x000040002a2a7810 */ /* 0x000fc40007f5e0ff */
[----:B------:R-:W-:Y:S02]  /*3850*/  ISETP.GE.AND P1, PT, R41, R40, PT ;  /* 0x000000282900720c */ /* 0x000fe40003f26270 */
[----:B------:R-:W-:Y:S02]  /*3860*/  IADD3 R43, R43, 0x2000, RZ ;  /* 0x000020002b2b7810 */ /* 0x000fe40007ffe0ff */
[----:B------:R-:W-:Y:S01]  /*3870*/  IADD3.X R45, RZ, R45, RZ, P2, !PT ;  /* 0x0000002dff2d7210 */ /* 0x000fe200017fe4ff */
[----:B0-----:R-:W-:Y:S02]  /*3880*/  HADD2.F32 R48, -RZ, R48.H0_H0 ;  /* 0x20000030ff307230 */ /* 0x001fe40000004100 */
[----:B-1----:R-:W-:Y:S02]  /*3890*/  HADD2.F32 R52, -RZ, R52.H0_H0 ;  /* 0x20000034ff347230 */ /* 0x002fe40000004100 */
[----:B--2---:R-:W-:Y:S02]  /*38a0*/  HADD2.F32 R51, -RZ, R4.H1_H1 ;  /* 0x30000004ff337230 */ /* 0x004fe40000004100 */
[----:B------:R-:W-:-:S02]  /*38b0*/  HADD2.F32 R50, -RZ, R6.H0_H0 ;  /* 0x20000006ff327230 */ /* 0x000fc40000004100 */
[----:B------:R-:W-:Y:S02]  /*38c0*/  HADD2.F32 R53, -RZ, R6.H1_H1 ;  /* 0x30000006ff357230 */ /* 0x000fe40000004100 */
[C---:B------:R-:W-:Y:S01]  /*38d0*/  FFMA.FTZ R51, R48.reuse, R51, R32 ;  /* 0x0000003330337223 */ /* 0x040fe20000010020 */
[----:B------:R-:W-:Y:S01]  /*38e0*/  HADD2.F32 R49, -RZ, R4.H0_H0 ;  /* 0x20000004ff317230 */ /* 0x000fe20000004100 */
[----:B------:R-:W0:Y:S01]  /*38f0*/  LDS.U16 R32, [R44+0x40] ;  /* 0x000040002c207984 */ /* 0x000e220000000400 */
        /* <DEDUP_REMOVED lines=8> */
[--C-:B----4-:R-:W-:Y:S02]  /*3980*/  HADD2.F32 R19, -RZ, R13.reuse.H0_H0 ;  /* 0x2000000dff137230 */ /* 0x110fe40000004100 */
[C---:B------:R-:W-:Y:S01]  /*3990*/  FFMA.FTZ R5, R48.reuse, R5, R28 ;  /* 0x0000000530057223 */ /* 0x040fe2000001001c */
[----:B------:R-:W-:Y:S02]  /*39a0*/  HADD2.F32 R18, -RZ, R13.H1_H1 ;  /* 0x3000000dff127230 */ /* 0x000fe40000004100 */
[----:B------:R-:W-:Y:S01]  /*39b0*/  FFMA.FTZ R7, R48, R7, R0 ;  /* 0x0000000730077223 */ /* 0x000fe20000010000 */
[----:B------:R-:W-:-:S02]  /*39c0*/  HADD2.F32 R29, -RZ, R15.H0_H0 ;  /* 0x2000000fff1d7230 */ /* 0x000fc40000004100 */
[C---:B------:R-:W-:Y:S01]  /*39d0*/  FFMA.FTZ R4, R52.reuse, R19, R4 ;  /* 0x0000001334047223 */ /* 0x040fe20000010004 */
[----:B------:R-:W-:Y:S02]  /*39e0*/  HADD2.F32 R28, -RZ, R15.H1_H1 ;  /* 0x3000000fff1c7230 */ /* 0x000fe40000004100 */
[----:B------:R-:W-:Y:S01]  /*39f0*/  FFMA.FTZ R5, R52, R18, R5 ;  /* 0x0000001234057223 */ /* 0x000fe20000010005 */
[----:B------:R-:W-:Y:S02]  /*3a00*/  HADD2.F32 R0, -RZ, R12.H0_H0 ;  /* 0x2000000cff007230 */ /* 0x000fe40000004100 */
[----:B------:R-:W-:Y:S01]  /*3a10*/  FFMA.FTZ R49, R48, R49, R33 ;  /* 0x0000003130317223 */ /* 0x000fe20000010021 */
[----:B------:R-:W-:Y:S02]  /*3a20*/  HADD2.F32 R13, -RZ, R14.H0_H0 ;  /* 0x2000000eff0d7230 */ /* 0x000fe40000004100 */
[----:B------:R-:W-:Y:S01]  /*3a30*/  FFMA.FTZ R6, R52, R29, R6 ;  /* 0x0000001d34067223 */ /* 0x000fe20000010006 */
[----:B------:R-:W-:-:S02]  /*3a40*/  HADD2.F32 R12, -RZ, R12.H1_H1 ;  /* 0x3000000cff0c7230 */ /* 0x000fc40000004100 */
[C---:B------:R-:W-:Y:S01]  /*3a50*/  FFMA.FTZ R7, R52.reuse, R28, R7 ;  /* 0x0000001c34077223 */ /* 0x040fe20000010007 */
[----:B------:R-:W-:Y:S02]  /*3a60*/  HADD2.F32 R14, -RZ, R14.H1_H1 ;  /* 0x3000000eff0e7230 */ /* 0x000fe40000004100 */
[C---:B------:R-:W-:Y:S01]  /*3a70*/  FFMA.FTZ R0, R52.reuse, R0, R49 ;  /* 0x0000000034007223 */ /* 0x040fe20000010031 */
[--C-:B-----5:R-:W-:Y:S02]  /*3a80*/  HADD2.F32 R18, -RZ, R20.reuse.H0_H0 ;  /* 0x20000014ff127230 */ /* 0x120fe40000004100 */
[C---:B------:R-:W-:Y:S01]  /*3a90*/  FFMA.FTZ R12, R52.reuse, R12, R51 ;  /* 0x0000000c340c7223 */ /* 0x040fe20000010033 */
[----:B------:R-:W-:Y:S02]  /*3aa0*/  HADD2.F32 R19, -RZ, R20.H1_H1 ;  /* 0x30000014ff137230 */ /* 0x000fe40000004100 */
[----:B------:R-:W-:Y:S01]  /*3ab0*/  FFMA.FTZ R13, R52, R13, R50 ;  /* 0x0000000d340d7223 */ /* 0x000fe20000010032 */
[----:B------:R-:W-:-:S02]  /*3ac0*/  HADD2.F32 R29, -RZ, R21.H0_H0 ;  /* 0x20000015ff1d7230 */ /* 0x000fc40000004100 */
[----:B------:R-:W-:Y:S01]  /*3ad0*/  FFMA.FTZ R14, R52, R14, R53 ;  /* 0x0000000e340e7223 */ /* 0x000fe20000010035 */
[----:B------:R-:W-:Y:S02]  /*3ae0*/  HADD2.F32 R20, -RZ, R21.H1_H1 ;  /* 0x30000015ff147230 */ /* 0x000fe40000004100 */
[--C-:B------:R-:W-:Y:S02]  /*3af0*/  HADD2.F32 R28, -RZ, R22.reuse.H0_H0 ;  /* 0x20000016ff1c7230 */ /* 0x100fe40000004100 */
[----:B------:R-:W-:Y:S02]  /*3b00*/  HADD2.F32 R21, -RZ, R22.H1_H1 ;  /* 0x30000016ff157230 */ /* 0x000fe40000004100 */
[----:B---3--:R-:W-:Y:S02]  /*3b10*/  HADD2.F32 R15, -RZ, R54.H0_H0 ;  /* 0x20000036ff0f7230 */ /* 0x008fe40000004100 */
[--C-:B------:R-:W-:Y:S02]  /*3b20*/  HADD2.F32 R31, -RZ, R23.reuse.H0_H0 ;  /* 0x20000017ff1f7230 */ /* 0x100fe40000004100 */
[----:B------:R-:W-:-:S02]  /*3b30*/  HADD2.F32 R22, -RZ, R23.H1_H1 ;  /* 0x30000017ff167230 */ /* 0x000fc40000004100 */
        /* <DEDUP_REMOVED lines=8> */
[----:B0-----:R-:W-:Y:S02]  /*3bc0*/  HADD2.F32 R15, -RZ, R32.H0_H0 ;  /* 0x20000020ff0f7230 */ /* 0x001fe40000004100 */
[----:B------:R-:W-:-:S02]  /*3bd0*/  HADD2.F32 R33, -RZ, R24.H0_H0 ;  /* 0x20000018ff217230 */ /* 0x000fc40000004100 */
        /* <DEDUP_REMOVED lines=13> */
[----:B------:R-:W-:Y:S02]  /*3cb0*/  VIADD R44, R44, 0x100 ;  /* 0x000001002c2c7836 */ /* 0x000fe40000000000 */
[C---:B------:R-:W-:Y:S01]  /*3cc0*/  FFMA.FTZ R19, R15.reuse, R23, R6 ;  /* 0x000000170f137223 */ /* 0x040fe20000010006 */
[----:B------:R-:W-:Y:S01]  /*3cd0*/  FFMA.FTZ R0, R15, R20, R7 ;  /* 0x000000140f007223 */ /* 0x000fe20000010007 */
[----:B------:R-:W-:Y:S06]  /*3ce0*/  @!P1 BRA `(.L_x_1898) ;  /* 0xfffffff800989947 */ /* 0x000fec000383ffff */
.L_x_1894:
[----:B------:R-:W-:Y:S05]  /*3cf0*/  BSYNC B0 ;  /* 0x0000000000007941 */ /* 0x000fea0003800000 */
.L_x_1893:
[----:B------:R-:W-:Y:S01]  /*3d00*/  ISETP.GE.AND P1, PT, R35, UR39, PT ;  /* 0x0000002723007c0c */ /* 0x000fe2000bf26270 */
[----:B------:R-:W-:Y:S01]  /*3d10*/  ULDC.64 UR8, c[0x0][0x250] ;  /* 0x0000940000087ab9 */ /* 0x000fe20000000a00 */
[----:B------:R-:W-:Y:S11]  /*3d20*/  BSSY B0, `(.L_x_1899) ;  /* 0x00000b0000007945 */ /* 0x000ff60003800000 */
        /* <DEDUP_REMOVED lines=36> */
[----:B------:R-:W-:-:S04]  /*3f70*/  LEA R4, P1, R5, UR4, 0x1 ;  /* 0x0000000405047c11 */ /* 0x000fc8000f8208ff */
[----:B------:R-:W-:-:S06]  /*3f80*/  LEA.HI.X R5, R5, UR5, R6, 0x1, P1 ;  /* 0x0000000505057c11 */ /* 0x000fcc00088f0c06 */
[----:B------:R-:W2:Y:S01]  /*3f90*/  LDG.E.128 R4, desc[UR36][R4.64] ;  /* 0x0000002404047981 */ /* 0x000ea2000c1e1d00 */
[----:B------:R-:W-:-:S06]  /*3fa0*/  LEA R12, R30, UR11, 0x1 ;  /* 0x0000000b1e0c7c11 */ /* 0x000fcc000f8e08ff */
[----:B------:R-:W0:Y:S02]  /*3fb0*/  LDS.U16 R12, [R12] ;  /* 0x000000000c0c7984 */ /* 0x000e240000000400 */
        /* <DEDUP_REMOVED lines=17> */
.L_x_1904:
[----:B------:R-:W-:Y:S05]  /*40d0*/  BSYNC B2 ;  /* 0x0000000000027941 */ /* 0x000fea0003800000 */
.L_x_1903:
[----:B------:R-:W-:-:S07]  /*40e0*/  VIADD R35, R35, 0x20 ;  /* 0x0000002023237836 */ /* 0x000fce0000000000 */
.L_x_1902:
[----:B------:R-:W-:Y:S05]  /*40f0*/  BSYNC B1 ;  /* 0x0000000000017941 */ /* 0x000fea0003800000 */
.L_x_1901:
[----:B------:R-:W-:-:S13]  /*4100*/  LOP3.LUT P1, RZ, R24, 0xffffffe0, RZ, 0xc0, !PT ;  /* 0xffffffe018ff7812 */ /* 0x000fda000782c0ff */
[----:B------:R-:W-:Y:S05]  /*4110*/  @!P1 BRA `(.L_x_1900) ;  /* 0x0000000400c09947 */ /* 0x000fea0003800000 */
[----:B------:R-:W1:Y:S01]  /*4120*/  LDC R34, c[0x0][0x284] ;  /* 0x0000a100ff227b82 */ /* 0x000e620000000800 */
[----:B------:R-:W-:Y:S02]  /*4130*/  LEA R4, R35, UR6, 0x1 ;  /* 0x0000000623047c11 */ /* 0x000fe4000f8e08ff */
[----:B------:R-:W-:Y:S02]  /*4140*/  MOV R5, UR42 ;  /* 0x0000002a00057c02 */ /* 0x000fe40008000f00 */
[----:B------:R-:W-:-:S03]  /*4150*/  MOV R12, RZ ;  /* 0x000000ff000c7202 */ /* 0x000fc60000000f00 */
[----:B------:R-:W-:-:S04]  /*4160*/  IMAD R4, R5, -0x2, R4 ;  /* 0xfffffffe05047824 */ /* 0x000fc800078e0204 */
[----:B------:R-:W-:-:S07]  /*4170*/  VIADD R13, R4, UR10 ;  /* 0x0000000a040d7c36 */ /* 0x000fce0008000000 */
.L_x_1909:
[C---:B-1----:R-:W-:Y:S01]  /*4180*/  ISETP.GE.AND P2, PT, R35.reuse, R34, PT ;  /* 0x000000222300720c */ /* 0x042fe20003f46270 */
[----:B------:R-:W-:Y:S01]  /*4190*/  BSSY B1, `(.L_x_1905) ;  /* 0x0000033000017945 */ /* 0x000fe20003800000 */
[----:B------:R-:W-:Y:S02]  /*41a0*/  IADD3 R27, R35, 0x20, RZ ;  /* 0x00000020231b7810 */ /* 0x000fe40007ffe0ff */
[----:B------:R-:W-:Y:S02]  /*41b0*/  IADD3 R24, R13, R12, RZ ;  /* 0x0000000c0d187210 */ /* 0x000fe40007ffe0ff */
        /* <DEDUP_REMOVED lines=8> */
[----:B0-----:R-:W-:-:S06]  /*4240*/  VIADD R14, R6, 0xffffffe ;  /* 0x0ffffffe060e7836 */ /* 0x001fcc0000000000 */
[----:B------:R0:W1:Y:S02]  /*4250*/  F2I.FTZ.U32.TRUNC.NTZ R5, R14 ;  /* 0x0000000e00057305 */ /* 0x000064000021f000 */
[----:B0-----:R-:W0:Y:S01]  /*4260*/  LDS.U16 R14, [R24] ;  /* 0x00000000180e7984 */ /* 0x001e220000000400 */
        /* <DEDUP_REMOVED lines=37> */
.L_x_1906:
[----:B------:R-:W-:Y:S05]  /*44c0*/  BSYNC B1 ;  /* 0x0000000000017941 */ /* 0x000fea0003800000 */
.L_x_1905:
[----:B------:R-:W-:Y:S04]  /*44d0*/  BSSY B1, `(.L_x_1907) ;  /* 0x0000030000017945 */ /* 0x000fe80003800000 */
[----:B------:R-:W-:Y:S05]  /*44e0*/  @!P1 BRA `(.L_x_1908) ;  /* 0x0000000000b89947 */ /* 0x000fea0003800000 */
        /* <DEDUP_REMOVED lines=8> */
[----:B0-----:R-:W0:Y:S01]  /*4570*/  LDS.U16 R14, [R24+0x40] ;  /* 0x00004000180e7984 */ /* 0x001e220000000400 */
[----:B-1----:R-:W-:-:S05]  /*4580*/  IADD3 R4, RZ, -R5, RZ ;  /* 0x80000005ff047210 */ /* 0x002fca0007ffe0ff */
        /* <DEDUP_REMOVED lines=36> */
.L_x_1908:
[----:B------:R-:W-:Y:S05]  /*47d0*/  BSYNC B1 ;  /* 0x0000000000017941 */ /* 0x000fea0003800000 */
.L_x_1907:
[----:B------:R-:W-:Y:S01]  /*47e0*/  VIADD R35, R35, 0x40 ;  /* 0x0000004023237836 */ /* 0x000fe20000000000 */
[----:B------:R-:W-:-:S04]  /*47f0*/  IADD3 R12, R12, 0x80, RZ ;  /* 0x000000800c0c7810 */ /* 0x000fc80007ffe0ff */
[----:B------:R-:W-:-:S13]  /*4800*/  ISETP.GE.AND P1, PT, R35, UR39, PT ;  /* 0x0000002723007c0c */ /* 0x000fda000bf26270 */
[----:B------:R-:W-:Y:S05]  /*4810*/  @!P1 BRA `(.L_x_1909) ;  /* 0xfffffff800589947 */ /* 0x000fea000383ffff */
.L_x_1900:
[----:B------:R-:W-:Y:S05]  /*4820*/  BSYNC B0 ;  /* 0x0000000000007941 */ /* 0x000fea0003800000 */
.L_x_1899:
        /* <DEDUP_REMOVED lines=37> */
[----:B------:R-:W-:Y:S01]  /*4a80*/  I2F.S8 R22, R27 ;  /* 0x0000001b00167306 */ /* 0x000fe20000001400 */
[----:B------:R-:W-:-:S02]  /*4a90*/  PRMT R2, R26, 0x9910, RZ ;  /* 0x000099101a027816 */ /* 0x000fc400000000ff */
[----:B-1----:R-:W-:Y:S02]  /*4aa0*/  PRMT R14, R27, 0x9910, RZ ;  /* 0x000099101b0e7816 */ /* 0x002fe400000000ff */
[----:B------:R-:W-:Y:S02]  /*4ab0*/  PRMT R13, R25, 0x9910, RZ ;  /* 0x00009910190d7816 */ /* 0x000fe400000000ff */
[--C-:B------:R-:W-:Y:S01]  /*4ac0*/  SHF.R.U32.HI R23, RZ, 0x10, R27.reuse ;  /* 0x00000010ff177819 */ /* 0x100fe2000001161b */
[----:B------:R-:W-:Y:S01]  /*4ad0*/  I2F.S8 R12, R25 ;  /* 0x00000019000c7306 */ /* 0x000fe20000001400 */
[----:B------:R-:W-:Y:S02]  /*4ae0*/  SHF.R.S32.HI R24, RZ, 0x18, R27 ;  /* 0x00000018ff187819 */ /* 0x000fe4000001141b */
[----:B------:R-:W-:Y:S02]  /*4af0*/  SHF.R.S32.HI R2, RZ, 0x8, R2 ;  /* 0x00000008ff027819 */ /* 0x000fe40000011402 */
[----:B------:R-:W-:-:S02]  /*4b00*/  SHF.R.S32.HI R14, RZ, 0x8, R14 ;  /* 0x00000008ff0e7819 */ /* 0x000fc4000001140e */
[----:B------:R-:W-:Y:S01]  /*4b10*/  SHF.R.S32.HI R13, RZ, 0x8, R13 ;  /* 0x00000008ff0d7819 */ /* 0x000fe2000001140d */
[----:B------:R-:W-:Y:S08]  /*4b20*/  I2F.S8 R23, R23 ;  /* 0x0000001700177306 */ /* 0x000ff00000001400 */
[----:B------:R-:W3:Y:S08]  /*4b30*/  I2F.S16 R24, R24 ;  /* 0x0000001800187306 */ /* 0x000ef00000101400 */
[----:B------:R1:W2:Y:S01]  /*4b40*/  I2F.S8 R16, R26 ;  /* 0x0000001a00107306 */ /* 0x0002a20000001400 */
[----:B---3--:R-:W-:-:S07]  /*4b50*/  FMUL.FTZ R35, R24, R15 ;  /* 0x0000000f18237220 */ /* 0x008fce0000410000 */
[----:B------:R-:W3:Y:S01]  /*4b60*/  I2F.S16 R2, R2 ;  /* 0x0000000200027306 */ /* 0x000ee20000101400 */
[-C--:B-1----:R-:W-:Y:S01]  /*4b70*/  FMUL.FTZ R26, R22, R15.reuse ;  /* 0x0000000f161a7220 */ /* 0x082fe20000410000 */
[-C--:B------:R-:W-:Y:S01]  /*4b80*/  FMUL.FTZ R22, R12, R15.reuse ;  /* 0x0000000f0c167220 */ /* 0x080fe20000410000 */
[-C--:B------:R-:W-:Y:S01]  /*4b90*/  FMUL.FTZ R12, R23, R15.reuse ;  /* 0x0000000f170c7220 */ /* 0x080fe20000410000 */
[----:B--2---:R-:W-:-:S04]  /*4ba0*/  FMUL.FTZ R16, R16, R15 ;  /* 0x0000000f10107220 */ /* 0x004fc80000410000 */
[----:B------:R-:W1:Y:S01]  /*4bb0*/  I2F.S16 R14, R14 ;  /* 0x0000000e000e7306 */ /* 0x000e620000101400 */
[----:B---3--:R-:W-:-:S07]  /*4bc0*/  FMUL.FTZ R23, R2, R15 ;  /* 0x0000000f02177220 */ /* 0x008fce0000410000 */
[----:B------:R-:W2:Y:S01]  /*4bd0*/  I2F.S16 R13, R13 ;  /* 0x0000000d000d7306 */ /* 0x000ea20000101400 */
[----:B-1----:R-:W-:-:S05]  /*4be0*/  FMUL.FTZ R27, R14, R15 ;  /* 0x0000000f0e1b7220 */ /* 0x002fca0000410000 */
[----:B------:R-:W-:Y:S01]  /*4bf0*/  F2FP.F16.F32.PACK_AB R14, R27, R26 ;  /* 0x0000001a1b0e723e */ /* 0x000fe200000000ff */
[----:B--2---:R-:W-:Y:S01]  /*4c00*/  FMUL.FTZ R25, R13, R15 ;  /* 0x0000000f0d197220 */ /* 0x004fe20000410000 */
[----:B------:R-:W-:Y:S02]  /*4c10*/  F2FP.F16.F32.PACK_AB R15, R35, R12 ;  /* 0x0000000c230f723e */ /* 0x000fe400000000ff */
[----:B------:R-:W-:Y:S02]  /*4c20*/  F2FP.F16.F32.PACK_AB R12, R23, R16 ;  /* 0x00000010170c723e */ /* 0x000fe400000000ff */
[----:B------:R-:W-:-:S07]  /*4c30*/  F2FP.F16.F32.PACK_AB R13, R25, R22 ;  /* 0x00000016190d723e */ /* 0x000fce00000000ff */
.L_x_1912:
        /* <DEDUP_REMOVED lines=26> */
.L_x_1911:
[----:B------:R-:W-:Y:S05]  /*4de0*/  BSYNC B0 ;  /* 0x0000000000007941 */ /* 0x000fea0003800000 */
.L_x_1910:
        /* <DEDUP_REMOVED lines=16> */
[----:B-----5:R-:W-:Y:S02]  /*4ef0*/  LOP3.LUT R10, R3, 0xfffffff8, RZ, 0xc0, !PT ;  /* 0xfffffff8030a7812 */ /* 0x020fe400078ec0ff */
        /* <DEDUP_REMOVED lines=8> */
.L_x_1914:
[----:B------:R-:W-:Y:S05]  /*4f80*/  BSYNC B0 ;  /* 0x0000000000007941 */ /* 0x000fea0003800000 */
.L_x_1913:
        /* <DEDUP_REMOVED lines=21> */
.L_x_1916:
[----:B------:R-:W-:Y:S05]  /*50e0*/  BSYNC B0 ;  /* 0x0000000000007941 */ /* 0x000fea0003800000 */
.L_x_1915:
        /* <DEDUP_REMOVED lines=9> */
.L_x_1918:
[----:B------:R-:W-:Y:S05]  /*5180*/  BSYNC B0 ;  /* 0x0000000000007941 */ /* 0x000fea0003800000 */
.L_x_1917:
        /* <DEDUP_REMOVED lines=21> */
.L_x_1920:
[----:B------:R-:W-:Y:S05]  /*52e0*/  BSYNC B0 ;  /* 0x0000000000007941 */ /* 0x000fea0003800000 */
.L_x_1919:
        /* <DEDUP_REMOVED lines=8> */
.L_x_1922:
[----:B------:R-:W-:Y:S05]  /*5370*/  BSYNC B0 ;  /* 0x0000000000007941 */ /* 0x000fea0003800000 */
.L_x_1921:
        /* <DEDUP_REMOVED lines=20> */
.L_x_1924:
[----:B------:R-:W-:Y:S05]  /*54c0*/  BSYNC B0 ;  /* 0x0000000000007941 */ /* 0x000fea0003800000 */
.L_x_1923:
        /* <DEDUP_REMOVED lines=8> */
.L_x_1926:
[----:B------:R-:W-:Y:S05]  /*5550*/  BSYNC B0 ;  /* 0x0000000000007941 */ /* 0x000fea0003800000 */
.L_x_1925:
        /* <DEDUP_REMOVED lines=21> */
.L_x_1928:
[----:B------:R-:W-:Y:S05]  /*56b0*/  BSYNC B0 ;  /* 0x0000000000007941 */ /* 0x000fea0003800000 */
.L_x_1927:
        /* <DEDUP_REMOVED lines=8> */
.L_x_1930:
[----:B------:R-:W-:Y:S05]  /*5740*/  BSYNC B0 ;  /* 0x0000000000007941 */ /* 0x000fea0003800000 */
.L_x_1929:
        /* <DEDUP_REMOVED lines=20> */
.L_x_1932:
[----:B------:R-:W-:Y:S05]  /*5890*/  BSYNC B0 ;  /* 0x0000000000007941 */ /* 0x000fea0003800000 */
.L_x_1931:
[----:B------:R-:W-:Y:S06]  /*58a0*/  BAR.SYNC.DEFER_BLOCKING 0x0 ;  /* 0x0000000000007b1d */ /* 0x000fec0000010000 */
[----:B------:R-:W-:Y:S05]  /*58b0*/  @P0 EXIT ;  /* 0x000000000000094d */ /* 0x000fea0003800000 */
[----:B------:R-:W5:Y:S02]  /*58c0*/  LDC R2, c[0x0][0x308] ;  /* 0x0000c200ff027b82 */ /* 0x000f640000000800 */
[----:B-----5:R-:W-:-:S13]  /*58d0*/  ISETP.NE.AND P0, PT, R2, 0x2, PT ;  /* 0x000000020200780c */ /* 0x020fda0003f05270 */
[----:B------:R-:W-:Y:S05]  /*58e0*/  @!P0 BRA `(.L_x_1933) ;  /* 0x0000000000308947 */ /* 0x000fea0003800000 */
[----:B------:R-:W5:Y:S01]  /*58f0*/  LDC.64 R2, c[0x0][0x210] ;  /* 0x00008400ff027b82 */ /* 0x000f620000000a00 */
[----:B------:R-:W-:Y:S02]  /*5900*/  IADD3 R17, R17, UR40, RZ ;  /* 0x0000002811117c10 */ /* 0x000fe4000fffe0ff */
[----:B------:R-:W-:Y:S02]  /*5910*/  F2FP.F16.F32.PACK_AB R33, R32, R33 ;  /* 0x000000212021723e */ /* 0x000fe400000000ff */
[----:B------:R-:W-:Y:S02]  /*5920*/  F2FP.F16.F32.PACK_AB R31, R28, R31 ;  /* 0x0000001f1c1f723e */ /* 0x000fe400000000ff */
[----:B------:R-:W-:Y:S02]  /*5930*/  F2FP.F16.F32.PACK_AB R29, R18, R29 ;  /* 0x0000001d121d723e */ /* 0x000fe400000000ff */
[----:B------:R-:W-:Y:S01]  /*5940*/  F2FP.F16.F32.PACK_AB R19, R0, R19 ;  /* 0x000000130013723e */ /* 0x000fe200000000ff */
[----:B-----5:R-:W-:-:S05]  /*5950*/  IMAD.WIDE R2, R17, 0x2, R2 ;  /* 0x0000000211027825 */ /* 0x020fca00078e0202 */
[----:B------:R-:W-:Y:S04]  /*5960*/  STG.E desc[UR36][R2.64], R33 ;  /* 0x0000002102007986 */ /* 0x000fe8000c101924 */
[----:B------:R-:W-:Y:S04]  /*5970*/  STG.E desc[UR36][R2.64+0x4], R31 ;  /* 0x0000041f02007986 */ /* 0x000fe8000c101924 */
[----:B------:R-:W-:Y:S04]  /*5980*/  STG.E desc[UR36][R2.64+0x8], R29 ;  /* 0x0000081d02007986 */ /* 0x000fe8000c101924 */
[----:B------:R-:W-:Y:S01]  /*5990*/  STG.E desc[UR36][R2.64+0xc], R19 ;  /* 0x00000c1302007986 */ /* 0x000fe2000c101924 */
[----:B------:R-:W-:Y:S05]  /*59a0*/  EXIT ;  /* 0x000000000000794d */ /* 0x000fea0003800000 */
.L_x_1933:
[----:B------:R-:W5:Y:S01]  /*59b0*/  LDC.64 R2, c[0x0][0x300] ;  /* 0x0000c000ff027b82 */ /* 0x000f620000000a00 */
[----:B------:R-:W-:Y:S01]  /*59c0*/  VIADD R17, R17, UR40 ;  /* 0x0000002811117c36 */ /* 0x000fe20008000000 */
[----:B------:R-:W-:Y:S01]  /*59d0*/  ULDC.64 UR4, c[0x0][0x210] ;  /* 0x0000840000047ab9 */ /* 0x000fe20000000a00 */
[----:B-----5:R-:W5:Y:S02]  /*59e0*/  LDG.E R2, desc[UR36][R2.64] ;  /* 0x0000002402027981 */ /* 0x020f64000c1e1900 */
[C---:B-----5:R-:W-:Y:S01]  /*59f0*/  FMUL.FTZ R32, R2.reuse, R32 ;  /* 0x0000002002207220 */ /* 0x060fe20000410000 */
[C---:B------:R-:W-:Y:S01]  /*5a00*/  FMUL.FTZ R31, R2.reuse, R31 ;  /* 0x0000001f021f7220 */ /* 0x040fe20000410000 */
[C---:B------:R-:W-:Y:S01]  /*5a10*/  FMUL.FTZ R28, R2.reuse, R28 ;  /* 0x0000001c021c7220 */ /* 0x040fe20000410000 */
[C---:B------:R-:W-:Y:S01]  /*5a20*/  FMUL.FTZ R33, R2.reuse, R33 ;  /* 0x0000002102217220 */ /* 0x040fe20000410000 */
[C---:B------:R-:W-:Y:S01]  /*5a30*/  FMUL.FTZ R29, R2.reuse, R29 ;  /* 0x0000001d021d7220 */ /* 0x040fe20000410000 */
[C---:B------:R-:W-:Y:S01]  /*5a40*/  FMUL.FTZ R18, R2.reuse, R18 ;  /* 0x0000001202127220 */ /* 0x040fe20000410000 */
[----:B------:R-:W5:Y:S01]  /*5a50*/  F2I.S8.NTZ R32, R32 ;  /* 0x0000002000207305 */ /* 0x000f620000202100 */
[C---:B------:R-:W-:Y:S01]  /*5a60*/  FMUL.FTZ R19, R2.reuse, R19 ;  /* 0x0000001302137220 */ /* 0x040fe20000410000 */
[----:B------:R-:W-:-:S06]  /*5a70*/  FMUL.FTZ R0, R2, R0 ;  /* 0x0000000002007220 */ /* 0x000fcc0000410000 */
[----:B------:R-:W0:Y:S01]  /*5a80*/  F2I.S8.NTZ R31, R31 ;  /* 0x0000001f001f7305 */ /* 0x000e220000202100 */
[----:B-----5:R-:W-:-:S07]  /*5a90*/  PRMT R2, R32, 0x8880, RZ ;  /* 0x0000888020027816 */ /* 0x020fce00000000ff */
[----:B------:R-:W1:Y:S01]  /*5aa0*/  F2I.S8.NTZ R28, R28 ;  /* 0x0000001c001c7305 */ /* 0x000e620000202100 */
[----:B------:R-:W-:Y:S02]  /*5ab0*/  PRMT R2, R2, 0x7710, RZ ;  /* 0x0000771002027816 */ /* 0x000fe400000000ff */
[----:B0-----:R-:W-:-:S05]  /*5ac0*/  PRMT R3, R31, 0x8880, RZ ;  /* 0x000088801f037816 */ /* 0x001fca00000000ff */
[----:B------:R-:W0:Y:S01]  /*5ad0*/  F2I.S8.NTZ R33, R33 ;  /* 0x0000002100217305 */ /* 0x000e220000202100 */
[----:B------:R-:W-:Y:S02]  /*5ae0*/  LOP3.LUT R9, R2, 0xff, RZ, 0xc0, !PT ;  /* 0x000000ff02097812 */ /* 0x000fe400078ec0ff */
[----:B------:R-:W-:Y:S02]  /*5af0*/  PRMT R3, R3, 0x7710, RZ ;  /* 0x0000771003037816 */ /* 0x000fe400000000ff */
[----:B------:R-:W-:Y:S02]  /*5b00*/  SHF.L.U64.HI R8, R9, 0x8, RZ ;  /* 0x0000000809087819 */ /* 0x000fe400000102ff */
[----:B-1234-:R-:W-:Y:S01]  /*5b10*/  PRMT R4, R28, 0x8880, RZ ;  /* 0x000088801c047816 */ /* 0x01efe200000000ff */
[----:B------:R-:W1:Y:S01]  /*5b20*/  F2I.S8.NTZ R29, R29 ;  /* 0x0000001d001d7305 */ /* 0x000e620000202100 */
[----:B------:R-:W-:Y:S02]  /*5b30*/  LOP3.LUT R7, R3, 0xff, RZ, 0xc0, !PT ;  /* 0x000000ff03077812 */ /* 0x000fe400078ec0ff */
[----:B------:R-:W-:-:S04]  /*5b40*/  PRMT R4, R4, 0x7710, RZ ;  /* 0x0000771004047816 */ /* 0x000fc800000000ff */
[----:B------:R-:W-:Y:S01]  /*5b50*/  LOP3.LUT R6, R4, 0xff, RZ, 0xc0, !PT ;  /* 0x000000ff04067812 */ /* 0x000fe200078ec0ff */
[----:B------:R-:W2:Y:S01]  /*5b60*/  F2I.S8.NTZ R18, R18 ;  /* 0x0000001200127305 */ /* 0x000ea20000202100 */
[----:B0-----:R-:W-:Y:S02]  /*5b70*/  PRMT R33, R33, 0x8880, RZ ;  /* 0x0000888021217816 */ /* 0x001fe400000000ff */
[----:B------:R-:W-:Y:S02]  /*5b80*/  SHF.L.U64.HI R4, R7, 0x10, RZ ;  /* 0x0000001007047819 */ /* 0x000fe400000102ff */
[----:B------:R-:W-:Y:S02]  /*5b90*/  SHF.L.U64.HI R3, R6, 0x18, RZ ;  /* 0x0000001806037819 */ /* 0x000fe400000102ff */
[----:B-1----:R-:W-:Y:S01]  /*5ba0*/  PRMT R2, R29, 0x8880, RZ ;  /* 0x000088801d027816 */ /* 0x002fe200000000ff */
[----:B------:R-:W0:Y:S01]  /*5bb0*/  F2I.S8.NTZ R19, R19 ;  /* 0x0000001300137305 */ /* 0x000e220000202100 */
[----:B------:R-:W-:-:S02]  /*5bc0*/  LOP3.LUT R3, R3, R4, R8, 0xfe, !PT ;  /* 0x0000000403037212 */ /* 0x000fc400078efe08 */
[----:B------:R-:W-:Y:S02]  /*5bd0*/  PRMT R2, R2, 0x7710, RZ ;  /* 0x0000771002027816 */ /* 0x000fe400000000ff */
[----:B------:R-:W-:Y:S02]  /*5be0*/  SHF.L.U32 R7, R7, 0x10, RZ ;  /* 0x0000001007077819 */ /* 0x000fe400000006ff */
[----:B--2---:R-:W-:Y:S01]  /*5bf0*/  PRMT R18, R18, 0x8880, RZ ;  /* 0x0000888012127816 */ /* 0x004fe200000000ff */
[----:B------:R1:W2:Y:S01]  /*5c00*/  F2I.S8.NTZ R5, R0 ;  /* 0x0000000000057305 */ /* 0x0002a20000202100 */
[----:B------:R-:W-:-:S04]  /*5c10*/  LOP3.LUT R2, R2, 0xff, RZ, 0xc0, !PT ;  /* 0x000000ff02027812 */ /* 0x000fc800078ec0ff */
[----:B------:R-:W-:Y:S02]  /*5c20*/  LOP3.LUT R2, R2, 0xffffff00, R3, 0xf8, !PT ;  /* 0xffffff0002027812 */ /* 0x000fe400078ef803 */
[----:B0-----:R-:W-:Y:S02]  /*5c30*/  PRMT R19, R19, 0x8880, RZ ;  /* 0x0000888013137816 */ /* 0x001fe400000000ff */
[----:B-1----:R-:W-:-:S04]  /*5c40*/  PRMT R0, R33, 0x7710, RZ ;  /* 0x0000771021007816 */ /* 0x002fc800000000ff */
[----:B------:R-:W-:Y:S02]  /*5c50*/  PRMT R4, R0, 0x6540, R9 ;  /* 0x0000654000047816 */ /* 0x000fe40000000009 */
[----:B------:R-:W-:Y:S02]  /*5c60*/  PRMT R0, R18, 0x7710, RZ ;  /* 0x0000771012007816 */ /* 0x000fe400000000ff */
[----:B--2---:R-:W-:Y:S02]  /*5c70*/  PRMT R5, R5, 0x8880, RZ ;  /* 0x0000888005057816 */ /* 0x004fe400000000ff */
[----:B------:R-:W-:Y:S02]  /*5c80*/  PRMT R3, R0, 0x7604, RZ ;  /* 0x0000760400037816 */ /* 0x000fe400000000ff */
[----:B------:R-:W-:Y:S02]  /*5c90*/  PRMT R0, R19, 0x7710, RZ ;  /* 0x0000771013007816 */ /* 0x000fe400000000ff */
[----:B------:R-:W-:-:S02]  /*5ca0*/  LOP3.LUT R3, R3, 0xffff00ff, R2, 0xf8, !PT ;  /* 0xffff00ff03037812 */ /* 0x000fc400078ef802 */
[----:B------:R-:W-:Y:S02]  /*5cb0*/  PRMT R0, R0, 0x7054, RZ ;  /* 0x0000705400007816 */ /* 0x000fe400000000ff */
        /* <DEDUP_REMOVED lines=9> */
.L_x_1875:
[----:B------:R-:W-:Y:S01]  /*5d50*/  HFMA2.MMA R12, -RZ, RZ, 0, 9.5367431640625e-07 ;  /* 0x00000010ff0c7435 */ /* 0x000fe200000001ff */
[----:B-1----:R-:W-:Y:S01]  /*5d60*/  MOV R11, 0x1f ;  /* 0x0000001f000b7802 */ /* 0x002fe20000000f00 */
[----:B------:R-:W-:-:S09]  /*5d70*/  IMAD.MOV.U32 R15, RZ, RZ, -0x1 ;  /* 0xffffffffff0f7424 */ /* 0x000fd200078e00ff */
[----:B0-2---:R-:W-:Y:S05]  /*5d80*/  WARPSYNC.COLLECTIVE R15, `(.L_x_1934) ;  /* 0x000000000f087348 */ /* 0x005fea0003c00000 */
[----:B------:R1:W3:Y:S02]  /*5d90*/  SHFL.BFLY P6, R14, R13, R12, R11 ;  /* 0x0c00000c0d0e7389 */ /* 0x0002e400000c000b */
[----:B0123--:R-:W-:Y:S01]  /*5da0*/  ENDCOLLECTIVE ;  /* 0x000000000000791b */ /* 0x00ffe20003800000 */
.L_x_1934:
[----:B------:R-:W-:Y:S01]  /*5db0*/  HFMA2.MMA R12, -RZ, RZ, 0, 4.76837158203125e-07 ;  /* 0x00000008ff0c7435 */ /* 0x000fe200000001ff */
[----:B------:R-:W-:-:S05]  /*5dc0*/  FADD.FTZ R0, R13, R14 ;  /* 0x0000000e0d007221 */ /* 0x000fca0000010000 */
[----:B------:R-:W-:-:S07]  /*5dd0*/  MOV R13, R0 ;  /* 0x00000000000d7202 */ /* 0x000fce0000000f00 */
[----:B------:R-:W-:Y:S05]  /*5de0*/  WARPSYNC.COLLECTIVE R15, `(.L_x_1935) ;  /* 0x000000000f087348 */ /* 0x000fea0003c00000 */
[----:B------:R0:W1:Y:S02]  /*5df0*/  SHFL.BFLY P6, R14, R13, R12, R11 ;  /* 0x0c00000c0d0e7389 */ /* 0x00006400000c000b */
[----:B01----:R-:W-:Y:S01]  /*5e00*/  ENDCOLLECTIVE ;  /* 0x000000000000791b */ /* 0x003fe20003800000 */
.L_x_1935:
[----:B------:R-:W-:Y:S01]  /*5e10*/  MOV R12, 0x4 ;  /* 0x00000004000c7802 */ /* 0x000fe20000000f00 */
[----:B------:R-:W-:-:S04]  /*5e20*/  FADD.FTZ R3, R0, R14 ;  /* 0x0000000e00037221 */ /* 0x000fc80000010000 */
[----:B------:R-:W-:-:S07]  /*5e30*/  IMAD.MOV.U32 R13, RZ, RZ, R3 ;  /* 0x000000ffff0d7224 */ /* 0x000fce00078e0003 */
[----:B------:R-:W-:Y:S05]  /*5e40*/  WARPSYNC.COLLECTIVE R15, `(.L_x_1936) ;  /* 0x000000000f087348 */ /* 0x000fea0003c00000 */
[----:B------:R0:W1:Y:S02]  /*5e50*/  SHFL.BFLY P6, R14, R13, R12, R11 ;  /* 0x0c00000c0d0e7389 */ /* 0x00006400000c000b */
[----:B01----:R-:W-:Y:S01]  /*5e60*/  ENDCOLLECTIVE ;  /* 0x000000000000791b */ /* 0x003fe20003800000 */
.L_x_1936:
[----:B------:R-:W-:Y:S02]  /*5e70*/  IMAD.MOV.U32 R12, RZ, RZ, 0x2 ;  /* 0x00000002ff0c7424 */ /* 0x000fe400078e00ff */
[----:B------:R-:W-:-:S05]  /*5e80*/  FADD.FTZ R4, R3, R14 ;  /* 0x0000000e03047221 */ /* 0x000fca0000010000 */
[----:B------:R-:W-:-:S07]  /*5e90*/  MOV R13, R4 ;  /* 0x00000004000d7202 */ /* 0x000fce0000000f00 */
[----:B------:R-:W-:Y:S05]  /*5ea0*/  WARPSYNC.COLLECTIVE R15, `(.L_x_1937) ;  /* 0x000000000f087348 */ /* 0x000fea0003c00000 */
[----:B------:R0:W1:Y:S02]  /*5eb0*/  SHFL.BFLY P6, R14, R13, R12, R11 ;  /* 0x0c00000c0d0e7389 */ /* 0x00006400000c000b */
[----:B01----:R-:W-:Y:S01]  /*5ec0*/  ENDCOLLECTIVE ;  /* 0x000000000000791b */ /* 0x003fe20003800000 */
.L_x_1937:
[----:B------:R-:W-:Y:S01]  /*5ed0*/  HFMA2.MMA R12, -RZ, RZ, 0, 5.9604644775390625e-08 ;  /* 0x00000001ff0c7435 */ /* 0x000fe200000001ff */
[----:B------:R-:W-:-:S05]  /*5ee0*/  FADD.FTZ R5, R4, R14 ;  /* 0x0000000e04057221 */ /* 0x000fca0000010000 */
[----:B------:R-:W-:-:S07]  /*5ef0*/  MOV R13, R5 ;  /* 0x00000005000d7202 */ /* 0x000fce0000000f00 */
[----:B------:R-:W-:Y:S05]  /*5f00*/  WARPSYNC.COLLECTIVE R15, `(.L_x_1938) ;  /* 0x000000000f087348 */ /* 0x000fea0003c00000 */
[----:B------:R0:W1:Y:S02]  /*5f10*/  SHFL.BFLY P6, R14, R13, R12, R11 ;  /* 0x0c00000c0d0e7389 */ /* 0x00006400000c000b */
[----:B01----:R-:W-:Y:S01]  /*5f20*/  ENDCOLLECTIVE ;  /* 0x000000000000791b */ /* 0x003fe20003800000 */
.L_x_1938:
[----:B------:R-:W-:Y:S05]  /*5f30*/  BRA `(.L_x_1939) ;  /* 0xffffffb8003c7947 */ /* 0x000fea000383ffff */
.L_x_1940:
        /* <DEDUP_REMOVED lines=12> */
.L_x_2590:


//--------------------- .text._ZN4mmha33masked_multihead_attention_kernelItLi64ELi64ELi2ELi8ELi128ELb0ELb0EEEv26Multihead_attention_paramsIT_XT5_EE --------------------------
	.section	.text._ZN4mmha33masked_multihead_attention_kernelItLi64ELi64ELi2ELi8ELi128ELb0ELb0EEEv26Multihead_attention_paramsIT_XT5_EE,"ax",@progbits
	.align	128
        .global         _ZN4mmha33masked_multihead_attention_kernelItLi64ELi64ELi2ELi8ELi128ELb0ELb0EEEv26Multihead_attention_paramsIT_XT5_EE
        .type           _ZN4mmha33masked_multihead_attention_kernelItLi64ELi64ELi2ELi8ELi128ELb0ELb0EEEv26Multihead_attention_paramsIT_XT5_EE,@function
        .size           _ZN4mmha33masked_multihead_attention_kernelItLi64ELi64ELi2ELi8ELi128ELb0ELb0EEEv26Multihead_attention_paramsIT_XT5_EE,(.L_x_2591 - _ZN4mmha33masked_multihead_attention_kernelItLi64ELi64ELi2ELi8ELi128ELb0ELb0EEEv26Multihead_attention_paramsIT_XT5_EE)
        .other          _ZN4mmha33masked_multihead_attention_kernelItLi64ELi64ELi2ELi8ELi128ELb0ELb0EEEv26Multihead_attention_paramsIT_XT5_EE,@"STO_CUDA_ENTRY STV_DEFAULT"
_ZN4mmha33masked_multihead_attention_kernelItLi64ELi64ELi2ELi8ELi128ELb0ELb0EEEv26Multihead_attention_paramsIT_XT5_EE:
.text._ZN4mmha33masked_multihead_attention_kernelItLi64ELi64ELi2ELi8ELi128ELb0ELb0EEEv26Multihead_attention_paramsIT_XT5_EE:
        /* <DEDUP_REMOVED lines=14> */
.L_x_1941:
[----:B------:R-:W-:Y:S01]  /*00e0*/  ULDC.64 UR4, c[0x0][0x330] ;  /* 0x0000cc0000047ab9 */ /* 0x000fe20000000a00 */
[----:B------:R-:W2:Y:S01]  /*00f0*/  LDC R11, c[0x0][0x280] ;  /* 0x0000a000ff0b7b82 */ /* 0x000ea20000000800 */
[----:B------:R-:W-:Y:S01]  /*0100*/  UISETP.NE.U32.AND UP0, UPT, UR4, URZ, UPT ;  /* 0x0000003f0400728c */ /* 0x000fe2000bf05070 */
[----:B------:R-:W3:Y:S01]  /*0110*/  S2R R4, SR_CTAID.Y ;  /* 0x0000000000047919 */ /* 0x000ee20000002600 */
[----:B------:R-:W-:Y:S01]  /*0120*/  IMAD.MOV.U32 R17, RZ, RZ, RZ ;  /* 0x000000ffff117224 */ /* 0x000fe200078e00ff */
[----:B------:R-:W-:Y:S01]  /*0130*/  ULDC UR7, c[0x0][0x288] ;  /* 0x0000a20000077ab9 */ /* 0x000fe20000000800 */
[----:B------:R-:W-:Y:S01]  /*0140*/  UISETP.NE.AND.EX UP0, UPT, UR5, URZ, UPT, UP0 ;  /* 0x0000003f0500728c */ /* 0x000fe2000bf05300 */
[----:B------:R-:W4:Y:S01]  /*0150*/  S2R R16, SR_TID.X ;  /* 0x0000000000107919 */ /* 0x000f220000002100 */
[----:B------:R-:W-:-:S04]  /*0160*/  ULDC UR41, c[0x0][0x278] ;  /* 0x00009e0000297ab9 */ /* 0x000fc80000000800 */
        /* <DEDUP_REMOVED lines=9> */
[----:B------:R-:W0:Y:S08]  /*0200*/  I2F.RP R0, R7 ;  /* 0x0000000700007306 */ /* 0x000e300000209400 */
[----:B0-----:R-:W0:Y:S02]  /*0210*/  MUFU.RCP R0, R0 ;  /* 0x0000000000007308 */ /* 0x001e240000001000 */
[----:B0-----:R-:W-:-:S06]  /*0220*/  IADD3 R6, R0, 0xffffffe, RZ ;  /* 0x0ffffffe00067810 */ /* 0x001fcc0007ffe0ff */
[----:B------:R-:W0:Y:S02]  /*0230*/  F2I.FTZ.U32.TRUNC.NTZ R5, R6 ;  /* 0x0000000600057305 */ /* 0x000e24000021f000 */
[----:B0-----:R-:W-:-:S04]  /*0240*/  IMAD.MOV R8, RZ, RZ, -R5 ;  /* 0x000000ffff087224 */ /* 0x001fc800078e0a05 */
[----:B------:R-:W-:Y:S01]  /*0250*/  IMAD R9, R8, R7, RZ ;  /* 0x0000000708097224 */ /* 0x000fe200078e02ff */
[----:B---3--:R-:W-:Y:S01]  /*0260*/  IABS R8, R4 ;  /* 0x0000000400087213 */ /* 0x008fe20000000000 */
[----:B------:R-:W-:-:S10]  /*0270*/  HFMA2.MMA R4, -RZ, RZ, 0, 0 ;  /* 0x00000000ff047435 */ /* 0x000fd400000001ff */
[----:B------:R-:W-:Y:S02]  /*0280*/  IMAD.HI.U32 R0, R5, R9, R4 ;  /* 0x0000000905007227 */ /* 0x000fe400078e0004 */
[----:B------:R-:W0:Y:S04]  /*0290*/  LDC.64 R4, c[0x0][0x2f0] ;  /* 0x0000bc00ff047b82 */ /* 0x000e280000000a00 */
        /* <DEDUP_REMOVED lines=12> */
[----:B0-----:R-:W-:-:S04]  /*0360*/  ISETP.NE.U32.AND P0, PT, R4, RZ, PT ;  /* 0x000000ff0400720c */ /* 0x001fc80003f05070 */
[----:B------:R-:W-:Y:S02]  /*0370*/  ISETP.NE.AND.EX P0, PT, R5, RZ, PT, P0 ;  /* 0x000000ff0500720c */ /* 0x000fe40003f05300 */
[----:B------:R-:W-:Y:S01]  /*0380*/  LOP3.LUT R6, R11, UR6, RZ, 0x3c, !PT ;  /* 0x000000060b067c12 */ /* 0x000fe2000f8e3cff */
[----:B-1----:R-:W0:Y:S10]  /*0390*/  MUFU.RCP R0, R0 ;  /* 0x0000000000007308 */ /* 0x002e340000001000 */
[----:B------:R-:W1:Y:S01]  /*03a0*/  @P0 LDC.64 R2, c[0x0][0x2f0] ;  /* 0x0000bc00ff020b82 */ /* 0x000e620000000a00 */
[----:B------:R-:W-:-:S02]  /*03b0*/  ISETP.GE.AND P3, PT, R6, RZ, PT ;  /* 0x000000ff0600720c */ /* 0x000fc40003f66270 */
[----:B------:R-:W-:Y:S01]  /*03c0*/  ISETP.NE.AND P2, PT, R11, RZ, PT ;  /* 0x000000ff0b00720c */ /* 0x000fe20003f45270 */
[----:B0-----:R-:W-:-:S10]  /*03d0*/  VIADD R6, R0, 0xffffffe ;  /* 0x0ffffffe00067836 */ /* 0x001fd40000000000 */
[----:B------:R-:W-:Y:S01]  /*03e0*/  @!P3 IADD3 R19, -R19, RZ, RZ ;  /* 0x000000ff1313b210 */ /* 0x000fe20007ffe1ff */
[----:B------:R0:W3:Y:S01]  /*03f0*/  F2I.FTZ.U32.TRUNC.NTZ R7, R6 ;  /* 0x0000000600077305 */ /* 0x0000e2000021f000 */
[----:B------:R-:W-:-:S05]  /*0400*/  @!P2 LOP3.LUT R19, RZ, R11, RZ, 0x33, !PT ;  /* 0x0000000bff13a212 */ /* 0x000fca00078e33ff */
[----:B-1----:R-:W-:-:S05]  /*0410*/  @P0 IMAD.WIDE R2, R19, 0x4, R2 ;  /* 0x0000000413020825 */ /* 0x002fca00078e0202 */
[----:B------:R3:W5:Y:S01]  /*0420*/  @P0 LDG.E R17, desc[UR36][R2.64] ;  /* 0x0000002402110981 */ /* 0x000762000c1e1900 */
[----:B0-----:R-:W-:Y:S01]  /*0430*/  IMAD.MOV.U32 R6, RZ, RZ, RZ ;  /* 0x000000ffff067224 */ /* 0x001fe200078e00ff */
[----:B---3--:R-:W-:-:S05]  /*0440*/  IADD3 R2, RZ, -R7, RZ ;  /* 0x80000007ff027210 */ /* 0x008fca0007ffe0ff */
[----:B------:R-:W-:-:S04]  /*0450*/  IMAD R3, R2, R9, RZ ;  /* 0x0000000902037224 */ /* 0x000fc800078e02ff */
[----:B------:R-:W-:Y:S01]  /*0460*/  IMAD.HI.U32 R7, R7, R3, R6 ;  /* 0x0000000307077227 */ /* 0x000fe200078e0006 */
[----:B------:R-:W0:Y:S01]  /*0470*/  S2UR UR43, SR_CTAID.X ;  /* 0x00000000002b79c3 */ /* 0x000e220000002500 */
[----:B----4-:R-:W-:-:S04]  /*0480*/  ISETP.GT.AND P5, PT, R16, 0x1f, PT ;  /* 0x0000001f1000780c */ /* 0x010fc80003fa4270 */
[----:B------:R-:W-:Y:S01]  /*0490*/  P2R R0, PR, RZ, 0x20 ;  /* 0x00000020ff007803 */ /* 0x000fe20000000000 */
[----:B------:R-:W-:Y:S01]  /*04a0*/  IMAD.SHL.U32 R0, R16, 0x2, RZ ;  /* 0x0000000210007824 */ /* 0x000fe200078e00ff */
[----:B------:R-:W-:Y:S01]  /*04b0*/  UIMAD UR44, UR6, UR5, URZ ;  /* 0x00000005062c72a4 */ /* 0x000fe2000f8e023f */
[----:B------:R-:W-:Y:S01]  /*04c0*/  BSSY B0, `(.L_x_1942) ;  /* 0x000002f000007945 */ /* 0x000fe20003800000 */
[----:B------:R-:W-:Y:S01]  /*04d0*/  IMAD R19, R19, UR7, RZ ;  /* 0x0000000713137c24 */ /* 0x000fe2000f8e02ff */
[----:B0-----:R-:W-:-:S04]  /*04e0*/  UIMAD UR40, UR6, UR7, UR43 ;  /* 0x00000007062872a4 */ /* 0x001fc8000f8e022b */
[----:B------:R-:W-:Y:S01]  /*04f0*/  USHF.L.U32 UR40, UR40, 0x6, URZ ;  /* 0x0000000628287899 */ /* 0x000fe2000800063f */
        /* <DEDUP_REMOVED lines=15> */
[----:B------:R-:W-:Y:S02]  /*05f0*/  UIMAD UR41, UR6, UR41, UR4 ;  /* 0x00000029062972a4 */ /* 0x000fe4000f8e0204 */
[----:B------:R-:W-:-:S02]  /*0600*/  UISETP.LT.AND UP1, UPT, URZ, UR42, UPT ;  /* 0x0000002a3f00728c */ /* 0x000fc4000bf21270 */
[----:B------:R-:W-:Y:S01]  /*0610*/  @!P1 IADD3 R2, R2, -R9, RZ ;  /* 0x8000000902029210 */ /* 0x000fe20007ffe0ff */
[----:B------:R-:W-:Y:S01]  /*0620*/  USEL UR41, UR40, UR41, !UP0 ;  /* 0x0000002928297287 */ /* 0x000fe2000c000000 */
[----:B------:R-:W-:Y:S01]  /*0630*/  VIADD R13, R0, UR4 ;  /* 0x00000004000d7c36 */ /* 0x000fe20008000000 */
[----:B------:R-:W-:Y:S01]  /*0640*/  USEL UR42, URZ, UR42, !UP1 ;  /* 0x0000002a3f2a7287 */ /* 0x000fe2000c800000 */
[----:B------:R-:W-:Y:S02]  /*0650*/  @!P2 IADD3 R2, -R2, RZ, RZ ;  /* 0x000000ff0202a210 */ /* 0x000fe40007ffe1ff */
[----:B------:R-:W-:Y:S02]  /*0660*/  @!P0 LOP3.LUT R2, RZ, UR5, RZ, 0x33, !PT ;  /* 0x00000005ff028c12 */ /* 0x000fe4000f8e33ff */
[----:B------:R-:W-:Y:S01]  /*0670*/  IADD3 R3, R0, UR41, RZ ;  /* 0x0000002900037c10 */ /* 0x000fe2000fffe0ff */
        /* <DEDUP_REMOVED lines=18> */
.L_x_1943:
[----:B------:R-:W-:-:S07]  /*07a0*/  IMAD.MOV.U32 R22, RZ, RZ, RZ ;  /* 0x000000ffff167224 */ /* 0x000fce00078e00ff */
.L_x_1944:
[----:B------:R-:W-:Y:S05]  /*07b0*/  BSYNC B0 ;  /* 0x0000000000007941 */ /* 0x000fea0003800000 */
.L_x_1942:
        /* <DEDUP_REMOVED lines=10> */
.L_x_1946:
        /* <DEDUP_REMOVED lines=11> */
.L_x_1947:
[----:B------:R-:W-:Y:S05]  /*0910*/  BSYNC B0 ;  /* 0x0000000000007941 */ /* 0x000fea0003800000 */
.L_x_1945:
[----:B------:R-:W-:Y:S01]  /*0920*/  ULDC.64 UR8, c[0x0][0x230] ;  /* 0x00008c0000087ab9 */ /* 0x000fe20000000a00 */
[----:B------:R-:W-:Y:S01]  /*0930*/  ULDC.64 UR4, c[0x0][0x220] ;  /* 0x0000880000047ab9 */ /* 0x000fe20000000a00 */
[----:B------:R-:W-:Y:S01]  /*0940*/  ISETP.EQ.U32.AND P1, PT, RZ, UR8, PT ;  /* 0x00000008ff007c0c */ /* 0x000fe2000bf22070 */
[----:B------:R-:W1:Y:S01]  /*0950*/  S2R R18, SR_CTAID.X ;  /* 0x0000000000127919 */ /* 0x000e620000002500 */
        /* <DEDUP_REMOVED lines=10> */
[----:B0-----:R-:W0:Y:S02]  /*0a00*/  @!P1 LDC.64 R6, c[0x0][0x230] ;  /* 0x00008c00ff069b82 */ /* 0x001e240000000a00 */
[----:B------:R-:W-:-:S05]  /*0a10*/  PLOP3.LUT P4, PT, PT, PT, UP0, 0x80, 0x0 ;  /* 0x000000000000781c */ /* 0x000fca0003f8f008 */
[----:B------:R-:W-:Y:S01]  /*0a20*/  @UP0 ULDC.64 UR4, c[0x0][0x2a8] ;  /* 0x0000aa0000040ab9 */ /* 0x000fe20000000a00 */
[----:B------:R-:W2:Y:S01]  /*0a30*/  @!P3 LDC.64 R4, c[0x0][0x220] ;  /* 0x00008800ff04bb82 */ /* 0x000ea20000000a00 */
[----:B------:R-:W-:Y:S01]  /*0a40*/  @UP0 UIMAD.WIDE UR4, UR6, 0x4, UR4 ;  /* 0x00000004060408a5 */ /* 0x000fe2000f8e0204 */
[----:B-1---5:R-:W-:-:S05]  /*0a50*/  @!P2 IMAD R3, R17, UR7, R18 ;  /* 0x000000071103ac24 */ /* 0x022fca000f8e0212 */
[----:B------:R-:W-:Y:S01]  /*0a60*/  IMAD.U32 R10, RZ, RZ, UR4 ;  /* 0x00000004ff0a7e24 */ /* 0x000fe2000f8e00ff */
[----:B------:R-:W1:Y:S01]  /*0a70*/  @!P2 LDC.64 R8, c[0x0][0x2e0] ;  /* 0x0000b800ff08ab82 */ /* 0x000e620000000a00 */
[----:B------:R-:W-:Y:S01]  /*0a80*/  @!P2 LEA R15, R3, R0, 0x6 ;  /* 0x00000000030fa211 */ /* 0x000fe200078e30ff */
[----:B------:R-:W-:Y:S01]  /*0a90*/  IMAD.MOV.U32 R3, RZ, RZ, RZ ;  /* 0x000000ffff037224 */ /* 0x000fe200078e00ff */
[----:B------:R-:W-:Y:S01]  /*0aa0*/  MOV R11, UR5 ;  /* 0x00000005000b7c02 */ /* 0x000fe20008000f00 */
[----:B------:R-:W-:Y:S01]  /*0ab0*/  ULDC.U8 UR4, c[0x0][0x294] ;  /* 0x0000a50000047ab9 */ /* 0x000fe20000000000 */
[----:B0-----:R-:W-:-:S03]  /*0ac0*/  @!P1 IMAD.WIDE R6, R13, 0x2, R6 ;  /* 0x000000020d069825 */ /* 0x001fc600078e0206 */
[----:B------:R-:W3:Y:S04]  /*0ad0*/  @P4 LDG.E R10, desc[UR36][R10.64] ;  /* 0x000000240a0a4981 */ /* 0x000ee8000c1e1900 */
[----:B------:R-:W4:Y:S01]  /*0ae0*/  @!P1 LDG.E R12, desc[UR36][R6.64] ;  /* 0x00000024060c9981 */ /* 0x000f22000c1e1900 */
[----:B--2---:R-:W-:Y:S02]  /*0af0*/  @!P3 IMAD.WIDE R4, R13, 0x2, R4 ;  /* 0x000000020d04b825 */ /* 0x004fe400078e0204 */
[----:B------:R-:W0:Y:S03]  /*0b00*/  LDC R13, c[0x0][0x290] ;  /* 0x0000a400ff0d7b82 */ /* 0x000e260000000800 */
[----:B------:R-:W2:Y:S01]  /*0b10*/  @!P3 LDG.E R3, desc[UR36][R4.64] ;  /* 0x000000240403b981 */ /* 0x000ea2000c1e1900 */
[----:B-1----:R-:W-:-:S06]  /*0b20*/  @!P2 IMAD.WIDE R8, R15, 0x2, R8 ;  /* 0x000000020f08a825 */ /* 0x002fcc00078e0208 */
[----:B------:R-:W2:Y:S01]  /*0b30*/  @!P2 LDG.E R8, desc[UR36][R8.64] ;  /* 0x000000240808a981 */ /* 0x000ea2000c1e1900 */
[----:B------:R-:W-:Y:S02]  /*0b40*/  ISETP.NE.AND P1, PT, RZ, UR4, PT ;  /* 0x00000004ff007c0c */ /* 0x000fe4000bf25270 */
[----:B0-----:R-:W-:Y:S01]  /*0b50*/  ISETP.GT.AND P3, PT, R13, RZ, PT ;  /* 0x000000ff0d00720c */ /* 0x001fe20003f64270 */
[----:B------:R-:W-:Y:S01]  /*0b60*/  UMOV UR38, URZ ;  /* 0x0000003f00267c82 */ /* 0x000fe20008000000 */
[----:B---3--:R-:W-:Y:S01]  /*0b70*/  @P4 R2UR UR38, R10 ;  /* 0x000000000a2642ca */ /* 0x008fe200000e0000 */
[----:B----4-:R-:W-:Y:S01]  /*0b80*/  HADD2 R23, R23, R12 ;  /* 0x0000000c17177230 */ /* 0x010fe20000000000 */
[----:B--2---:R-:W-:-:S03]  /*0b90*/  HFMA2.MMA R22, R22, 1, 1, R3 ;  /* 0x3c003c0016167835 */ /* 0x004fc60000000003 */
[----:B------:R-:W-:-:S06]  /*0ba0*/  @!P2 HMUL2 R23, R23, R8 ;  /* 0x000000081717a232 */ /* 0x000fcc0000000000 */
        /* <DEDUP_REMOVED lines=53> */
.L_x_1950:
[----:B------:R-:W0:Y:S01]  /*0f00*/  S2R R4, SR_CgaCtaId ;  /* 0x0000000000047919 */ /* 0x000e220000008800 */
[----:B------:R-:W1:Y:S01]  /*0f10*/  LDC R7, c[0x0][0x290] ;  /* 0x0000a400ff077b82 */ /* 0x000e620000000800 */
[----:B------:R-:W-:Y:S01]  /*0f20*/  MOV R0, 0x400 ;  /* 0x0000040000007802 */ /* 0x000fe20000000f00 */
[----:B------:R-:W-:Y:S05]  /*0f30*/  WARPSYNC.ALL ;  /* 0x0000000000007948 */ /* 0x000fea0003800000 */
[----:B------:R-:W-:Y:S01]  /*0f40*/  VIADD R3, R0, 0xa0 ;  /* 0x000000a000037836 */ /* 0x000fe20000000000 */
[----:B------:R-:W-:Y:S01]  /*0f50*/  ISETP.NE.AND P6, PT, R27, RZ, PT ;  /* 0x000000ff1b00720c */ /* 0x000fe20003fc5270 */
[----:B------:R-:W-:-:S03]  /*0f60*/  IMAD R0, R25, R24, R26 ;  /* 0x0000001819007224 */ /* 0x000fc600078e021a */
[----:B0-----:R-:W-:-:S04]  /*0f70*/  LEA R3, R4, R3, 0x18 ;  /* 0x0000000304037211 */ /* 0x001fc800078ec0ff */
[----:B------:R-:W-:-:S05]  /*0f80*/  LEA R11, R0, R3, 0x1 ;  /* 0x00000003000b7211 */ /* 0x000fca00078e08ff */
[----:B-1----:R-:W-:Y:S01]  /*0f90*/  IMAD R10, R7, 0x2, R11 ;  /* 0x00000002070a7824 */ /* 0x002fe200078e020b */
        /* <DEDUP_REMOVED lines=18> */
[----:B0-----:R-:W-:Y:S03]  /*10c0*/  LDS.U16 R22, [R12] ;  /* 0x000000000c167984 */ /* 0x001fe60000000400 */
[----:B------:R-:W-:Y:S01]  /*10d0*/  LEA R13, R7, R25, 0x1 ;  /* 0x00000019070d7211 */ /* 0x000fe200078e08ff */
        /* <DEDUP_REMOVED lines=9> */
[----:B------:R-:W-:Y:S01]  /*1170*/  UIADD3 UR4, -UR38, UR4, URZ ;  /* 0x0000000426047290 */ /* 0x000fe2000fffe13f */
[--C-:B------:R-:W-:Y:S02]  /*1180*/  HADD2.F32 R6, -RZ, R23.reuse.H1_H1 ;  /* 0x30000017ff067230 */ /* 0x100fe40000004100 */
[----:B------:R-:W0:Y:S01]  /*1190*/  MUFU.RCP R3, R3 ;  /* 0x0000000300037308 */ /* 0x000e220000001000 */
[----:B------:R-:W-:Y:S02]  /*11a0*/  HADD2.F32 R23, -RZ, R23.H0_H0 ;  /* 0x20000017ff177230 */ /* 0x000fe40000004100 */
[----:B0-----:R-:W-:Y:S01]  /*11b0*/  FMUL.FTZ R0, R0, R3 ;  /* 0x0000000300007220 */ /* 0x001fe20000410000 */
[----:B------:R-:W-:-:S02]  /*11c0*/  HADD2.F32 R3, -RZ, R22.H1_H1 ;  /* 0x30000016ff037230 */ /* 0x000fc40000004100 */
        /* <DEDUP_REMOVED lines=18> */
.L_x_1954:
[----:B------:R-:W-:Y:S05]  /*12f0*/  BSYNC B1 ;  /* 0x0000000000017941 */ /* 0x000fea0003800000 */
.L_x_1953:
[----:B------:R-:W-:Y:S01]  /*1300*/  PRMT R0, R23, 0x7632, R0 ;  /* 0x0000763217007816 */ /* 0x000fe20000000000 */
[----:B------:R1:W-:Y:S01]  /*1310*/  STS.U16 [R14], R23 ;  /* 0x000000170e007388 */ /* 0x0003e20000000400 */
[----:B------:R-:W-:-:S03]  /*1320*/  PRMT R3, R22, 0x7632, R3 ;  /* 0x0000763216037816 */ /* 0x000fc60000000003 */
[----:B------:R1:W-:Y:S04]  /*1330*/  STS.U16 [R13], R0 ;  /* 0x000000000d007388 */ /* 0x0003e80000000400 */
[----:B------:R1:W-:Y:S04]  /*1340*/  STS.U16 [R12], R22 ;  /* 0x000000160c007388 */ /* 0x0003e80000000400 */
[----:B------:R1:W-:Y:S02]  /*1350*/  STS.U16 [R25], R3 ;  /* 0x0000000319007388 */ /* 0x0003e40000000400 */
.L_x_1952:
[----:B------:R-:W-:Y:S05]  /*1360*/  BSYNC B0 ;  /* 0x0000000000007941 */ /* 0x000fea0003800000 */
.L_x_1951:
[----:B------:R-:W-:Y:S06]  /*1370*/  BAR.SYNC.DEFER_BLOCKING 0x0 ;  /* 0x0000000000007b1d */ /* 0x000fec0000010000 */
[----:B01----:R0:W1:Y:S04]  /*1380*/  @P6 LDS R22, [R11] ;  /* 0x000000000b166984 */ /* 0x0030680000000800 */
[----:B------:R0:W2:Y:S01]  /*1390*/  @P6 LDS R23, [R10] ;  /* 0x000000000a176984 */ /* 0x0000a20000000800 */
[----:B------:R-:W-:Y:S06]  /*13a0*/  BAR.SYNC.DEFER_BLOCKING 0x0 ;  /* 0x0000000000007b1d */ /* 0x000fec0000010000 */
[----:B------:R-:W-:Y:S05]  /*13b0*/  BRA `(.L_x_1949) ;  /* 0x00000000007c7947 */ /* 0x000fea0003800000 */
.L_x_1948:
        /* <DEDUP_REMOVED lines=8> */
[----:B------:R-:W0:Y:S01]  /*1440*/  MUFU.RCP R13, R13 ;  /* 0x0000000d000d7308 */ /* 0x000e220000001000 */
[----:B------:R-:W-:Y:S02]  /*1450*/  HADD2.F32 R7, -RZ, R23.H1_H1 ;  /* 0x30000017ff077230 */ /* 0x000fe40000004100 */
[----:B------:R-:W-:Y:S01]  /*1460*/  I2FP.F32.S32 R3, UR4 ;  /* 0x0000000400037c45 */ /* 0x000fe20008201400 */
[----:B------:R-:W-:-:S02]  /*1470*/  HADD2.F32 R22, -RZ, R22.H0_H0 ;  /* 0x20000016ff167230 */ /* 0x000fc40000004100 */
        /* <DEDUP_REMOVED lines=18> */
.L_x_1955:
[----:B------:R-:W-:Y:S05]  /*15a0*/  BSYNC B0 ;  /* 0x0000000000007941 */ /* 0x000fea0003800000 */
.L_x_1949:
        /* <DEDUP_REMOVED lines=13> */
[----:B------:R-:W-:-:S04]  /*1680*/  LOP3.LUT R3, R3, 0xfffffff8, RZ, 0xc0, !PT ;  /* 0xfffffff803037812 */ /* 0x000fc800078ec0ff */
[----:B------:R-:W-:Y:S01]  /*1690*/  LEA R0, R2, R7, 0x2 ;  /* 0x0000000702007211 */ /* 0x000fe200078e10ff */
[----:B------:R-:W-:-:S03]  /*16a0*/  VIADD R3, R3, UR40 ;  /* 0x0000002803037c36 */ /* 0x000fc60008000000 */
[----:B------:R-:W-:Y:S01]  /*16b0*/  SHF.L.U32 R0, R0, 0x1, RZ ;  /* 0x0000000100007819 */ /* 0x000fe200000006ff */
        /* <DEDUP_REMOVED lines=22> */
.L_x_2020:
[----:B--2---:R-:W-:-:S07]  /*1820*/  FADD.FTZ R14, R5, R14 ;  /* 0x0000000e050e7221 */ /* 0x004fce0000010000 */
.L_x_1957:
[----:B------:R-:W-:Y:S05]  /*1830*/  BSYNC B0 ;  /* 0x0000000000007941 */ /* 0x000fea0003800000 */
.L_x_1956:
        /* <DEDUP_REMOVED lines=15> */
[----:B-1----:R-:W-:-:S05]  /*1930*/  IMAD.U32 R5, RZ, RZ, UR5 ;  /* 0x00000005ff057e24 */ /* 0x002fca000f8e00ff */
[----:B------:R-:W3:Y:S01]  /*1940*/  @P0 LDG.E.U16 R4, desc[UR36][R4.64] ;  /* 0x0000002404040981 */ /* 0x000ee2000c1e1500 */
[----:B------:R-:W1:Y:S01]  /*1950*/  S2UR UR6, SR_CgaCtaId ;  /* 0x00000000000679c3 */ /* 0x000e620000008800 */
[----:B------:R-:W-:Y:S01]  /*1960*/  UMOV UR4, 0x400 ;  /* 0x0000040000047882 */ /* 0x000fe20000000000 */
[----:B------:R-:W-:Y:S01]  /*1970*/  FMUL.FTZ R0, R14, UR7 ;  /* 0x000000070e007c20 */ /* 0x000fe20008410000 */
[----:B------:R-:W-:Y:S02]  /*1980*/  UIADD3 UR5, UR4, 0xa0, URZ ;  /* 0x000000a004057890 */ /* 0x000fe4000fffe03f */
[----:B------:R-:W-:Y:S02]  /*1990*/  UIADD3 UR4, -UR42, UR39, URZ ;  /* 0x000000272a047290 */ /* 0x000fe4000fffe13f */
[----:B-1----:R-:W-:-:S04]  /*19a0*/  ULEA UR5, UR6, UR5, 0x18 ;  /* 0x0000000506057291 */ /* 0x002fc8000f8ec03f */
[----:B------:R-:W-:Y:S01]  /*19b0*/  ULEA UR4, UR4, UR5, 0x2 ;  /* 0x0000000504047291 */ /* 0x000fe2000f8e103f */
[----:B---3--:R-:W-:-:S05]  /*19c0*/  @P0 HADD2.F32 R3, -RZ, R4.H0_H0 ;  /* 0x20000004ff030230 */ /* 0x008fca0000004100 */
[----:B------:R-:W-:-:S05]  /*19d0*/  @P0 FADD.FTZ R0, R0, R3 ;  /* 0x0000000300000221 */ /* 0x000fca0000010000 */
[----:B------:R3:W-:Y:S02]  /*19e0*/  STS [UR4], R0 ;  /* 0x00000000ff007988 */ /* 0x0007e40008000804 */
.L_x_1959:
[----:B------:R-:W-:Y:S05]  /*19f0*/  WARPSYNC.ALL ;  /* 0x0000000000007948 */ /* 0x000fea0003800000 */
[----:B------:R-:W-:Y:S01]  /*1a00*/  UIADD3 UR4, UR39, 0xf, -UR42 ;  /* 0x0000000f27047890 */ /* 0x000fe2000fffe82a */
[----:B-1----:R-:W1:Y:S01]  /*1a10*/  LDC.64 R4, c[0x0][0x280] ;  /* 0x0000a000ff047b82 */ /* 0x002e620000000a00 */
[----:B------:R-:W-:Y:S01]  /*1a20*/  LEA.HI R6, R16, R16, RZ, 0x1 ;  /* 0x0000001010067211 */ /* 0x000fe200078f08ff */
[----:B------:R-:W-:Y:S01]  /*1a30*/  ULDC UR7, c[0x0][0x2a0] ;  /* 0x0000a80000077ab9 */ /* 0x000fe20000000800 */
[----:B------:R-:W-:Y:S01]  /*1a40*/  USHF.R.S32.HI UR5, URZ, 0x1f, UR4 ;  /* 0x0000001f3f057899 */ /* 0x000fe20008011404 */
[----:B------:R-:W-:Y:S01]  /*1a50*/  BSSY B0, `(.L_x_1960) ;  /* 0x00000c5000007945 */ /* 0x000fe20003800000 */
[----:B0-----:R-:W-:Y:S01]  /*1a60*/  LEA.HI.SX32 R10, R6, UR42, 0x1f ;  /* 0x0000002a060a7c11 */ /* 0x001fe2000f8ffaff */
[----:B------:R-:W-:Y:S01]  /*1a70*/  ULDC.64 UR8, c[0x0][0x2b0] ;  /* 0x0000ac0000087ab9 */ /* 0x000fe20000000a00 */
[----:B------:R-:W-:Y:S01]  /*1a80*/  ULEA.HI UR5, UR5, UR4, URZ, 0x4 ;  /* 0x0000000405057291 */ /* 0x000fe2000f8f203f */
[----:B------:R-:W-:Y:S01]  /*1a90*/  ULDC.64 UR12, c[0x0][0x2c8] ;  /* 0x0000b200000c7ab9 */ /* 0x000fe20000000a00 */
[----:B------:R-:W-:-:S02]  /*1aa0*/  ULDC.64 UR10, c[0x0][0x2d8] ;  /* 0x0000b600000a7ab9 */ /* 0x000fc40000000a00 */
[----:B------:R-:W-:-:S04]  /*1ab0*/  ULOP3.LUT UR5, UR5, 0xfffffff0, URZ, 0xc0, !UPT ;  /* 0xfffffff005057892 */ /* 0x000fc8000f8ec03f */
[----:B------:R-:W-:Y:S01]  /*1ac0*/  UIADD3 UR5, UR42, UR5, URZ ;  /* 0x000000052a057290 */ /* 0x000fe2000fffe03f */
[----:B------:R-:W-:Y:S05]  /*1ad0*/  BAR.SYNC.DEFER_BLOCKING 0x0 ;  /* 0x0000000000007b1d */ /* 0x000fea0000010000 */
[----:B------:R-:W-:Y:S01]  /*1ae0*/  ISETP.GE.AND P0, PT, R10, UR5, PT ;  /* 0x000000050a007c0c */ /* 0x000fe2000bf06270 */
[----:B-1----:R-:W-:-:S05]  /*1af0*/  IMAD R4, R19, R4, UR43 ;  /* 0x0000002b13047e24 */ /* 0x002fca000f8e0204 */
[----:B------:R-:W-:-:S07]  /*1b00*/  SHF.L.U32 R4, R4, 0x6, RZ ;  /* 0x0000000604047819 */ /* 0x000fce00000006ff */
[----:B------:R-:W-:Y:S05]  /*1b10*/  @P0 BRA `(.L_x_1961) ;  /* 0x0000000800e00947 */ /* 0x000fea0003800000 */
[----:B------:R-:W0:Y:S01]  /*1b20*/  S2UR UR6, SR_CgaCtaId ;  /* 0x00000000000679c3 */ /* 0x000e220000008800 */
[----:B------:R-:W-:Y:S01]  /*1b30*/  IABS R3, R5 ;  /* 0x0000000500037213 */ /* 0x000fe20000000000 */
[----:B------:R-:W-:Y:S01]  /*1b40*/  UMOV UR4, 0x400 ;  /* 0x0000040000047882 */ /* 0x000fe20000000000 */
[----:B------:R-:W-:Y:S01]  /*1b50*/  LOP3.LUT R7, R6, 0x3ffffffe, RZ, 0xc0, !PT ;  /* 0x3ffffffe06077812 */ /* 0x000fe200078ec0ff */
[----:B------:R-:W-:Y:S01]  /*1b60*/  UIADD3 UR4, UR4, 0x20, URZ ;  /* 0x0000002004047890 */ /* 0x000fe2000fffe03f */
[----:B------:R-:W1:Y:S03]  /*1b70*/  I2F.RP R8, R3 ;  /* 0x0000000300087306 */ /* 0x000e660000209400 */
[----:B------:R-:W-:Y:S01]  /*1b80*/  IMAD.IADD R6, R16, 0x1, -R7 ;  /* 0x0000000110067824 */ /* 0x000fe200078e0a07 */
[----:B------:R-:W4:Y:S04]  /*1b90*/  LDC R12, c[0x0][0x2c0] ;  /* 0x0000b000ff0c7b82 */ /* 0x000f280000000800 */
[----:B-1----:R-:W1:Y:S01]  /*1ba0*/  MUFU.RCP R8, R8 ;  /* 0x0000000800087308 */ /* 0x002e620000001000 */
[----:B0-----:R-:W-:-:S06]  /*1bb0*/  ULEA UR4, UR6, UR4, 0x18 ;  /* 0x0000000406047291 */ /* 0x001fcc000f8ec03f */
[C---:B------:R-:W-:Y:S01]  /*1bc0*/  LEA R11, R6.reuse, UR4, 0x3 ;  /* 0x00000004060b7c11 */ /* 0x040fe2000f8e18ff */
[----:B------:R-:W-:Y:S01]  /*1bd0*/  ULDC UR4, c[0x0][0x2d0] ;  /* 0x0000b40000047ab9 */ /* 0x000fe20000000800 */
[----:B------:R-:W-:Y:S01]  /*1be0*/  SHF.L.U32 R6, R6, 0x2, RZ ;  /* 0x0000000206067819 */ /* 0x000fe200000006ff */
[----:B------:R-:W-:Y:S01]  /*1bf0*/  IMAD.U32 R15, RZ, RZ, UR4 ;  /* 0x00000004ff0f7e24 */ /* 0x000fe2000f8e00ff */
[----:B------:R-:W-:Y:S01]  /*1c00*/  ULDC UR4, c[0x0][0x298] ;  /* 0x0000a60000047ab9 */ /* 0x000fe20000000800 */
[----:B------:R0:W0:Y:S01]  /*1c10*/  LDS.64 R34, [R11] ;  /* 0x000000000b227984 */ /* 0x0000220000000a00 */
[----:B-1----:R-:W-:Y:S01]  /*1c20*/  IADD3 R7, R8, 0xffffffe, RZ ;  /* 0x0ffffffe08077810 */ /* 0x002fe20007ffe0ff */
[----:B------:R-:W-:Y:S02]  /*1c30*/  IMAD R5, R4, R5, R6 ;  /* 0x0000000504057224 */ /* 0x000fe400078e0206 */
[----:B------:R1:W0:Y:S01]  /*1c40*/  LDS.64 R32, [R11+0x10] ;  /* 0x000010000b207984 */ /* 0x0002220000000a00 */
[----:B------:R-:W5:Y:S01]  /*1c50*/  LDC.64 R8, c[0x0][0x2d8] ;  /* 0x0000b600ff087b82 */ /* 0x000f620000000a00 */
[----:B------:R-:W-:-:S02]  /*1c60*/  HFMA2.MMA R6, -RZ, RZ, 0, 0 ;  /* 0x00000000ff067435 */ /* 0x000fc400000001ff */
[----:B------:R1:W0:Y:S01]  /*1c70*/  LDS.64 R30, [R11+0x20] ;  /* 0x000020000b1e7984 */ /* 0x0002220000000a00 */
[----:B------:R-:W3:Y:S03]  /*1c80*/  F2I.FTZ.U32.TRUNC.NTZ R7, R7 ;  /* 0x0000000700077305 */ /* 0x000ee6000021f000 */
[----:B------:R1:W0:Y:S04]  /*1c90*/  LDS.64 R28, [R11+0x30] ;  /* 0x000030000b1c7984 */ /* 0x0002280000000a00 */
[----:B------:R1:W0:Y:S04]  /*1ca0*/  LDS.64 R26, [R11+0x40] ;  /* 0x000040000b1a7984 */ /* 0x0002280000000a00 */
[----:B------:R1:W0:Y:S04]  /*1cb0*/  LDS.64 R24, [R11+0x50] ;  /* 0x000050000b187984 */ /* 0x0002280000000a00 */
[----:B--2---:R1:W2:Y:S01]  /*1cc0*/  LDS.64 R22, [R11+0x60] ;  /* 0x000060000b167984 */ /* 0x0042a20000000a00 */
[----:B---3--:R-:W-:-:S03]  /*1cd0*/  IMAD.MOV R14, RZ, RZ, -R7 ;  /* 0x000000ffff0e7224 */ /* 0x008fc600078e0a07 */
[----:B------:R1:W3:Y:S01]  /*1ce0*/  LDS.64 R20, [R11+0x70] ;  /* 0x000070000b147984 */ /* 0x0002e20000000a00 */
[----:B------:R-:W-:-:S04]  /*1cf0*/  IMAD R13, R14, R3, RZ ;  /* 0x000000030e0d7224 */ /* 0x000fc800078e02ff */
[----:B------:R-:W-:-:S04]  /*1d00*/  IMAD.HI.U32 R6, R7, R13, R6 ;  /* 0x0000000d07067227 */ /* 0x000fc800078e0006 */
[C---:B------:R-:W-:Y:S02]  /*1d10*/  IMAD R7, R18.reuse, R15, UR39 ;  /* 0x0000002712077e24 */ /* 0x040fe4000f8e020f */
[----:B-----5:R-:W-:Y:S01]  /*1d20*/  IMAD.WIDE R18, R18, 0x2, R8 ;  /* 0x0000000212127825 */ /* 0x020fe200078e0208 */
[----:B----4-:R-:W-:-:S03]  /*1d30*/  IADD3 R9, R12, UR4, RZ ;  /* 0x000000040c097c10 */ /* 0x010fc6000fffe0ff */
[----:B-1----:R-:W-:-:S07]  /*1d40*/  IMAD.MOV.U32 R8, RZ, RZ, R10 ;  /* 0x000000ffff087224 */ /* 0x002fce00078e000a */
.L_x_1965:
[----:B-1----:R-:W1:Y:S01]  /*1d50*/  LDC R15, c[0x0][0x284] ;  /* 0x0000a100ff0f7b82 */ /* 0x002e620000000800 */
[----:B0-----:R-:W-:Y:S02]  /*1d60*/  IABS R11, R8 ;  /* 0x00000008000b7213 */ /* 0x001fe40000000000 */
[C---:B------:R-:W-:Y:S02]  /*1d70*/  ISETP.GE.AND P1, PT, R8.reuse, UR39, PT ;  /* 0x0000002708007c0c */ /* 0x040fe4000bf26270 */
[----:B------:R-:W-:Y:S01]  /*1d80*/  ISETP.GE.AND P2, PT, R8, RZ, PT ;  /* 0x000000ff0800720c */ /* 0x000fe20003f46270 */
[----:B------:R-:W-:Y:S01]  /*1d90*/  IMAD.HI.U32 R10, R6, R11, RZ ;  /* 0x0000000b060a7227 */ /* 0x000fe200078e00ff */
[----:B------:R-:W-:-:S03]  /*1da0*/  SHF.R.S32.HI R14, RZ, 0x1f, R5 ;  /* 0x0000001fff0e7819 */ /* 0x000fc60000011405 */
[----:B------:R-:W-:Y:S01]  /*1db0*/  IMAD.MOV R10, RZ, RZ, -R10 ;  /* 0x000000ffff0a7224 */ /* 0x000fe200078e0a0a */
[----:B-1----:R-:W-:Y:S02]  /*1dc0*/  IABS R13, R15 ;  /* 0x0000000f000d7213 */ /* 0x002fe40000000000 */
[----:B------:R-:W-:-:S03]  /*1dd0*/  ISETP.NE.AND P3, PT, R15, RZ, PT ;  /* 0x000000ff0f00720c */ /* 0x000fc60003f65270 */
[----:B------:R-:W-:-:S05]  /*1de0*/  IMAD R10, R13, R10, R11 ;  /* 0x0000000a0d0a7224 */ /* 0x000fca00078e020b */
[----:B------:R-:W-:-:S13]  /*1df0*/  ISETP.GT.U32.AND P0, PT, R3, R10, PT ;  /* 0x0000000a0300720c */ /* 0x000fda0003f04070 */
[----:B------:R-:W-:-:S04]  /*1e00*/  @!P0 IADD3 R10, R10, -R13, RZ ;  /* 0x8000000d0a0a8210 */ /* 0x000fc80007ffe0ff */
[----:B------:R-:W-:-:S13]  /*1e10*/  ISETP.GT.U32.AND P0, PT, R3, R10, PT ;  /* 0x0000000a0300720c */ /* 0x000fda0003f04070 */
[----:B------:R-:W-:Y:S02]  /*1e20*/  @!P0 IMAD.IADD R10, R10, 0x1, -R13 ;  /* 0x000000010a0a8824 */ /* 0x000fe400078e0a0d */
[----:B------:R-:W0:Y:S03]  /*1e30*/  @!P1 LDC.64 R12, c[0x0][0x248] ;  /* 0x00009200ff0c9b82 */ /* 0x000e260000000a00 */
[----:B------:R-:W-:-:S05]  /*1e40*/  MOV R56, R10 ;  /* 0x0000000a00387202 */ /* 0x000fca0000000f00 */
[----:B------:R-:W-:Y:S01]  /*1e50*/  @!P2 IMAD.MOV R56, RZ, RZ, -R56 ;  /* 0x000000ffff38a224 */ /* 0x000fe200078e0a38 */
[----:B------:R-:W-:Y:S01]  /*1e60*/  @!P3 LOP3.LUT R56, RZ, R15, RZ, 0x33, !PT ;  /* 0x0000000fff38b212 */ /* 0x000fe200078e33ff */
[----:B------:R-:W1:Y:S03]  /*1e70*/  @!P1 LDC.64 R10, c[0x0][0x248] ;  /* 0x00009200ff0a9b82 */ /* 0x000e660000000a00 */
[C---:B------:R-:W-:Y:S01]  /*1e80*/  @!P1 SHF.L.U32 R52, R56.reuse, 0x3, RZ ;  /* 0x0000000338349819 */ /* 0x040fe200000006ff */
[----:B------:R-:W-:-:S03]  /*1e90*/  IMAD.IADD R56, R56, 0x1, R15 ;  /* 0x0000000138387824 */ /* 0x000fc600078e020f */
[----:B------:R-:W-:Y:S01]  /*1ea0*/  @!P1 IADD3 R53, P0, R5, R52, RZ ;  /* 0x0000003405359210 */ /* 0x000fe20007f1e0ff */
[----:B------:R-:W-:-:S03]  /*1eb0*/  IMAD.IADD R60, R56, 0x1, R15 ;  /* 0x00000001383c7824 */ /* 0x000fc600078e020f */
[----:B------:R-:W-:Y:S02]  /*1ec0*/  @!P1 LEA.HI.X.SX32 R58, R52, R14, 0x1, P0 ;  /* 0x0000000e343a9211 */ /* 0x000fe400000f0eff */
[----:B------:R-:W-:Y:S02]  /*1ed0*/  @!P1 SHF.L.U32 R52, R56, 0x3, RZ ;  /* 0x0000000338349819 */ /* 0x000fe400000006ff */
[C---:B0-----:R-:W-:Y:S02]  /*1ee0*/  @!P1 LEA R54, P0, R53.reuse, R12, 0x1 ;  /* 0x0000000c35369211 */ /* 0x041fe400078008ff */
[----:B------:R-:W-:Y:S02]  /*1ef0*/  @!P1 SHF.L.U32 R56, R60, 0x3, RZ ;  /* 0x000000033c389819 */ /* 0x000fe400000006ff */
[----:B------:R-:W-:Y:S02]  /*1f00*/  @!P1 LEA.HI.X R55, R53, R13, R58, 0x1, P0 ;  /* 0x0000000d35379211 */ /* 0x000fe400000f0c3a */
[----:B------:R-:W0:Y:S01]  /*1f10*/  @!P1 LDC.64 R12, c[0x0][0x248] ;  /* 0x00009200ff0c9b82 */ /* 0x000e220000000a00 */
[----:B------:R-:W-:-:S02]  /*1f20*/  @!P1 IADD3 R53, P0, R5, R52, RZ ;  /* 0x0000003405359210 */ /* 0x000fc40007f1e0ff */
[----:B------:R4:W5:Y:S02]  /*1f30*/  @!P1 LDG.E.64 R36, desc[UR36][R54.64] ;  /* 0x0000002436249981 */ /* 0x000964000c1e1b00 */
[----:B------:R-:W-:Y:S02]  /*1f40*/  @!P1 LEA.HI.X.SX32 R58, R52, R14, 0x1, P0 ;  /* 0x0000000e343a9211 */ /* 0x000fe400000f0eff */
[----:B-1----:R-:W-:-:S04]  /*1f50*/  @!P1 LEA R52, P0, R53, R10, 0x1 ;  /* 0x0000000a35349211 */ /* 0x002fc800078008ff */
[----:B------:R-:W-:Y:S02]  /*1f60*/  @!P1 LEA.HI.X R53, R53, R11, R58, 0x1, P0 ;  /* 0x0000000b35359211 */ /* 0x000fe400000f0c3a */
[----:B------:R-:W1:Y:S01]  /*1f70*/  @!P1 LDC.64 R10, c[0x0][0x248] ;  /* 0x00009200ff0a9b82 */ /* 0x000e620000000a00 */
[----:B------:R-:W-:Y:S02]  /*1f80*/  @!P1 IADD3 R57, P0, R5, R56, RZ ;  /* 0x0000003805399210 */ /* 0x000fe40007f1e0ff */
[----:B------:R2:W3:Y:S02]  /*1f90*/  @!P1 LDG.E.64 R38, desc[UR36][R52.64] ;  /* 0x0000002434269981 */ /* 0x0004e4000c1e1b00 */
[----:B------:R-:W-:Y:S02]  /*1fa0*/  @!P1 LEA.HI.X.SX32 R56, R56, R14, 0x1, P0 ;  /* 0x0000000e38389211 */ /* 0x000fe400000f0eff */
[----:B0-----:R-:W-:Y:S01]  /*1fb0*/  @!P1 LEA R58, P0, R57, R12, 0x1 ;  /* 0x0000000c393a9211 */ /* 0x001fe200078008ff */
[----:B------:R-:W-:-:S03]  /*1fc0*/  IMAD.IADD R12, R60, 0x1, R15 ;  /* 0x000000013c0c7824 */ /* 0x000fc600078e020f */
[----:B------:R-:W-:Y:S02]  /*1fd0*/  @!P1 LEA.HI.X R59, R57, R13, R56, 0x1, P0 ;  /* 0x0000000d393b9211 */ /* 0x000fe400000f0c38 */
[----:B------:R-:W-:-:S03]  /*1fe0*/  @!P1 SHF.L.U32 R13, R12, 0x3, RZ ;  /* 0x000000030c0d9819 */ /* 0x000fc600000006ff */
[----:B------:R-:W3:Y:S01]  /*1ff0*/  @!P1 LDG.E.64 R40, desc[UR36][R58.64] ;  /* 0x000000243a289981 */ /* 0x000ee2000c1e1b00 */
[----:B------:R-:W-:-:S04]  /*2000*/  @!P1 IADD3 R57, P0, R5, R13, RZ ;  /* 0x0000000d05399210 */ /* 0x000fc80007f1e0ff */
[----:B------:R-:W-:Y:S02]  /*2010*/  @!P1 LEA.HI.X.SX32 R60, R13, R14, 0x1, P0 ;  /* 0x0000000e0d3c9211 */ /* 0x000fe400000f0eff */
[----:B-1----:R-:W-:-:S04]  /*2020*/  @!P1 LEA R56, P0, R57, R10, 0x1 ;  /* 0x0000000a39389211 */ /* 0x002fc800078008ff */
[----:B------:R-:W-:Y:S02]  /*2030*/  @!P1 LEA.HI.X R57, R57, R11, R60, 0x1, P0 ;  /* 0x0000000b39399211 */ /* 0x000fe400000f0c3c */
[----:B------:R-:W0:Y:S01]  /*2040*/  @!P1 LDC.64 R10, c[0x0][0x248] ;  /* 0x00009200ff0a9b82 */ /* 0x000e220000000a00 */
[----:B------:R-:W-:Y:S02]  /*2050*/  IMAD.IADD R12, R12, 0x1, R15 ;  /* 0x000000010c0c7824 */ /* 0x000fe400078e020f */
[----:B------:R-:W3:Y:S03]  /*2060*/  @!P1 LDG.E.64 R42, desc[UR36][R56.64] ;  /* 0x00000024382a9981 */ /* 0x000ee6000c1e1b00 */
[----:B------:R-:W-:-:S04]  /*2070*/  @!P1 SHF.L.U32 R13, R12, 0x3, RZ ;  /* 0x000000030c0d9819 */ /* 0x000fc800000006ff */
[----:B------:R-:W-:-:S04]  /*2080*/  @!P1 IADD3 R61, P0, R5, R13, RZ ;  /* 0x0000000d053d9210 */ /* 0x000fc80007f1e0ff */
[----:B------:R-:W-:Y:S02]  /*2090*/  @!P1 LEA.HI.X.SX32 R13, R13, R14, 0x1, P0 ;  /* 0x0000000e0d0d9211 */ /* 0x000fe400000f0eff */
[----:B0-----:R-:W-:-:S04]  /*20a0*/  @!P1 LEA R60, P0, R61, R10, 0x1 ;  /* 0x0000000a3d3c9211 */ /* 0x001fc800078008ff */
[----:B------:R-:W-:Y:S02]  /*20b0*/  @!P1 LEA.HI.X R61, R61, R11, R13, 0x1, P0 ;  /* 0x0000000b3d3d9211 */ /* 0x000fe400000f0c0d */
[----:B------:R-:W0:Y:S01]  /*20c0*/  @!P1 LDC.64 R10, c[0x0][0x248] ;  /* 0x00009200ff0a9b82 */ /* 0x000e220000000a00 */
[----:B------:R-:W-:Y:S02]  /*20d0*/  IMAD.IADD R12, R12, 0x1, R15 ;  /* 0x000000010c0c7824 */ /* 0x000fe400078e020f */
[----:B------:R-:W3:Y:S03]  /*20e0*/  @!P1 LDG.E.64 R44, desc[UR36][R60.64] ;  /* 0x000000243c2c9981 */ /* 0x000ee6000c1e1b00 */
[----:B------:R-:W-:-:S04]  /*20f0*/  @!P1 SHF.L.U32 R13, R12, 0x3, RZ ;  /* 0x000000030c0d9819 */ /* 0x000fc800000006ff */
[----:B----4-:R-:W-:-:S04]  /*2100*/  @!P1 IADD3 R55, P0, R5, R13, RZ ;  /* 0x0000000d05379210 */ /* 0x010fc80007f1e0ff */
[----:B------:R-:W-:Y:S02]  /*2110*/  @!P1 LEA.HI.X.SX32 R13, R13, R14, 0x1, P0 ;  /* 0x0000000e0d0d9211 */ /* 0x000fe400000f0eff */
[----:B0-----:R-:W-:-:S04]  /*2120*/  @!P1 LEA R54, P0, R55, R10, 0x1 ;  /* 0x0000000a37369211 */ /* 0x001fc800078008ff */
[----:B------:R-:W-:Y:S02]  /*2130*/  @!P1 LEA.HI.X R55, R55, R11, R13, 0x1, P0 ;  /* 0x0000000b37379211 */ /* 0x000fe400000f0c0d */
[----:B------:R-:W0:Y:S01]  /*2140*/  @!P1 LDC.64 R10, c[0x0][0x248] ;  /* 0x00009200ff0a9b82 */ /* 0x000e220000000a00 */
[----:B------:R-:W-:Y:S02]  /*2150*/  IMAD.IADD R12, R12, 0x1, R15 ;  /* 0x000000010c0c7824 */ /* 0x000fe400078e020f */
[----:B------:R-:W4:Y:S03]  /*2160*/  @!P1 LDG.E.64 R46, desc[UR36][R54.64] ;  /* 0x00000024362e9981 */ /* 0x000f26000c1e1b00 */
[C---:B--2---:R-:W-:Y:S01]  /*2170*/  IADD3 R53, R12.reuse, R15, RZ ;  /* 0x0000000f0c357210 */ /* 0x044fe20007ffe0ff */
[----:B------:R-:W-:Y:S02]  /*2180*/  @!P1 IMAD.SHL.U32 R15, R12, 0x8, RZ ;  /* 0x000000080c0f9824 */ /* 0x000fe400078e00ff */
[----:B------:R-:W1:Y:S03]  /*2190*/  @!P1 LDC.64 R12, c[0x0][0x248] ;  /* 0x00009200ff0c9b82 */ /* 0x000e660000000a00 */
[----:B------:R-:W-:-:S04]  /*21a0*/  @!P1 IADD3 R52, P0, R5, R15, RZ ;  /* 0x0000000f05349210 */ /* 0x000fc80007f1e0ff */
[----:B------:R-:W-:Y:S02]  /*21b0*/  @!P1 LEA.HI.X.SX32 R15, R15, R14, 0x1, P0 ;  /* 0x0000000e0f0f9211 */ /* 0x000fe400000f0eff */
[----:B0-----:R-:W-:-:S04]  /*21c0*/  @!P1 LEA R10, P0, R52, R10, 0x1 ;  /* 0x0000000a340a9211 */ /* 0x001fc800078008ff */
[----:B------:R-:W-:Y:S02]  /*21d0*/  @!P1 LEA.HI.X R11, R52, R11, R15, 0x1, P0 ;  /* 0x0000000b340b9211 */ /* 0x000fe400000f0c0f */
[----:B------:R-:W-:-:S03]  /*21e0*/  @!P1 SHF.L.U32 R15, R53, 0x3, RZ ;  /* 0x00000003350f9819 */ /* 0x000fc600000006ff */
[----:B------:R5:W2:Y:S01]  /*21f0*/  @!P1 LDG.E.64 R48, desc[UR36][R10.64] ;  /* 0x000000240a309981 */ /* 0x000aa2000c1e1b00 */
[----:B------:R-:W-:-:S04]  /*2200*/  @!P1 IADD3 R52, P2, R5, R15, RZ ;  /* 0x0000000f05349210 */ /* 0x000fc80007f5e0ff */
[----:B------:R-:W-:Y:S02]  /*2210*/  @!P1 LEA.HI.X.SX32 R14, R15, R14, 0x1, P2 ;  /* 0x0000000e0f0e9211 */ /* 0x000fe400010f0eff */
[C---:B-1----:R-:W-:Y:S02]  /*2220*/  @!P1 LEA R12, P2, R52.reuse, R12, 0x1 ;  /* 0x0000000c340c9211 */ /* 0x042fe400078408ff */
[----:B------:R-:W-:Y:S02]  /*2230*/  ISETP.NE.U32.AND P0, PT, RZ, UR8, PT ;  /* 0x00000008ff007c0c */ /* 0x000fe4000bf05070 */
[----:B------:R-:W-:Y:S02]  /*2240*/  @!P1 LEA.HI.X R13, R52, R13, R14, 0x1, P2 ;  /* 0x0000000d340d9211 */ /* 0x000fe400010f0c0e */
[----:B------:R-:W-:-:S03]  /*2250*/  ISETP.NE.AND.EX P0, PT, RZ, UR9, PT, P0 ;  /* 0x00000009ff007c0c */ /* 0x000fc6000bf05300 */
[----:B------:R-:W2:Y:S01]  /*2260*/  @!P1 LDG.E.64 R50, desc[UR36][R12.64] ;  /* 0x000000240c329981 */ /* 0x000ea2000c1e1b00 */
[----:B------:R-:W-:Y:S01]  /*2270*/  IMAD.U32 R15, RZ, RZ, UR8 ;  /* 0x00000008ff0f7e24 */ /* 0x000fe2000f8e00ff */
[----:B------:R-:W-:Y:S01]  /*2280*/  USHF.R.S32.HI UR4, URZ, 0x1f, UR44 ;  /* 0x0000001f3f047899 */ /* 0x000fe2000801142c */
[----:B------:R-:W-:-:S07]  /*2290*/  MOV R52, UR9 ;  /* 0x0000000900347c02 */ /* 0x000fce0008000f00 */
[----:B------:R-:W-:Y:S02]  /*22a0*/  @P0 IADD3 R14, P2, P3, R8, UR44, R15 ;  /* 0x0000002c080e0c10 */ /* 0x000fe4000fb5e00f */
[----:B------:R-:W-:-:S04]  /*22b0*/  @P0 SHF.R.S32.HI R15, RZ, 0x1f, R8 ;  /* 0x0000001fff0f0819 */ /* 0x000fc80000011408 */
[----:B------:R-:W-:-:S05]  /*22c0*/  @P0 IADD3.X R15, R15, UR4, R52, P2, P3 ;  /* 0x000000040f0f0c10 */ /* 0x000fca00097e6434 */
[----:B------:R3:W2:Y:S01]  /*22d0*/  @P0 LDG.E.U8 R14, desc[UR36][R14.64] ;  /* 0x000000240e0e0981 */ /* 0x0006a2000c1e1100 */
[----:B------:R-:W-:Y:S01]  /*22e0*/  UMOV UR4, 0xffffffff ;  /* 0xffffffff00047882 */ /* 0x000fe20000000000 */
[----:B-----5:R-:W-:-:S06]  /*22f0*/  HMUL2 R11, R34, R36 ;  /* 0x00000024220b7232 */ /* 0x020fcc0000000000 */
[----:B---3--:R-:W-:Y:S02]  /*2300*/  HFMA2.MMA R15, R32, R38, R11 ;  /* 0x00000026200f7235 */ /* 0x008fe4000000000b */
[----:B------:R-:W-:-:S06]  /*2310*/  HFMA2.MMA R13, R35, R37, -RZ ;  /* 0x00000025230d7235 */ /* 0x000fcc00001000ff */
[----:B------:R-:W-:-:S04]  /*2320*/  HFMA2.MMA R15, R30, R40, R15 ;  /* 0x000000281e0f7235 */ /* 0x000fc8000000000f */
[----:B------:R-:W-:-:S04]  /*2330*/  HFMA2 R13, R33, R39, R13 ;  /* 0x00000027210d7231 */ /* 0x000fc8000000000d */
[----:B------:R-:W-:Y:S01]  /*2340*/  HFMA2.MMA R15, R28, R42, R15 ;  /* 0x0000002a1c0f7235 */ /* 0x000fe2000000000f */
[----:B------:R-:W-:-:S04]  /*2350*/  HFMA2 R13, R31, R41, R13 ;  /* 0x000000291f0d7231 */ /* 0x000fc8000000000d */
[----:B------:R-:W-:-:S03]  /*2360*/  HFMA2 R13, R29, R43, R13 ;  /* 0x0000002b1d0d7231 */ /* 0x000fc6000000000d */
[----:B------:R-:W-:Y:S01]  /*2370*/  HFMA2.MMA R12, R26, R44, R15 ;  /* 0x0000002c1a0c7235 */ /* 0x000fe2000000000f */
[----:B------:R-:W-:-:S07]  /*2380*/  HFMA2 R13, R27, R45, R13 ;  /* 0x0000002d1b0d7231 */ /* 0x000fce000000000d */
[----:B----4-:R-:W-:Y:S01]  /*2390*/  HFMA2.MMA R11, R24, R46, R12 ;  /* 0x0000002e180b7235 */ /* 0x010fe2000000000c */
[----:B------:R-:W-:-:S07]  /*23a0*/  HFMA2 R13, R25, R47, R13 ;  /* 0x0000002f190d7231 */ /* 0x000fce000000000d */
[----:B--2---:R-:W-:Y:S01]  /*23b0*/  HFMA2.MMA R10, R22, R48, R11 ;  /* 0x00000030160a7235 */ /* 0x004fe2000000000b */
[----:B------:R-:W-:-:S07]  /*23c0*/  HFMA2 R13, R23, R49, R13 ;  /* 0x00000031170d7231 */ /* 0x000fce000000000d */
[----:B------:R-:W-:Y:S01]  /*23d0*/  HFMA2.MMA R10, R20, R50, R10 ;  /* 0x00000032140a7235 */ /* 0x000fe2000000000a */
[----:B------:R-:W-:-:S09]  /*23e0*/  HFMA2 R13, R21, R51, R13 ;  /* 0x00000033150d7231 */ /* 0x000fd2000000000d */
[----:B------:R-:W-:-:S05]  /*23f0*/  HADD2 R10, R10, R13 ;  /* 0x0000000d0a0a7230 */ /* 0x000fca0000000000 */
[--C-:B------:R-:W-:Y:S02]  /*2400*/  HADD2.F32 R13, -RZ, R10.reuse.H0_H0 ;  /* 0x2000000aff0d7230 */ /* 0x100fe40000004100 */
[----:B------:R-:W-:Y:S01]  /*2410*/  HADD2.F32 R10, -RZ, R10.H1_H1 ;  /* 0x3000000aff0a7230 */ /* 0x000fe20000004100 */
[----:B------:R-:W-:-:S04]  /*2420*/  ISETP.NE.AND P0, PT, R14, RZ, P0 ;  /* 0x000000ff0e00720c */ /* 0x000fc80000705270 */
[----:B------:R-:W-:Y:S01]  /*2430*/  FADD.FTZ R13, R13, R10 ;  /* 0x0000000a0d0d7221 */ /* 0x000fe20000010000 */
[----:B------:R-:W-:Y:S08]  /*2440*/  BRA.DIV UR4, `(.L_x_1962) ;  /* 0x0000003a04107947 */ /* 0x000ff0000b800000 */
[----:B------:R0:W1:Y:S02]  /*2450*/  SHFL.BFLY PT, R14, R13, 0x1, 0x1f ;  /* 0x0c201f000d0e7f89 */ /* 0x00006400000e0000 */
.L_x_2023:
[----:B------:R-:W-:Y:S01]  /*2460*/  LOP3.LUT P1, RZ, R16, 0x1, RZ, 0xc0, !PT ;  /* 0x0000000110ff7812 */ /* 0x000fe2000782c0ff */
[----:B-1----:R-:W-:Y:S01]  /*2470*/  FADD.FTZ R14, R13, R14 ;  /* 0x0000000e0d0e7221 */ /* 0x002fe20000010000 */
[----:B------:R-:W-:Y:S02]  /*2480*/  BSSY B1, `(.L_x_1963) ;  /* 0x000001e000017945 */ /* 0x000fe40003800000 */
[----:B------:R-:W-:Y:S01]  /*2490*/  ISETP.GE.OR P1, PT, R8, UR39, P1 ;  /* 0x0000002708007c0c */ /* 0x000fe20008f26670 */
        /* <DEDUP_REMOVED lines=15> */
[----:B------:R-:W-:Y:S01]  /*2590*/  @P1 SEL R13, RZ, UR38, P3 ;  /* 0x00000026ff0d1c07 */ /* 0x000fe20009800000 */
[----:B------:R-:W-:-:S03]  /*25a0*/  UIADD3 UR4, UR4, 0xa0, URZ ;  /* 0x000000a004047890 */ /* 0x000fc6000fffe03f */
[----:B------:R-:W-:Y:S01]  /*25b0*/  @P1 IADD3 R12, R13, -UR39, R8 ;  /* 0x800000270d0c1c10 */ /* 0x000fe2000fffe008 */
[----:B------:R-:W-:-:S03]  /*25c0*/  VIADD R52, R8, -UR42 ;  /* 0x8000002a08347c36 */ /* 0x000fc60008000000 */
[----:B0-----:R-:W-:Y:S01]  /*25d0*/  @P1 I2FP.F32.S32 R11, R12 ;  /* 0x0000000c000b1245 */ /* 0x001fe20000201400 */
[----:B-1----:R-:W-:Y:S01]  /*25e0*/  ULEA UR4, UR6, UR4, 0x18 ;  /* 0x0000000406047291 */ /* 0x002fe2000f8ec03f */
[----:B--2---:R-:W-:Y:S02]  /*25f0*/  @P1 HADD2.F32 R15, -RZ, R15.H0_H0 ;  /* 0x2000000fff0f1230 */ /* 0x004fe40000004100 */
[----:B---3--:R-:W-:-:S05]  /*2600*/  @P2 HADD2.F32 R13, -RZ, R10.H0_H0 ;  /* 0x2000000aff0d2230 */ /* 0x008fca0000004100 */
[----:B------:R-:W-:Y:S01]  /*2610*/  @P2 FADD.FTZ R14, R14, R13 ;  /* 0x0000000d0e0e2221 */ /* 0x000fe20000010000 */
[----:B------:R-:W-:-:S03]  /*2620*/  LEA R13, R52, UR4, 0x2 ;  /* 0x00000004340d7c11 */ /* 0x000fc6000f8e10ff */
[----:B------:R-:W-:-:S05]  /*2630*/  @P1 FFMA.FTZ R14, R11, R15, R14 ;  /* 0x0000000f0b0e1223 */ /* 0x000fca000001000e */
[----:B------:R1:W-:Y:S01]  /*2640*/  STS [R13], R14 ;  /* 0x0000000e0d007388 */ /* 0x0003e20000000800 */
[----:B------:R-:W-:-:S07]  /*2650*/  @!P0 FMNMX.FTZ R0, R0, R14, !PT ;  /* 0x0000000e00008209 */ /* 0x000fce0007810000 */
.L_x_1964:
[----:B------:R-:W-:Y:S05]  /*2660*/  BSYNC B1 ;  /* 0x0000000000017941 */ /* 0x000fea0003800000 */
.L_x_1963:
[----:B------:R-:W-:-:S04]  /*2670*/  IADD3 R8, R8, 0x40, RZ ;  /* 0x0000004008087810 */ /* 0x000fc80007ffe0ff */
[----:B------:R-:W-:-:S13]  /*2680*/  ISETP.GE.AND P0, PT, R8, UR5, PT ;  /* 0x0000000508007c0c */ /* 0x000fda000bf06270 */
[----:B------:R-:W-:Y:S05]  /*2690*/  @!P0 BRA `(.L_x_1965) ;  /* 0xfffffff400ac8947 */ /* 0x000fea000383ffff */
.L_x_1961:
[----:B------:R-:W-:Y:S05]  /*26a0*/  BSYNC B0 ;  /* 0x0000000000007941 */ /* 0x000fea0003800000 */
.L_x_1960:
[----:B------:R-:W-:-:S03]  /*26b0*/  UMOV UR4, 0xffffffff ;  /* 0xffffffff00047882 */ /* 0x000fc60000000000 */
[----:B------:R-:W-:Y:S05]  /*26c0*/  BRA.DIV UR4, `(.L_x_1966) ;  /* 0x0000003604947947 */ /* 0x000fea000b800000 */
[----:B-1----:R-:W0:Y:S02]  /*26d0*/  SHFL.BFLY PT, R14, R0, 0x10, 0x1f ;  /* 0x0e001f00000e7f89 */ /* 0x002e2400000e0000 */
[----:B0-----:R-:W-:-:S05]  /*26e0*/  FMNMX.FTZ R13, R14, R0, !PT ;  /* 0x000000000e0d7209 */ /* 0x001fca0007810000 */
[----:B------:R-:W0:Y:S02]  /*26f0*/  SHFL.BFLY PT, R14, R13, 0x8, 0x1f ;  /* 0x0d001f000d0e7f89 */ /* 0x000e2400000e0000 */
[----:B0-----:R-:W-:-:S05]  /*2700*/  FMNMX.FTZ R3, R13, R14, !PT ;  /* 0x0000000e0d037209 */ /* 0x001fca0007810000 */
[----:B------:R-:W0:Y:S02]  /*2710*/  SHFL.BFLY PT, R14, R3, 0x4, 0x1f ;  /* 0x0c801f00030e7f89 */ /* 0x000e2400000e0000 */
[----:B0-----:R-:W-:-:S05]  /*2720*/  FMNMX.FTZ R5, R3, R14, !PT ;  /* 0x0000000e03057209 */ /* 0x001fca0007810000 */
[----:B------:R0:W1:Y:S02]  /*2730*/  SHFL.BFLY PT, R14, R5, 0x2, 0x1f ;  /* 0x0c401f00050e7f89 */ /* 0x00006400000e0000 */
.L_x_2029:
[----:B------:R-:W-:Y:S01]  /*2740*/  SHF.R.S32.HI R3, RZ, 0x1f, R16 ;  /* 0x0000001fff037819 */ /* 0x000fe20000011410 */
[----:B------:R-:W-:Y:S05]  /*2750*/  WARPSYNC.ALL ;  /* 0x0000000000007948 */ /* 0x000fea0003800000 */
[----:B---3--:R-:W-:-:S04]  /*2760*/  LEA.HI R0, R3, R16, RZ, 0x5 ;  /* 0x0000001003007211 */ /* 0x008fc800078f28ff */
[----:B------:R-:W-:-:S05]  /*2770*/  LOP3.LUT R7, R0, 0xffffffe0, RZ, 0xc0, !PT ;  /* 0xffffffe000077812 */ /* 0x000fca00078ec0ff */
[----:B------:R-:W-:-:S05]  /*2780*/  IMAD.IADD R7, R16, 0x1, -R7 ;  /* 0x0000000110077824 */ /* 0x000fca00078e0a07 */
[----:B------:R-:W-:-:S13]  /*2790*/  ISETP.NE.AND P0, PT, R7, RZ, PT ;  /* 0x000000ff0700720c */ /* 0x000fda0003f05270 */
[----:B------:R-:W3:Y:S01]  /*27a0*/  @!P0 S2R R6, SR_CgaCtaId ;  /* 0x0000000000068919 */ /* 0x000ee20000008800 */
[----:B------:R-:W-:Y:S02]  /*27b0*/  @!P0 MOV R9, 0x400 ;  /* 0x0000040000098802 */ /* 0x000fe40000000f00 */
[----:B------:R-:W-:Y:S02]  /*27c0*/  @!P0 SHF.R.S32.HI R0, RZ, 0x5, R0 ;  /* 0x00000005ff008819 */ /* 0x000fe40000011400 */
[----:B01----:R-:W-:Y:S02]  /*27d0*/  @!P0 FMNMX.FTZ R5, R5, R14, !PT ;  /* 0x0000000e05058209 */ /* 0x003fe40007810000 */
[----:B---3--:R-:W-:-:S04]  /*27e0*/  @!P0 LEA R9, R6, R9, 0x18 ;  /* 0x0000000906098211 */ /* 0x008fc800078ec0ff */
[----:B------:R-:W-:-:S05]  /*27f0*/  @!P0 LEA R0, R0, R9, 0x2 ;  /* 0x0000000900008211 */ /* 0x000fca00078e10ff */
        /* <DEDUP_REMOVED lines=15> */
[----:B------:R-:W0:Y:S01]  /*28f0*/  SHFL.BFLY PT, R9, R6, 0x1, 0x1f ;  /* 0x0c201f0006097f89 */ /* 0x000e2200000e0000 */
[----:B------:R-:W-:Y:S02]  /*2900*/  ISETP.GT.AND P1, PT, R0, UR39, PT ;  /* 0x0000002700007c0c */ /* 0x000fe4000bf24270 */
[----:B0-----:R-:W-:-:S05]  /*2910*/  FMNMX.FTZ R9, R6, R9, !PT ;  /* 0x0000000906097209 */ /* 0x001fca0007810000 */
[----:B------:R0:W1:Y:S06]  /*2920*/  SHFL.IDX PT, R11, R9, RZ, 0x1f ;  /* 0x00001fff090b7589 */ /* 0x00006c00000e0000 */
[----:B------:R-:W-:Y:S05]  /*2930*/  @P1 BRA `(.L_x_1968) ;  /* 0x0000000000841947 */ /* 0x000fea0003800000 */
[----:B------:R-:W3:Y:S01]  /*2940*/  S2R R6, SR_CgaCtaId ;  /* 0x0000000000067919 */ /* 0x000ee20000008800 */
[----:B------:R-:W-:Y:S01]  /*2950*/  MOV R5, 0x400 ;  /* 0x0000040000057802 */ /* 0x000fe20000000f00 */
[----:B------:R-:W-:Y:S01]  /*2960*/  ULDC.64 UR4, c[0x0][0x2b0] ;  /* 0x0000ac0000047ab9 */ /* 0x000fe20000000a00 */
[----:B------:R-:W-:Y:S02]  /*2970*/  MOV R8, RZ ;  /* 0x000000ff00087202 */ /* 0x000fe40000000f00 */
[----:B------:R-:W-:Y:S01]  /*2980*/  ISETP.NE.U32.AND P0, PT, RZ, UR4, PT ;  /* 0x00000004ff007c0c */ /* 0x000fe2000bf05070 */
[----:B------:R-:W-:-:S03]  /*2990*/  VIADD R5, R5, 0xa0 ;  /* 0x000000a005057836 */ /* 0x000fc60000000000 */
[----:B------:R-:W-:Y:S02]  /*29a0*/  ISETP.NE.AND.EX P0, PT, RZ, UR5, PT, P0 ;  /* 0x00000005ff007c0c */ /* 0x000fe4000bf05300 */
[----:B---3--:R-:W-:Y:S01]  /*29b0*/  LEA R13, R6, R5, 0x18 ;  /* 0x00000005060d7211 */ /* 0x008fe200078ec0ff */
[----:B------:R-:W-:-:S10]  /*29c0*/  IMAD.MOV.U32 R5, RZ, RZ, R0 ;  /* 0x000000ffff057224 */ /* 0x000fd400078e0000 */
.L_x_1972:
[----:B0-----:R-:W-:Y:S01]  /*29d0*/  IADD3 R6, R5, -UR42, RZ ;  /* 0x8000002a05067c10 */ /* 0x001fe2000fffe0ff */
[----:B------:R-:W-:Y:S04]  /*29e0*/  BSSY B1, `(.L_x_1969) ;  /* 0x0000011000017945 */ /* 0x000fe80003800000 */
[----:B------:R-:W-:Y:S01]  /*29f0*/  IMAD R10, R6, 0x4, R13 ;  /* 0x00000004060a7824 */ /* 0x000fe200078e020d */
[----:B------:R-:W-:Y:S06]  /*2a00*/  @!P0 BRA `(.L_x_1970) ;  /* 0x0000000000288947 */ /* 0x000fec0003800000 */
[----:B------:R-:W-:Y:S01]  /*2a10*/  USHF.R.S32.HI UR4, URZ, 0x1f, UR44 ;  /* 0x0000001f3f047899 */ /* 0x000fe2000801142c */
[----:B------:R-:W-:Y:S02]  /*2a20*/  MOV R6, UR6 ;  /* 0x0000000600067c02 */ /* 0x000fe40008000f00 */
[----:B------:R-:W-:Y:S02]  /*2a30*/  SHF.R.S32.HI R7, RZ, 0x1f, R5 ;  /* 0x0000001fff077819 */ /* 0x000fe40000011405 */
[----:B------:R-:W-:Y:S01]  /*2a40*/  IADD3 R6, P2, P3, R5, UR44, R6 ;  /* 0x0000002c05067c10 */ /* 0x000fe2000fb5e006 */
[----:B------:R-:W-:-:S05]  /*2a50*/  IMAD.U32 R12, RZ, RZ, UR4 ;  /* 0x00000004ff0c7e24 */ /* 0x000fca000f8e00ff */
[----:B------:R-:W-:-:S05]  /*2a60*/  IADD3.X R7, R7, UR7, R12, P2, P3 ;  /* 0x0000000707077c10 */ /* 0x000fca00097e640c */
[----:B------:R-:W3:Y:S02]  /*2a70*/  LDG.E.U8 R6, desc[UR36][R6.64] ;  /* 0x0000002406067981 */ /* 0x000ee4000c1e1100 */
[----:B---3--:R-:W-:-:S13]  /*2a80*/  ISETP.NE.AND P2, PT, R6, RZ, PT ;  /* 0x000000ff0600720c */ /* 0x008fda0003f45270 */
[----:B0-----:R-:W-:Y:S01]  /*2a90*/  @P2 MOV R9, RZ ;  /* 0x000000ff00092202 */ /* 0x001fe20000000f00 */
[----:B------:R-:W-:Y:S06]  /*2aa0*/  @P2 BRA `(.L_x_1971) ;  /* 0x0000000000102947 */ /* 0x000fec0003800000 */
.L_x_1970:
[----:B------:R-:W1:Y:S02]  /*2ab0*/  LDS R6, [R10] ;  /* 0x000000000a067984 */ /* 0x000e640000000800 */
[----:B-1----:R-:W-:-:S04]  /*2ac0*/  FADD.FTZ R6, -R11, R6 ;  /* 0x000000060b067221 */ /* 0x002fc80000010100 */
[----:B------:R-:W-:-:S04]  /*2ad0*/  FMUL.FTZ R6, R6, 1.4426950216293334961 ;  /* 0x3fb8aa3b06067820 */ /* 0x000fc80000410000 */
[----:B0-----:R0:W3:Y:S03]  /*2ae0*/  MUFU.EX2 R9, R6 ;  /* 0x0000000600097308 */ /* 0x0010e60000000800 */
.L_x_1971:
[----:B------:R-:W-:Y:S05]  /*2af0*/  BSYNC B1 ;  /* 0x0000000000017941 */ /* 0x000fea0003800000 */
.L_x_1969:
[----:B---3--:R3:W-:Y:S01]  /*2b00*/  STS [R10], R9 ;  /* 0x000000090a007388 */ /* 0x0087e20000000800 */
[----:B------:R-:W-:Y:S02]  /*2b10*/  VIADD R5, R5, 0x80 ;  /* 0x0000008005057836 */ /* 0x000fe40000000000 */
[----:B------:R-:W-:-:S03]  /*2b20*/  FADD.FTZ R8, R9, R8 ;  /* 0x0000000809087221 */ /* 0x000fc60000010000 */
[----:B------:R-:W-:-:S13]  /*2b30*/  ISETP.GT.AND P2, PT, R5, UR39, PT ;  /* 0x0000002705007c0c */ /* 0x000fda000bf44270 */
[----:B---3--:R-:W-:Y:S05]  /*2b40*/  @!P2 BRA `(.L_x_1972) ;  /* 0xfffffffc00a0a947 */ /* 0x008fea000383ffff */
.L_x_1968:
[----:B------:R-:W-:Y:S05]  /*2b50*/  BSYNC B0 ;  /* 0x0000000000007941 */ /* 0x000fea0003800000 */
.L_x_1967:
[----:B------:R-:W3:Y:S01]  /*2b60*/  SHFL.BFLY PT, R5, R8, 0x10, 0x1f ;  /* 0x0e001f0008057f89 */ /* 0x000ee200000e0000 */
[----:B-1----:R-:W-:Y:S01]  /*2b70*/  LOP3.LUT P0, R11, R16, 0x1f, RZ, 0xc0, !PT ;  /* 0x0000001f100b7812 */ /* 0x002fe2000780c0ff */
[----:B------:R-:W-:Y:S01]  /*2b80*/  ULDC UR7, c[0x0][0x29c] ;  /* 0x0000a70000077ab9 */ /* 0x000fe20000000800 */
[----:B------:R-:W-:Y:S01]  /*2b90*/  ULDC UR8, c[0x0][0x284] ;  /* 0x0000a10000087ab9 */ /* 0x000fe20000000800 */
[----:B------:R-:W1:Y:S01]  /*2ba0*/  S2UR UR9, SR_CgaCtaId ;  /* 0x00000000000979c3 */ /* 0x000e620000008800 */
[----:B------:R-:W-:Y:S01]  /*2bb0*/  ISETP.GT.U32.AND P2, PT, R11, 0x3, PT ;  /* 0x000000030b00780c */ /* 0x000fe20003f44070 */
[----:B------:R-:W-:Y:S01]  /*2bc0*/  UISETP.LT.AND UP0, UPT, UR8, UR7, UPT ;  /* 0x000000070800728c */ /* 0x000fe2000bf01270 */
[----:B------:R-:W-:-:S03]  /*2bd0*/  UMOV UR6, 0x400 ;  /* 0x0000040000067882 */ /* 0x000fc60000000000 */
[----:B------:R-:W-:Y:S02]  /*2be0*/  USEL UR4, UR8, UR7, UP0 ;  /* 0x0000000708047287 */ /* 0x000fe40008000000 */
[----:B------:R-:W-:Y:S02]  /*2bf0*/  UIADD3 UR6, UR6, 0xa0, URZ ;  /* 0x000000a006067890 */ /* 0x000fe4000fffe03f */
[----:B------:R-:W4:Y:S01]  /*2c00*/  @!P0 S2R R13, SR_CgaCtaId ;  /* 0x00000000000d8919 */ /* 0x000f220000008800 */
[----:B------:R-:W-:-:S03]  /*2c10*/  UIADD3 UR4, UR4, 0x4, URZ ;  /* 0x0000000404047890 */ /* 0x000fc6000fffe03f */
[----:B------:R-:W5:Y:S01]  /*2c20*/  @!P2 S2R R15, SR_CgaCtaId ;  /* 0x00000000000fa919 */ /* 0x000f620000008800 */
[----:B------:R-:W-:-:S04]  /*2c30*/  USHF.R.S32.HI UR5, URZ, 0x1f, UR4 ;  /* 0x0000001f3f057899 */ /* 0x000fc80008011404 */
[----:B------:R-:W-:Y:S01]  /*2c40*/  ULEA.HI UR5, UR5, UR4, URZ, 0x2 ;  /* 0x0000000405057291 */ /* 0x000fe2000f8f103f */
[----:B---3--:R-:W-:Y:S01]  /*2c50*/  FADD.FTZ R5, R5, R8 ;  /* 0x0000000805057221 */ /* 0x008fe20000010000 */
[----:B------:R-:W-:Y:S01]  /*2c60*/  @!P0 MOV R8, 0x400 ;  /* 0x0000040000088802 */ /* 0x000fe20000000f00 */
[----:B------:R-:W-:Y:S01]  /*2c70*/  ULDC.U8 UR4, c[0x0][0x31c] ;  /* 0x0000c70000047ab9 */ /* 0x000fe20000000000 */
[----:B------:R-:W-:Y:S02]  /*2c80*/  USHF.L.U32 UR5, UR5, 0x2, URZ ;  /* 0x0000000205057899 */ /* 0x000fe4000800063f */
[----:B0-----:R-:W0:Y:S01]  /*2c90*/  SHFL.BFLY PT, R6, R5, 0x8, 0x1f ;  /* 0x0d001f0005067f89 */ /* 0x001e2200000e0000 */
[----:B-1----:R-:W-:Y:S02]  /*2ca0*/  ULEA UR10, UR9, UR6, 0x18 ;  /* 0x00000006090a7291 */ /* 0x002fe4000f8ec03f */
[----:B------:R-:W-:-:S03]  /*2cb0*/  ULOP3.LUT UR6, UR5, 0xfffffff0, URZ, 0xc0, !UPT ;  /* 0xfffffff005067892 */ /* 0x000fc6000f8ec03f */
[----:B------:R-:W-:Y:S01]  /*2cc0*/  UMOV UR5, URZ ;  /* 0x0000003f00057c82 */ /* 0x000fe20008000000 */
[----:B------:R-:W-:Y:S01]  /*2cd0*/  UIADD3 UR11, UR10, UR6, URZ ;  /* 0x000000060a0b7290 */ /* 0x000fe2000fffe03f */
[----:B0-----:R-:W-:Y:S01]  /*2ce0*/  FADD.FTZ R6, R5, R6 ;  /* 0x0000000605067221 */ /* 0x001fe20000010000 */
[----:B------:R-:W-:-:S04]  /*2cf0*/  @!P0 SHF.R.U32.HI R5, RZ, 0x3, R16 ;  /* 0x00000003ff058819 */ /* 0x000fc80000011610 */
[----:B------:R-:W0:Y:S01]  /*2d00*/  SHFL.BFLY PT, R7, R6, 0x4, 0x1f ;  /* 0x0c801f0006077f89 */ /* 0x000e2200000e0000 */
[----:B------:R-:W-:Y:S01]  /*2d10*/  @!P0 LOP3.LUT R5, R5, 0x1ffffffc, RZ, 0xc0, !PT ;  /* 0x1ffffffc05058812 */ /* 0x000fe200078ec0ff */
[----:B0-----:R-:W-:Y:S01]  /*2d20*/  FADD.FTZ R7, R6, R7 ;  /* 0x0000000706077221 */ /* 0x001fe20000010000 */
[----:B----4-:R-:W-:Y:S02]  /*2d30*/  @!P0 LEA R6, R13, R8, 0x18 ;  /* 0x000000080d068211 */ /* 0x010fe400078ec0ff */
[----:B------:R-:W-:Y:S02]  /*2d40*/  @!P2 MOV R8, 0x400 ;  /* 0x000004000008a802 */ /* 0x000fe40000000f00 */
[----:B------:R-:W0:Y:S01]  /*2d50*/  SHFL.BFLY PT, R10, R7, 0x2, 0x1f ;  /* 0x0c401f00070a7f89 */ /* 0x000e2200000e0000 */
[----:B------:R-:W-:Y:S02]  /*2d60*/  @!P0 IADD3 R6, R6, R5, RZ ;  /* 0x0000000506068210 */ /* 0x000fe40007ffe0ff */
[----:B-----5:R-:W-:-:S05]  /*2d70*/  @!P2 LEA R8, R15, R8, 0x18 ;  /* 0x000000080f08a211 */ /* 0x020fca00078ec0ff */
        /* <DEDUP_REMOVED lines=12> */
[----:B0-----:R-:W-:-:S06]  /*2e40*/  FADD.FTZ R5, R8, R5 ;  /* 0x0000000508057221 */ /* 0x001fcc0000010000 */
[----:B------:R-:W0:Y:S01]  /*2e50*/  SHFL.IDX PT, R5, R5, RZ, 0x1f ;  /* 0x00001fff05057589 */ /* 0x000e2200000e0000 */
[----:B------:R-:W-:Y:S05]  /*2e60*/  @!P0 BRA `(.L_x_1973) ;  /* 0x0000000000208947 */ /* 0x000fea0003800000 */
[----:B------:R-:W-:Y:S01]  /*2e70*/  S2UR UR4, SR_CTAID.X ;  /* 0x00000000000479c3 */ /* 0x000fe20000002500 */
[----:B------:R-:W-:-:S07]  /*2e80*/  ULDC UR9, c[0x0][0x288] ;  /* 0x0000a20000097ab9 */ /* 0x000fce0000000800 */
[----:B------:R-:W1:Y:S02]  /*2e90*/  S2UR UR5, SR_CTAID.Y ;  /* 0x00000000000579c3 */ /* 0x000e640000002600 */
[----:B-1----:R-:W-:-:S03]  /*2ea0*/  UIMAD UR5, UR5, UR9, UR4 ;  /* 0x00000009050572a4 */ /* 0x002fc6000f8e0204 */
[----:B------:R-:W-:Y:S02]  /*2eb0*/  ULDC UR4, c[0x0][0x318] ;  /* 0x0000c60000047ab9 */ /* 0x000fe40000000800 */
[----:B------:R-:W-:-:S04]  /*2ec0*/  UIMAD UR4, UR5, UR4, UR7 ;  /* 0x00000004050472a4 */ /* 0x000fc8000f8e0207 */
[----:B------:R-:W-:-:S04]  /*2ed0*/  UIMAD UR4, UR4, UR8, URZ ;  /* 0x00000008040472a4 */ /* 0x000fc8000f8e023f */
[----:B------:R-:W-:-:S12]  /*2ee0*/  USHF.R.S32.HI UR5, URZ, 0x1f, UR4 ;  /* 0x0000001f3f057899 */ /* 0x000fd80008011404 */
.L_x_1973:
[----:B------:R-:W-:Y:S01]  /*2ef0*/  ULDC.64 UR8, c[0x0][0x310] ;  /* 0x0000c40000087ab9 */ /* 0x000fe20000000a00 */
[----:B------:R-:W-:Y:S04]  /*2f00*/  BSSY B0, `(.L_x_1974) ;  /* 0x0000014000007945 */ /* 0x000fe80003800000 */
[----:B------:R-:W-:Y:S05]  /*2f10*/  @P1 BRA `(.L_x_1975) ;  /* 0x0000000000481947 */ /* 0x000fea0003800000 */
[----:B0-----:R-:W-:-:S04]  /*2f20*/  FADD.FTZ R5, R5, 9.9999999747524270788e-07 ;  /* 0x358637bd05057421 */ /* 0x001fc80000010000 */
[----:B------:R0:W1:Y:S03]  /*2f30*/  MUFU.RCP R10, R5 ;  /* 0x00000005000a7308 */ /* 0x0000660000001000 */
.L_x_1977:
        /* <DEDUP_REMOVED lines=9> */
[----:B------:R-:W-:Y:S02]  /*2fd0*/  LEA.HI.X.SX32 R8, R0, UR5, 0x1, P1 ;  /* 0x0000000500087c11 */ /* 0x000fe400088f0eff */
[----:B0-----:R-:W-:-:S04]  /*2fe0*/  LEA R6, P1, R5, UR8, 0x2 ;  /* 0x0000000805067c11 */ /* 0x001fc8000f8210ff */
[----:B------:R-:W-:-:S05]  /*2ff0*/  LEA.HI.X R7, R5, UR9, R8, 0x2, P1 ;  /* 0x0000000905077c11 */ /* 0x000fca00088f1408 */
[----:B------:R1:W-:Y:S04]  /*3000*/  STG.E desc[UR36][R6.64], R9 ;  /* 0x0000000906007986 */ /* 0x0003e8000c101924 */
.L_x_1976:
[----:B------:R-:W-:-:S05]  /*3010*/  VIADD R0, R0, 0x80 ;  /* 0x0000008000007836 */ /* 0x000fca0000000000 */
[----:B------:R-:W-:-:S13]  /*3020*/  ISETP.GT.AND P1, PT, R0, UR39, PT ;  /* 0x0000002700007c0c */ /* 0x000fda000bf24270 */
[----:B------:R-:W-:Y:S05]  /*3030*/  @!P1 BRA `(.L_x_1977) ;  /* 0xfffffffc00c09947 */ /* 0x000fea000383ffff */
.L_x_1975:
[----:B------:R-:W-:Y:S05]  /*3040*/  BSYNC B0 ;  /* 0x0000000000007941 */ /* 0x000fea0003800000 */
.L_x_1974:
[----:B------:R-:W-:Y:S01]  /*3050*/  USHF.R.S32.HI UR4, URZ, 0x1f, UR39 ;  /* 0x0000001f3f047899 */ /* 0x000fe20008011427 */
[----:B------:R-:W-:Y:S01]  /*3060*/  LEA.HI R3, R3, R16, RZ, 0x3 ;  /* 0x0000001003037211 */ /* 0x000fe200078f18ff */
        /* <DEDUP_REMOVED lines=8> */
[----:B-1----:R-:W-:Y:S02]  /*30f0*/  CS2R R8, SRZ ;  /* 0x0000000000087805 */ /* 0x002fe4000001ff00 */
[----:B------:R-:W-:Y:S01]  /*3100*/  LOP3.LUT R3, R3, 0x1ffffff8, RZ, 0xc0, !PT ;  /* 0x1ffffff803037812 */ /* 0x000fe200078ec0ff */
[----:B------:R-:W-:-:S03]  /*3110*/  UIADD3 UR4, -UR4, UR39, URZ ;  /* 0x0000002704047290 */ /* 0x000fc6000fffe13f */
[----:B------:R-:W-:-:S03]  /*3120*/  IADD3 R3, -R3, R16, RZ ;  /* 0x0000001003037210 */ /* 0x000fc60007ffe1ff */
[----:B------:R-:W-:Y:S02]  /*3130*/  ISETP.NE.OR P0, PT, R19, UR4, !P0 ;  /* 0x0000000413007c0c */ /* 0x000fe4000c705670 */
[----:B------:R-:W-:-:S11]  /*3140*/  IMAD.SHL.U32 R18, R3, 0x8, RZ ;  /* 0x0000000803127824 */ /* 0x000fd600078e00ff */
[----:B0-----:R-:W0:Y:S01]  /*3150*/  @!P0 S2R R5, SR_CTAID.X ;  /* 0x0000000000058919 */ /* 0x001e220000002500 */
[----:B------:R-:W1:Y:S01]  /*3160*/  @!P0 LDC.64 R6, c[0x0][0x240] ;  /* 0x00009000ff068b82 */ /* 0x000e620000000a00 */
[----:B------:R-:W-:Y:S01]  /*3170*/  VIADD R34, R19, UR42 ;  /* 0x0000002a13227c36 */ /* 0x000fe20008000000 */
[----:B------:R-:W-:Y:S01]  /*3180*/  BSSY B0, `(.L_x_1978) ;  /* 0x00000ad000007945 */ /* 0x000fe20003800000 */
[----:B------:R-:W-:Y:S01]  /*3190*/  HFMA2.MMA R0, -RZ, RZ, 0, 0 ;  /* 0x00000000ff007435 */ /* 0x000fe200000001ff */
[----:B0-----:R-:W-:-:S05]  /*31a0*/  @!P0 LEA R3, R5, R18, 0x6 ;  /* 0x0000001205038211 */ /* 0x001fca00078e30ff */
[----:B-1----:R-:W-:-:S04]  /*31b0*/  @!P0 IMAD.WIDE R6, R3, 0x2, R6 ;  /* 0x0000000203068825 */ /* 0x002fc800078e0206 */
[----:B------:R-:W-:Y:S01]  /*31c0*/  IMAD.U32 R3, RZ, RZ, UR5 ;  /* 0x00000005ff037e24 */ /* 0x000fe2000f8e00ff */
[----:B------:R0:W5:Y:S01]  /*31d0*/  @!P0 LDG.E.128 R8, desc[UR36][R6.64] ;  /* 0x0000002406088981 */ /* 0x000162000c1e1d00 */
[----:B------:R-:W-:Y:S03]  /*31e0*/  BAR.SYNC.DEFER_BLOCKING 0x0 ;  /* 0x0000000000007b1d */ /* 0x000fe60000010000 */
[----:B------:R-:W-:Y:S01]  /*31f0*/  VIMNMX R43, R3, UR39, PT ;  /* 0x00000027032b7c48 */ /* 0x000fe2000bfe0100 */
[----:B------:R-:W-:Y:S01]  /*3200*/  IMAD R41, R4, R3, R18 ;  /* 0x0000000304297224 */ /* 0x000fe200078e0212 */
[----:B------:R-:W-:Y:S02]  /*3210*/  ISETP.NE.AND P0, PT, R19, UR4, PT ;  /* 0x0000000413007c0c */ /* 0x000fe4000bf05270 */
[----:B------:R-:W-:Y:S02]  /*3220*/  CS2R R28, SRZ ;  /* 0x00000000001c7805 */ /* 0x000fe4000001ff00 */
[----:B------:R-:W-:-:S02]  /*3230*/  ISETP.GE.AND P1, PT, R34, R43, PT ;  /* 0x0000002b2200720c */ /* 0x000fc40003f26270 */
[----:B------:R-:W-:Y:S02]  /*3240*/  CS2R R30, SRZ ;  /* 0x00000000001e7805 */ /* 0x000fe4000001ff00 */
[----:B------:R-:W-:Y:S02]  /*3250*/  MOV R35, RZ ;  /* 0x000000ff00237202 */ /* 0x000fe40000000f00 */
[----:B------:R-:W-:Y:S02]  /*3260*/  CS2R R32, SRZ ;  /* 0x0000000000207805 */ /* 0x000fe4000001ff00 */
[----:B------:R-:W-:-:S05]  /*3270*/  SHF.R.S32.HI R40, RZ, 0x1f, R41 ;  /* 0x0000001fff287819 */ /* 0x000fca0000011429 */
[----:B0-----:R-:W-:Y:S05]  /*3280*/  @P1 BRA `(.L_x_1979) ;  /* 0x0000000800701947 */ /* 0x001fea0003800000 */
[----:B------:R-:W-:Y:S01]  /*3290*/  IMAD.U32 R0, RZ, RZ, UR42 ;  /* 0x0000002aff007e24 */ /* 0x000fe2000f8e00ff */
[----:B------:R-:W-:Y:S01]  /*32a0*/  LOP3.LUT R5, RZ, R43, RZ, 0x33, !PT ;  /* 0x0000002bff057212 */ /* 0x000fe200078e33ff */
[----:B------:R-:W-:Y:S01]  /*32b0*/  BSSY B1, `(.L_x_1980) ;  /* 0x0000034000017945 */ /* 0x000fe20003800000 */
[----:B------:R-:W-:Y:S01]  /*32c0*/  CS2R R32, SRZ ;  /* 0x0000000000207805 */ /* 0x000fe2000001ff00 */
[----:B------:R-:W-:Y:S01]  /*32d0*/  IMAD.MOV.U32 R42, RZ, RZ, R34 ;  /* 0x000000ffff2a7224 */ /* 0x000fe200078e0022 */
[----:B------:R-:W-:Y:S02]  /*32e0*/  IADD3 R0, -R0, -0x2, -R19 ;  /* 0xfffffffe00007810 */ /* 0x000fe40007ffe913 */
[----:B------:R-:W-:Y:S02]  /*32f0*/  CS2R R30, SRZ ;  /* 0x00000000001e7805 */ /* 0x000fe4000001ff00 */
[----:B------:R-:W-:Y:S02]  /*3300*/  MOV R35, RZ ;  /* 0x000000ff00237202 */ /* 0x000fe40000000f00 */
[----:B------:R-:W-:-:S02]  /*3310*/  CS2R R28, SRZ ;  /* 0x00000000001c7805 */ /* 0x000fc4000001ff00 */
[----:B------:R-:W-:-:S04]  /*3320*/  IADD3 R5, R0, -R5, RZ ;  /* 0x8000000500057210 */ /* 0x000fc80007ffe0ff */
[C---:B------:R-:W-:Y:S02]  /*3330*/  LEA.HI R0, R5.reuse, 0x1, RZ, 0x1c ;  /* 0x0000000105007811 */ /* 0x040fe400078fe0ff */
[----:B------:R-:W-:Y:S02]  /*3340*/  ISETP.GE.U32.AND P2, PT, R5, 0x30, PT ;  /* 0x000000300500780c */ /* 0x000fe40003f46070 */
[----:B------:R-:W-:Y:S01]  /*3350*/  LOP3.LUT P1, R4, R0, 0x3, RZ, 0xc0, !PT ;  /* 0x0000000300047812 */ /* 0x000fe2000782c0ff */
[----:B------:R-:W-:-:S12]  /*3360*/  IMAD.MOV.U32 R0, RZ, RZ, RZ ;  /* 0x000000ffff007224 */ /* 0x000fd800078e00ff */
[----:B------:R-:W-:Y:S05]  /*3370*/  @!P1 BRA `(.L_x_1981) ;  /* 0x00000000009c9947 */ /* 0x000fea0003800000 */
[----:B------:R-:W-:Y:S01]  /*3380*/  SHF.L.U32 R5, R34, 0x6, RZ ;  /* 0x0000000622057819 */ /* 0x000fe200000006ff */
[----:B------:R-:W-:Y:S01]  /*3390*/  ULDC.64 UR4, c[0x0][0x250] ;  /* 0x0000940000047ab9 */ /* 0x000fe20000000a00 */
[----:B------:R-:W-:Y:S01]  /*33a0*/  IMAD.MOV.U32 R12, RZ, RZ, R4 ;  /* 0x000000ffff0c7224 */ /* 0x000fe200078e0004 */
[----:B------:R-:W-:Y:S01]  /*33b0*/  LEA R4, R19, UR6, 0x1 ;  /* 0x0000000613047c11 */ /* 0x000fe2000f8e08ff */
[----:B------:R-:W-:Y:S01]  /*33c0*/  HFMA2.MMA R33, -RZ, RZ, 0, 0 ;  /* 0x00000000ff217435 */ /* 0x000fe200000001ff */
[----:B------:R-:W-:Y:S01]  /*33d0*/  IADD3 R27, P1, R41, R5, RZ ;  /* 0x00000005291b7210 */ /* 0x000fe20007f3e0ff */
[----:B------:R-:W-:Y:S01]  /*33e0*/  IMAD.MOV.U32 R42, RZ, RZ, R34 ;  /* 0x000000ffff2a7224 */ /* 0x000fe200078e0022 */
[----:B------:R-:W-:Y:S02]  /*33f0*/  IADD3 R13, R4, UR10, RZ ;  /* 0x0000000a040d7c10 */ /* 0x000fe4000fffe0ff */
[----:B------:R-:W-:Y:S02]  /*3400*/  LEA.HI.X.SX32 R6, R5, R40, 0x1, P1 ;  /* 0x0000002805067211 */ /* 0x000fe400008f0eff */
[----:B------:R-:W-:-:S04]  /*3410*/  LEA R24, P1, R27, UR4, 0x1 ;  /* 0x000000041b187c11 */ /* 0x000fc8000f8208ff */
[----:B------:R-:W-:-:S09]  /*3420*/  LEA.HI.X R27, R27, UR5, R6, 0x1, P1 ;  /* 0x000000051b1b7c11 */ /* 0x000fd200088f0c06 */
.L_x_1982:
[----:B------:R-:W-:Y:S01]  /*3430*/  IMAD.MOV.U32 R4, RZ, RZ, R24 ;  /* 0x000000ffff047224 */ /* 0x000fe200078e0018 */
[----:B------:R-:W-:Y:S01]  /*3440*/  MOV R5, R27 ;  /* 0x0000001b00057202 */ /* 0x000fe20000000f00 */
[----:B------:R0:W1:Y:S05]  /*3450*/  LDS.U16 R14, [R13] ;  /* 0x000000000d0e7984 */ /* 0x00006a0000000400 */
[----:B------:R-:W3:Y:S01]  /*3460*/  LDG.E.128 R4, desc[UR36][R4.64] ;  /* 0x0000002404047981 */ /* 0x000ee2000c1e1d00 */
[----:B------:R-:W-:Y:S01]  /*3470*/  VIADD R12, R12, 0xffffffff ;  /* 0xffffffff0c0c7836 */ /* 0x000fe20000000000 */
[----:B------:R-:W-:Y:S01]  /*3480*/  IADD3 R24, P3, R24, 0x800, RZ ;  /* 0x0000080018187810 */ /* 0x000fe20007f7e0ff */
[----:B0-----:R-:W-:Y:S01]  /*3490*/  VIADD R13, R13, 0x20 ;  /* 0x000000200d0d7836 */ /* 0x001fe20000000000 */
[----:B------:R-:W-:-:S02]  /*34a0*/  IADD3 R42, R42, 0x10, RZ ;  /* 0x000000102a2a7810 */ /* 0x000fc40007ffe0ff */
[----:B------:R-:W-:Y:S02]  /*34b0*/  ISETP.NE.AND P1, PT, R12, RZ, PT ;  /* 0x000000ff0c00720c */ /* 0x000fe40003f25270 */
[----:B------:R-:W-:Y:S01]  /*34c0*/  IADD3.X R27, RZ, R27, RZ, P3, !PT ;  /* 0x0000001bff1b7210 */ /* 0x000fe20001ffe4ff */
[----:B-1----:R-:W-:Y:S02]  /*34d0*/  HADD2.F32 R14, -RZ, R14.H0_H0 ;  /* 0x2000000eff0e7230 */ /* 0x002fe40000004100 */
[--C-:B---3--:R-:W-:Y:S02]  /*34e0*/  HADD2.F32 R22, -RZ, R6.reuse.H0_H0 ;  /* 0x20000006ff167230 */ /* 0x108fe40000004100 */
        /* <DEDUP_REMOVED lines=9> */
[----:B--2---:R-:W-:Y:S02]  /*3580*/  HADD2.F32 R23, -RZ, R5.H1_H1 ;  /* 0x30000005ff177230 */ /* 0x004fe40000004100 */
[----:B------:R-:W-:Y:S01]  /*3590*/  FFMA.FTZ R32, R14, R21, R32 ;  /* 0x000000150e207223 */ /* 0x000fe20000010020 */
[----:B------:R-:W-:-:S02]  /*35a0*/  HADD2.F32 R7, -RZ, R7.H1_H1 ;  /* 0x30000007ff077230 */ /* 0x000fc40000004100 */
[C---:B------:R-:W-:Y:S01]  /*35b0*/  FFMA.FTZ R35, R14.reuse, R20, R35 ;  /* 0x000000140e237223 */ /* 0x040fe20000010023 */
[C---:B------:R-:W-:Y:S02]  /*35c0*/  FFMA.FTZ R30, R14.reuse, R23, R30 ;  /* 0x000000170e1e7223 */ /* 0x040fe4000001001e */
[----:B------:R-:W-:Y:S01]  /*35d0*/  FFMA.FTZ R0, R14, R7, R0 ;  /* 0x000000070e007223 */ /* 0x000fe20000010000 */
[----:B------:R-:W-:Y:S06]  /*35e0*/  @P1 BRA `(.L_x_1982) ;  /* 0xfffffffc00901947 */ /* 0x000fec000383ffff */
.L_x_1981:
[----:B------:R-:W-:Y:S05]  /*35f0*/  BSYNC B1 ;  /* 0x0000000000017941 */ /* 0x000fea0003800000 */
.L_x_1980:
[----:B------:R-:W-:Y:S05]  /*3600*/  @!P2 BRA `(.L_x_1979) ;  /* 0x000000040090a947 */ /* 0x000fea0003800000 */
[----:B------:R-:W0:Y:S01]  /*3610*/  LDC.64 R36, c[0x0][0x250] ;  /* 0x00009400ff247b82 */ /* 0x000e220000000a00 */
[C---:B------:R-:W-:Y:S01]  /*3620*/  LEA R4, R42.reuse, UR6, 0x1 ;  /* 0x000000062a047c11 */ /* 0x040fe2000f8e08ff */
[----:B------:R-:W-:Y:S01]  /*3630*/  IMAD.SHL.U32 R44, R42, 0x40, RZ ;  /* 0x000000402a2c7824 */ /* 0x000fe200078e00ff */
[----:B------:R-:W-:-:S03]  /*3640*/  MOV R5, UR42 ;  /* 0x0000002a00057c02 */ /* 0x000fc60008000f00 */
[----:B------:R-:W-:Y:S01]  /*3650*/  VIADD R4, R4, 0x40 ;  /* 0x0000004004047836 */ /* 0x000fe20000000000 */
[----:B------:R-:W-:-:S03]  /*3660*/  IADD3 R47, P1, R41, R44, RZ ;  /* 0x0000002c292f7210 */ /* 0x000fc60007f3e0ff */
[----:B------:R-:W-:Y:S01]  /*3670*/  IMAD R4, R5, -0x2, R4 ;  /* 0xfffffffe05047824 */ /* 0x000fe200078e0204 */
[C---:B------:R-:W-:Y:S02]  /*3680*/  LEA.HI.X.SX32 R6, R44.reuse, R40, 0x1, P1 ;  /* 0x000000282c067211 */ /* 0x040fe400008f0eff */
[----:B------:R-:W-:Y:S01]  /*3690*/  IADD3 R44, R44, 0xc00, RZ ;  /* 0x00000c002c2c7810 */ /* 0x000fe20007ffe0ff */
[----:B------:R-:W-:Y:S01]  /*36a0*/  VIADD R45, R4, UR10 ;  /* 0x0000000a042d7c36 */ /* 0x000fe20008000000 */
[----:B0-----:R-:W-:-:S04]  /*36b0*/  LEA R46, P2, R47, R36, 0x1 ;  /* 0x000000242f2e7211 */ /* 0x001fc800078408ff */
[----:B------:R-:W-:-:S09]  /*36c0*/  LEA.HI.X R47, R47, R37, R6, 0x1, P2 ;  /* 0x000000252f2f7211 */ /* 0x000fd200010f0c06 */
.L_x_1983:
[----:B------:R0:W3:Y:S01]  /*36d0*/  LDG.E.128 R4, desc[UR36][R46.64] ;  /* 0x000000242e047981 */ /* 0x0000e2000c1e1d00 */
[----:B------:R-:W-:-:S03]  /*36e0*/  IADD3 R12, R44, -0x800, RZ ;  /* 0xfffff8002c0c7810 */ /* 0x000fc60007ffe0ff */
[----:B------:R-:W1:Y:S01]  /*36f0*/  LDS.U16 R50, [R45+-0x40] ;  /* 0xffffc0002d327984 */ /* 0x000e620000000400 */
[----:B------:R-:W-:-:S03]  /*3700*/  IADD3 R13, P1, R41, R12, RZ ;  /* 0x0000000c290d7210 */ /* 0x000fc60007f3e0ff */
[----:B------:R-:W-:Y:S01]  /*3710*/  LDS.U16 R49, [R45+-0x20] ;  /* 0xffffe0002d317984 */ /* 0x000fe20000000400 */
[----:B------:R-:W-:Y:S02]  /*3720*/  LEA.HI.X.SX32 R12, R12, R40, 0x1, P1 ;  /* 0x000000280c0c7211 */ /* 0x000fe400008f0eff */
[C---:B------:R-:W-:Y:S01]  /*3730*/  LEA R38, P1, R13.reuse, R36, 0x1 ;  /* 0x000000240d267211 */ /* 0x040fe200078208ff */
[----:B------:R-:W4:Y:S03]  /*3740*/  LDS.U16 R48, [R45] ;  /* 0x000000002d307984 */ /* 0x000f260000000400 */
[----:B------:R-:W-:-:S05]  /*3750*/  LEA.HI.X R39, R13, R37, R12, 0x1, P1 ;  /* 0x000000250d277211 */ /* 0x000fca00008f0c0c */
[----:B------:R-:W3:Y:S04]  /*3760*/  LDG.E.128 R12, desc[UR36][R38.64] ;  /* 0x00000024260c7981 */ /* 0x000ee8000c1e1d00 */
[----:B--2---:R-:W2:Y:S04]  /*3770*/  LDG.E.128 R20, desc[UR36][R38.64+0x800] ;  /* 0x0008002426147981 */ /* 0x004ea8000c1e1d00 */
[----:B------:R3:W2:Y:S01]  /*3780*/  LDG.E.128 R24, desc[UR36][R38.64+0x1000] ;  /* 0x0010002426187981 */ /* 0x0006a2000c1e1d00 */
[----:B-1----:R-:W-:Y:S02]  /*3790*/  HADD2.F32 R50, -RZ, R50.H0_H0 ;  /* 0x20000032ff327230 */ /* 0x002fe40000004100 */
[----:B------:R-:W-:-:S05]  /*37a0*/  VIADD R42, R42, 0x40 ;  /* 0x000000402a2a7836 */ /* 0x000fca0000000000 */
[----:B------:R-:W-:Y:S01]  /*37b0*/  ISETP.GE.AND P1, PT, R42, R43, PT ;  /* 0x0000002b2a00720c */ /* 0x000fe20003f26270 */
[----:B----4-:R-:W-:Y:S01]  /*37c0*/  HADD2.F32 R48, -RZ, R48.H0_H0 ;  /* 0x20000030ff307230 */ /* 0x010fe20000004100 */
[----:B0-----:R-:W-:Y:S02]  /*37d0*/  IADD3 R46, P2, R46, 0x2000, RZ ;  /* 0x000020002e2e7810 */ /* 0x001fe40007f5e0ff */
[----:B------:R-:W-:Y:S02]  /*37e0*/  IADD3 R44, R44, 0x1000, RZ ;  /* 0x000010002c2c7810 */ /* 0x000fe40007ffe0ff */
[----:B------:R-:W-:Y:S01]  /*37f0*/  IADD3.X R47, RZ, R47, RZ, P2, !PT ;  /* 0x0000002fff2f7210 */ /* 0x000fe200017fe4ff */
[--C-:B---3--:R-:W-:Y:S02]  /*3800*/  HADD2.F32 R51, -RZ, R4.reuse.H0_H0 ;  /* 0x20000004ff337230 */ /* 0x108fe40000004100 */
[----:B------:R-:W-:Y:S02]  /*3810*/  HADD2.F32 R53, -RZ, R4.H1_H1 ;  /* 0x30000004ff357230 */ /* 0x000fe40000004100 */
[----:B------:R-:W-:-:S05]  /*3820*/  HADD2.F32 R4, -RZ, R5.H0_H0 ;  /* 0x20000005ff047230 */ /* 0x000fca0000004100 */
[----:B------:R-:W-:Y:S02]  /*3830*/  FFMA.FTZ R35, R50, R4, R35 ;  /* 0x0000000432237223 */ /* 0x000fe40000010023 */
[----:B------:R-:W0:Y:S01]  /*3840*/  LDS.U16 R4, [R45+0x20] ;  /* 0x000020002d047984 */ /* 0x000e220000000400 */
[--C-:B------:R-:W-:Y:S02]  /*3850*/  HADD2.F32 R52, -RZ, R6.reuse.H0_H0 ;  /* 0x20000006ff347230 */ /* 0x100fe40000004100 */
[----:B------:R-:W-:Y:S02]  /*3860*/  HADD2.F32 R55, -RZ, R6.H1_H1 ;  /* 0x30000006ff377230 */ /* 0x000fe40000004100 */
[----:B------:R-:W-:Y:S02]  /*3870*/  HADD2.F32 R6, -RZ, R7.H0_H0 ;  /* 0x20000007ff067230 */ /* 0x000fe40000004100 */
[----:B------:R-:W-:Y:S02]  /*3880*/  HADD2.F32 R5, -RZ, R5.H1_H1 ;  /* 0x30000005ff057230 */ /* 0x000fe40000004100 */
[----:B------:R-:W-:-:S02]  /*3890*/  HADD2.F32 R7, -RZ, R7.H1_H1 ;  /* 0x30000007ff077230 */ /* 0x000fc40000004100 */
[C---:B------:R-:W-:Y:S01]  /*38a0*/  FFMA.FTZ R29, R50.reuse, R6, R29 ;  /* 0x00000006321d7223 */ /* 0x040fe2000001001d */
[--C-:B------:R-:W-:Y:S02]  /*38b0*/  HADD2.F32 R39, -RZ, R12.reuse.H1_H1 ;  /* 0x3000000cff277230 */ /* 0x100fe40000004100 */
[C---:B------:R-:W-:Y:S01]  /*38c0*/  FFMA.FTZ R30, R50.reuse, R5, R30 ;  /* 0x00000005321e7223 */ /* 0x040fe2000001001e */
[----:B------:R-:W-:Y:S02]  /*38d0*/  HADD2.F32 R5, -RZ, R12.H0_H0 ;  /* 0x2000000cff057230 */ /* 0x000fe40000004100 */
[----:B------:R-:W-:Y:S01]  /*38e0*/  FFMA.FTZ R7, R50, R7, R0 ;  /* 0x0000000732077223 */ /* 0x000fe20000010000 */
[----:B------:R-:W-:Y:S02]  /*38f0*/  HADD2.F32 R0, -RZ, R49.H0_H0 ;  /* 0x20000031ff007230 */ /* 0x000fe40000004100 */
[----:B------:R-:W-:Y:S02]  /*3900*/  HADD2.F32 R6, -RZ, R13.H0_H0 ;  /* 0x2000000dff067230 */ /* 0x000fe40000004100 */
        /* <DEDUP_REMOVED lines=17> */
[----:B--2---:R-:W-:-:S02]  /*3a20*/  HADD2.F32 R0, -RZ, R20.H0_H0 ;  /* 0x20000014ff007230 */ /* 0x004fc40000004100 */
[----:B------:R-:W-:Y:S02]  /*3a30*/  HADD2.F32 R5, -RZ, R20.H1_H1 ;  /* 0x30000014ff057230 */ /* 0x000fe40000004100 */
[--C-:B------:R-:W-:Y:S02]  /*3a40*/  HADD2.F32 R15, -RZ, R21.reuse.H0_H0 ;  /* 0x20000015ff0f7230 */ /* 0x100fe40000004100 */
[----:B------:R-:W-:Y:S02]  /*3a50*/  HADD2.F32 R20, -RZ, R21.H1_H1 ;  /* 0x30000015ff147230 */ /* 0x000fe40000004100 */
[--C-:B------:R-:W-:Y:S02]  /*3a60*/  HADD2.F32 R29, -RZ, R22.reuse.H1_H1 ;  /* 0x30000016ff1d7230 */ /* 0x100fe40000004100 */
[----:B------:R-:W-:Y:S02]  /*3a70*/  HADD2.F32 R31, -RZ, R23.H0_H0 ;  /* 0x20000017ff1f7230 */ /* 0x000fe40000004100 */
[----:B------:R-:W-:-:S02]  /*3a80*/  HADD2.F32 R21, -RZ, R22.H0_H0 ;  /* 0x20000016ff157230 */ /* 0x000fc40000004100 */
[----:B------:R-:W-:Y:S02]  /*3a90*/  HADD2.F32 R22, -RZ, R23.H1_H1 ;  /* 0x30000017ff167230 */ /* 0x000fe40000004100 */
        /* <DEDUP_REMOVED lines=8> */
[C---:B------:R-:W-:Y:S01]  /*3b20*/  FFMA.FTZ R12, R48.reuse, R21, R12 ;  /* 0x00000015300c7223 */ /* 0x040fe2000001000c */
[----:B------:R-:W-:Y:S02]  /*3b30*/  HADD2.F32 R5, -RZ, R24.H1_H1 ;  /* 0x30000018ff057230 */ /* 0x000fe40000004100 */
[----:B------:R-:W-:Y:S01]  /*3b40*/  FFMA.FTZ R7, R48, R22, R7 ;  /* 0x0000001630077223 */ /* 0x000fe20000010007 */
[--C-:B------:R-:W-:Y:S02]  /*3b50*/  HADD2.F32 R35, -RZ, R25.reuse.H0_H0 ;  /* 0x20000019ff237230 */ /* 0x100fe40000004100 */
[----:B------:R-:W-:Y:S02]  /*3b60*/  HADD2.F32 R30, -RZ, R25.H1_H1 ;  /* 0x30000019ff1e7230 */ /* 0x000fe40000004100 */
[--C-:B------:R-:W-:Y:S02]  /*3b70*/  HADD2.F32 R31, -RZ, R26.reuse.H0_H0 ;  /* 0x2000001aff1f7230 */ /* 0x100fe40000004100 */
[----:B------:R-:W-:-:S02]  /*3b80*/  HADD2.F32 R15, -RZ, R26.H1_H1 ;  /* 0x3000001aff0f7230 */ /* 0x000fc40000004100 */
        /* <DEDUP_REMOVED lines=10> */
[----:B------:R-:W-:Y:S01]  /*3c30*/  VIADD R45, R45, 0x80 ;  /* 0x000000802d2d7836 */ /* 0x000fe20000000000 */
[----:B------:R-:W-:Y:S06]  /*3c40*/  @!P1 BRA `(.L_x_1983) ;  /* 0xfffffff800a09947 */ /* 0x000fec000383ffff */
.L_x_1979:
[----:B------:R-:W-:Y:S05]  /*3c50*/  BSYNC B0 ;  /* 0x0000000000007941 */ /* 0x000fea0003800000 */
.L_x_1978:
[----:B------:R-:W-:Y:S01]  /*3c60*/  ISETP.GE.AND P1, PT, R34, UR39, PT ;  /* 0x0000002722007c0c */ /* 0x000fe2000bf26270 */
[----:B------:R-:W-:Y:S01]  /*3c70*/  ULDC.64 UR8, c[0x0][0x250] ;  /* 0x0000940000087ab9 */ /* 0x000fe20000000a00 */
[----:B------:R-:W-:Y:S11]  /*3c80*/  BSSY B0, `(.L_x_1984) ;  /* 0x00000b0000007945 */ /* 0x000ff60003800000 */
[----:B------:R-:W-:Y:S05]  /*3c90*/  @P1 BRA `(.L_x_1985) ;  /* 0x0000000800b81947 */ /* 0x000fea0003800000 */
[----:B------:R-:W-:Y:S01]  /*3ca0*/  IMAD.U32 R5, RZ, RZ, UR42 ;  /* 0x0000002aff057e24 */ /* 0x000fe2000f8e00ff */
[----:B------:R-:W-:Y:S01]  /*3cb0*/  LOP3.LUT R4, RZ, R19, RZ, 0x33, !PT ;  /* 0x00000013ff047212 */ /* 0x000fe200078e33ff */
[----:B------:R-:W-:Y:S03]  /*3cc0*/  BSSY B1, `(.L_x_1986) ;  /* 0x0000039000017945 */ /* 0x000fe60003800000 */
[----:B------:R-:W-:-:S04]  /*3cd0*/  IADD3 R24, -R5, UR39, R4 ;  /* 0x0000002705187c10 */ /* 0x000fc8000fffe104 */
[----:B------:R-:W-:-:S13]  /*3ce0*/  LOP3.LUT P1, RZ, R24, 0x10, RZ, 0xc0, !PT ;  /* 0x0000001018ff7812 */ /* 0x000fda000782c0ff */
[----:B------:R-:W-:Y:S05]  /*3cf0*/  @P1 BRA `(.L_x_1987) ;  /* 0x0000000000d41947 */ /* 0x000fea0003800000 */
[----:B------:R-:W-:Y:S01]  /*3d00*/  ISETP.GE.AND P1, PT, R34, R3, PT ;  /* 0x000000032200720c */ /* 0x000fe20003f26270 */
[----:B------:R-:W-:-:S12]  /*3d10*/  BSSY B2, `(.L_x_1988) ;  /* 0x0000032000027945 */ /* 0x000fd80003800000 */
[----:B------:R-:W-:Y:S05]  /*3d20*/  @!P1 BRA `(.L_x_1989) ;  /* 0x0000000000c09947 */ /* 0x000fea0003800000 */
[----:B------:R-:W-:Y:S01]  /*3d30*/  IABS R7, R3 ;  /* 0x0000000300077213 */ /* 0x000fe20000000000 */
[----:B------:R-:W-:Y:S01]  /*3d40*/  ULDC.64 UR4, c[0x0][0x250] ;  /* 0x0000940000047ab9 */ /* 0x000fe20000000a00 */
[----:B------:R-:W-:Y:S02]  /*3d50*/  IABS R14, R34 ;  /* 0x00000022000e7213 */ /* 0x000fe40000000000 */
[----:B------:R-:W0:Y:S01]  /*3d60*/  I2F.RP R6, R7 ;  /* 0x0000000700067306 */ /* 0x000e220000209400 */
[----:B------:R-:W-:Y:S02]  /*3d70*/  ISETP.GE.AND P2, PT, R34, RZ, PT ;  /* 0x000000ff2200720c */ /* 0x000fe40003f46270 */
[----:B------:R-:W-:-:S05]  /*3d80*/  ISETP.NE.AND P3, PT, R3, RZ, PT ;  /* 0x000000ff0300720c */ /* 0x000fca0003f65270 */
[----:B0-----:R-:W0:Y:S02]  /*3d90*/  MUFU.RCP R6, R6 ;  /* 0x0000000600067308 */ /* 0x001e240000001000 */
[----:B0-----:R-:W-:-:S06]  /*3da0*/  IADD3 R12, R6, 0xffffffe, RZ ;  /* 0x0ffffffe060c7810 */ /* 0x001fcc0007ffe0ff */
[----:B------:R-:W0:Y:S02]  /*3db0*/  F2I.FTZ.U32.TRUNC.NTZ R5, R12 ;  /* 0x0000000c00057305 */ /* 0x000e24000021f000 */
[----:B0-----:R-:W-:-:S04]  /*3dc0*/  IMAD.MOV R4, RZ, RZ, -R5 ;  /* 0x000000ffff047224 */ /* 0x001fc800078e0a05 */
        /* <DEDUP_REMOVED lines=16> */
[----:B------:R-:W-:-:S04]  /*3ed0*/  LEA R4, P1, R5, UR4, 0x1 ;  /* 0x0000000405047c11 */ /* 0x000fc8000f8208ff */
[----:B------:R-:W-:-:S06]  /*3ee0*/  LEA.HI.X R5, R5, UR5, R6, 0x1, P1 ;  /* 0x0000000505057c11 */ /* 0x000fcc00088f0c06 */
[----:B------:R-:W3:Y:S01]  /*3ef0*/  LDG.E.128 R4, desc[UR36][R4.64] ;  /* 0x0000002404047981 */ /* 0x000ee2000c1e1d00 */
[----:B------:R-:W-:-:S06]  /*3f00*/  LEA R12, R19, UR11, 0x1 ;  /* 0x0000000b130c7c11 */ /* 0x000fcc000f8e08ff */
[----:B------:R-:W0:Y:S02]  /*3f10*/  LDS.U16 R12, [R12] ;  /* 0x000000000c0c7984 */ /* 0x000e240000000400 */
[----:B0-----:R-:W-:Y:S02]  /*3f20*/  HADD2.F32 R14, -RZ, R12.H0_H0 ;  /* 0x2000000cff0e7230 */ /* 0x001fe40000004100 */
[--C-:B---3--:R-:W-:Y:S02]  /*3f30*/  HADD2.F32 R22, -RZ, R6.reuse.H0_H0 ;  /* 0x20000006ff167230 */ /* 0x108fe40000004100 */
[----:B--2---:R-:W-:Y:S02]  /*3f40*/  HADD2.F32 R23, -RZ, R6.H1_H1 ;  /* 0x30000006ff177230 */ /* 0x004fe40000004100 */
        /* <DEDUP_REMOVED lines=14> */
.L_x_1989:
[----:B------:R-:W-:Y:S05]  /*4030*/  BSYNC B2 ;  /* 0x0000000000027941 */ /* 0x000fea0003800000 */
.L_x_1988:
[----:B------:R-:W-:-:S07]  /*4040*/  VIADD R34, R34, 0x10 ;  /* 0x0000001022227836 */ /* 0x000fce0000000000 */
.L_x_1987:
[----:B------:R-:W-:Y:S05]  /*4050*/  BSYNC B1 ;  /* 0x0000000000017941 */ /* 0x000fea0003800000 */
.L_x_1986:
[----:B------:R-:W-:-:S13]  /*4060*/  LOP3.LUT P1, RZ, R24, 0xfffffff0, RZ, 0xc0, !PT ;  /* 0xfffffff018ff7812 */ /* 0x000fda000782c0ff */
[----:B------:R-:W-:Y:S05]  /*4070*/  @!P1 BRA `(.L_x_1985) ;  /* 0x0000000400c09947 */ /* 0x000fea0003800000 */
[----:B------:R-:W0:Y:S01]  /*4080*/  LDC R3, c[0x0][0x284] ;  /* 0x0000a100ff037b82 */ /* 0x000e220000000800 */
[----:B------:R-:W-:Y:S01]  /*4090*/  LEA R4, R34, UR6, 0x1 ;  /* 0x0000000622047c11 */ /* 0x000fe2000f8e08ff */
[----:B------:R-:W-:Y:S01]  /*40a0*/  IMAD.MOV.U32 R12, RZ, RZ, RZ ;  /* 0x000000ffff0c7224 */ /* 0x000fe200078e00ff */
[----:B------:R-:W-:-:S05]  /*40b0*/  MOV R5, UR42 ;  /* 0x0000002a00057c02 */ /* 0x000fca0008000f00 */
[----:B------:R-:W-:-:S05]  /*40c0*/  IMAD R4, R5, -0x2, R4 ;  /* 0xfffffffe05047824 */ /* 0x000fca00078e0204 */
[----:B------:R-:W-:-:S07]  /*40d0*/  IADD3 R13, R4, UR10, RZ ;  /* 0x0000000a040d7c10 */ /* 0x000fce000fffe0ff */
.L_x_1994:
[C---:B0-----:R-:W-:Y:S01]  /*40e0*/  ISETP.GE.AND P2, PT, R34.reuse, R3, PT ;  /* 0x000000032200720c */ /* 0x041fe20003f46270 */
[----:B------:R-:W-:Y:S01]  /*40f0*/  VIADD R20, R34, 0x10 ;  /* 0x0000001022147836 */ /* 0x000fe20000000000 */
[----:B------:R-:W-:Y:S01]  /*4100*/  BSSY B1, `(.L_x_1990) ;  /* 0x0000032000017945 */ /* 0x000fe20003800000 */
[----:B------:R-:W-:-:S03]  /*4110*/  IADD3 R14, R13, R12, RZ ;  /* 0x0000000c0d0e7210 */ /* 0x000fc60007ffe0ff */
[----:B------:R-:W-:-:S07]  /*4120*/  ISETP.GE.AND P1, PT, R20, R3, PT ;  /* 0x000000031400720c */ /* 0x000fce0003f26270 */
[----:B------:R-:W-:Y:S06]  /*4130*/  @!P2 BRA `(.L_x_1991) ;  /* 0x0000000000b8a947 */ /* 0x000fec0003800000 */
        /* <DEDUP_REMOVED lines=26> */
[----:B------:R-:W-:-:S04]  /*42e0*/  LEA R4, P2, R5, UR8, 0x1 ;  /* 0x0000000805047c11 */ /* 0x000fc8000f8408ff */
[----:B------:R-:W-:-:S06]  /*42f0*/  LEA.HI.X R5, R5, UR9, R6, 0x1, P2 ;  /* 0x0000000905057c11 */ /* 0x000fcc00090f0c06 */
[----:B------:R-:W3:Y:S01]  /*4300*/  LDG.E.128 R4, desc[UR36][R4.64] ;  /* 0x0000002404047981 */ /* 0x000ee2000c1e1d00 */
[----:B0-----:R-:W-:Y:S02]  /*4310*/  HADD2.F32 R22, -RZ, R15.H0_H0 ;  /* 0x2000000fff167230 */ /* 0x001fe40000004100 */
        /* <DEDUP_REMOVED lines=15> */
[----:B------:R-:W-:-:S07]  /*4410*/  FFMA.FTZ R0, R22, R7, R0 ;  /* 0x0000000716007223 */ /* 0x000fce0000010000 */
.L_x_1991:
[----:B------:R-:W-:Y:S05]  /*4420*/  BSYNC B1 ;  /* 0x0000000000017941 */ /* 0x000fea0003800000 */
.L_x_1990:
[----:B------:R-:W-:Y:S04]  /*4430*/  BSSY B1, `(.L_x_1992) ;  /* 0x0000030000017945 */ /* 0x000fe80003800000 */
        /* <DEDUP_REMOVED lines=47> */
.L_x_1993:
[----:B------:R-:W-:Y:S05]  /*4730*/  BSYNC B1 ;  /* 0x0000000000017941 */ /* 0x000fea0003800000 */
.L_x_1992:
[----:B------:R-:W-:Y:S01]  /*4740*/  VIADD R34, R34, 0x20 ;  /* 0x0000002022227836 */ /* 0x000fe20000000000 */
[----:B------:R-:W-:-:S04]  /*4750*/  IADD3 R12, R12, 0x40, RZ ;  /* 0x000000400c0c7810 */ /* 0x000fc80007ffe0ff */
[----:B------:R-:W-:-:S13]  /*4760*/  ISETP.GE.AND P1, PT, R34, UR39, PT ;  /* 0x0000002722007c0c */ /* 0x000fda000bf26270 */
[----:B------:R-:W-:Y:S05]  /*4770*/  @!P1 BRA `(.L_x_1994) ;  /* 0xfffffff800589947 */ /* 0x000fea000383ffff */
.L_x_1985:
[----:B------:R-:W-:Y:S05]  /*4780*/  BSYNC B0 ;  /* 0x0000000000007941 */ /* 0x000fea0003800000 */
.L_x_1984:
[----:B------:R-:W-:Y:S04]  /*4790*/  BSSY B0, `(.L_x_1995) ;  /* 0x000005b000007945 */ /* 0x000fe80003800000 */
[----:B------:R-:W-:Y:S05]  /*47a0*/  @P0 BRA `(.L_x_1996) ;  /* 0x0000000400640947 */ /* 0x000fea0003800000 */
[----:B------:R-:W0:Y:S01]  /*47b0*/  LDC R12, c[0x0][0x308] ;  /* 0x0000c200ff0c7b82 */ /* 0x000e220000000800 */
[----:B------:R-:W-:Y:S02]  /*47c0*/  ULDC.64 UR4, c[0x0][0x2f0] ;  /* 0x0000bc0000047ab9 */ /* 0x000fe40000000a00 */
[----:B------:R-:W-:-:S04]  /*47d0*/  ISETP.NE.U32.AND P0, PT, RZ, UR4, PT ;  /* 0x00000004ff007c0c */ /* 0x000fc8000bf05070 */
[----:B------:R-:W-:-:S13]  /*47e0*/  ISETP.NE.AND.EX P0, PT, RZ, UR5, PT, P0 ;  /* 0x00000005ff007c0c */ /* 0x000fda000bf05300 */
[----:B------:R-:W1:Y:S01]  /*47f0*/  @P0 S2R R6, SR_CTAID.X ;  /* 0x0000000000060919 */ /* 0x000e620000002500 */
[----:B------:R-:W1:Y:S01]  /*4800*/  @P0 LDC R7, c[0x0][0x288] ;  /* 0x0000a200ff070b82 */ /* 0x000e620000000800 */
[----:B0-----:R-:W-:-:S07]  /*4810*/  ISETP.NE.AND P2, PT, R12, 0x2, PT ;  /* 0x000000020c00780c */ /* 0x001fce0003f45270 */
[----:B------:R-:W0:Y:S08]  /*4820*/  @P0 LDC.64 R4, c[0x0][0x2e8] ;  /* 0x0000ba00ff040b82 */ /* 0x000e300000000a00 */
[----:B------:R-:W3:Y:S01]  /*4830*/  @P2 LDC.64 R12, c[0x0][0x238] ;  /* 0x00008e00ff0c2b82 */ /* 0x000ee20000000a00 */
[----:B------:R-:W-:Y:S01]  /*4840*/  IADD3 R21, R18, UR41, RZ ;  /* 0x0000002912157c10 */ /* 0x000fe2000fffe0ff */
[----:B-1----:R-:W-:-:S04]  /*4850*/  @P0 IMAD R7, R17, R7, R6 ;  /* 0x0000000711070224 */ /* 0x002fc800078e0206 */
[----:B------:R-:W-:-:S04]  /*4860*/  @P0 IMAD R7, R7, 0x40, R18 ;  /* 0x0000004007070824 */ /* 0x000fc800078e0212 */
[----:B0-----:R-:W-:-:S04]  /*4870*/  @P0 IMAD.WIDE R4, R7, 0x2, R4 ;  /* 0x0000000207040825 */ /* 0x001fc800078e0204 */
[----:B---3--:R-:W-:Y:S02]  /*4880*/  @P2 IMAD.WIDE R12, R21, 0x2, R12 ;  /* 0x00000002150c2825 */ /* 0x008fe400078e020c */
[----:B------:R-:W5:Y:S04]  /*4890*/  @P0 LDG.E.128 R4, desc[UR36][R4.64] ;  /* 0x0000002404040981 */ /* 0x000f68000c1e1d00 */
[----:B------:R-:W5:Y:S01]  /*48a0*/  @P2 LDG.E.128 R12, desc[UR36][R12.64] ;  /* 0x000000240c0c2981 */ /* 0x000f62000c1e1d00 */
[----:B------:R-:W-:Y:S01]  /*48b0*/  UIADD3 UR4, -UR42, UR39, URZ ;  /* 0x000000272a047290 */ /* 0x000fe2000fffe13f */
[----:B------:R-:W-:Y:S02]  /*48c0*/  IMAD R3, R3, UR40, R18 ;  /* 0x0000002803037c24 */ /* 0x000fe4000f8e0212 */
[----:B------:R-:W-:Y:S01]  /*48d0*/  IMAD.SHL.U32 R2, R2, 0x40, RZ ;  /* 0x0000004002027824 */ /* 0x000fe200078e00ff */
[----:B------:R-:W-:-:S02]  /*48e0*/  ULEA UR4, UR4, UR11, 0x1 ;  /* 0x0000000b04047291 */ /* 0x000fc4000f8e083f */
[----:B--2---:R-:W-:Y:S02]  /*48f0*/  SHF.R.S32.HI R23, RZ, 0x1f, R3 ;  /* 0x0000001fff177819 */ /* 0x004fe40000011403 */
        /* <DEDUP_REMOVED lines=24> */
[----:B------:R-:W-:Y:S01]  /*4a80*/  I2F.S8 R23, R23 ;  /* 0x0000001700177306 */ /* 0x000fe20000001400 */
[-C--:B---3--:R-:W-:Y:S01]  /*4a90*/  FMUL.FTZ R25, R22, R15.reuse ;  /* 0x0000000f16197220 */ /* 0x088fe20000410000 */
[----:B-1----:R-:W-:-:S06]  /*4aa0*/  FMUL.FTZ R22, R21, R15 ;  /* 0x0000000f15167220 */ /* 0x002fcc0000410000 */
[----:B------:R-:W1:Y:S08]  /*4ab0*/  I2F.S16 R24, R24 ;  /* 0x0000001800187306 */ /* 0x000e700000101400 */
        /* <DEDUP_REMOVED lines=14> */
.L_x_1997:
[----:B-----5:R-:W-:Y:S01]  /*4ba0*/  HFMA2.MMA R8, R12, 1, 1, R8 ;  /* 0x3c003c000c087835 */ /* 0x020fe20000000008 */
[----:B------:R-:W-:Y:S01]  /*4bb0*/  HADD2 R9, R13, R9 ;  /* 0x000000090d097230 */ /* 0x000fe20000000000 */
[----:B------:R-:W-:Y:S01]  /*4bc0*/  HFMA2.MMA R10, R14, 1, 1, R10 ;  /* 0x3c003c000e0a7835 */ /* 0x000fe2000000000a */
[----:B------:R-:W-:-:S04]  /*4bd0*/  HADD2 R11, R15, R11 ;  /* 0x0000000b0f0b7230 */ /* 0x000fc80000000000 */
[----:B------:R-:W-:Y:S02]  /*4be0*/  @P0 HFMA2.MMA R9, R9, R5, -RZ ;  /* 0x0000000509090235 */ /* 0x000fe400001000ff */
[----:B------:R-:W-:Y:S01]  /*4bf0*/  @P0 HFMA2.MMA R11, R11, R7, -RZ ;  /* 0x000000070b0b0235 */ /* 0x000fe200001000ff */
[----:B------:R-:W-:Y:S02]  /*4c00*/  @P0 HMUL2 R8, R8, R4 ;  /* 0x0000000408080232 */ /* 0x000fe40000000000 */
[----:B0-----:R-:W-:Y:S02]  /*4c10*/  HADD2.F32 R4, -RZ, R17.H0_H0 ;  /* 0x20000011ff047230 */ /* 0x001fe40000004100 */
[----:B------:R-:W-:Y:S02]  /*4c20*/  @P0 HMUL2 R10, R10, R6 ;  /* 0x000000060a0a0232 */ /* 0x000fe40000000000 */
[----:B------:R-:W-:-:S03]  /*4c30*/  HADD2.F32 R5, -RZ, R8.H0_H0 ;  /* 0x20000008ff057230 */ /* 0x000fc60000004100 */
[----:B------:R0:W-:Y:S01]  /*4c40*/  STG.E.128 desc[UR36][R2.64], R8 ;  /* 0x0000000802007986 */ /* 0x0001e2000c101d24 */
[----:B------:R-:W-:Y:S02]  /*4c50*/  HADD2.F32 R7, -RZ, R8.H1_H1 ;  /* 0x30000008ff077230 */ /* 0x000fe40000004100 */
        /* <DEDUP_REMOVED lines=13> */
[----:B0-----:R-:W-:-:S07]  /*4d30*/  FFMA.FTZ R0, R4, R17, R0 ;  /* 0x0000001104007223 */ /* 0x001fce0000010000 */
.L_x_1996:
[----:B------:R-:W-:Y:S05]  /*4d40*/  BSYNC B0 ;  /* 0x0000000000007941 */ /* 0x000fea0003800000 */
.L_x_1995:
[C---:B------:R-:W-:Y:S01]  /*4d50*/  LOP3.LUT R2, R16.reuse, 0xffffffc0, RZ, 0xc0, !PT ;  /* 0xffffffc010027812 */ /* 0x040fe200078ec0ff */
[----:B------:R-:W-:Y:S01]  /*4d60*/  BAR.SYNC.DEFER_BLOCKING 0x0 ;  /* 0x0000000000007b1d */ /* 0x000fe20000010000 */
[----:B------:R-:W-:Y:S02]  /*4d70*/  LOP3.LUT R4, R16, 0xfffffff0, RZ, 0xc0, !PT ;  /* 0xfffffff010047812 */ /* 0x000fe400078ec0ff */
[----:B------:R-:W-:Y:S02]  /*4d80*/  ISETP.NE.AND P6, PT, R2, 0x40, PT ;  /* 0x000000400200780c */ /* 0x000fe40003fc5270 */
[----:B------:R-:W-:Y:S01]  /*4d90*/  LOP3.LUT R3, R16, 0xffffffe0, RZ, 0xc0, !PT ;  /* 0xffffffe010037812 */ /* 0x000fe200078ec0ff */
[----:B------:R-:W-:Y:S01]  /*4da0*/  BSSY B0, `(.L_x_1998) ;  /* 0x0000013000007945 */ /* 0x000fe20003800000 */
[----:B------:R-:W-:Y:S02]  /*4db0*/  ISETP.NE.AND P4, PT, R4, 0x10, PT ;  /* 0x000000100400780c */ /* 0x000fe40003f85270 */
[----:B------:R-:W-:-:S02]  /*4dc0*/  ISETP.GT.AND P0, PT, R16, 0xf, PT ;  /* 0x0000000f1000780c */ /* 0x000fc40003f04270 */
[----:B------:R-:W-:Y:S02]  /*4dd0*/  LEA R2, R19, R18, 0x6 ;  /* 0x0000001213027211 */ /* 0x000fe400078e30ff */
[C---:B------:R-:W-:Y:S02]  /*4de0*/  LOP3.LUT R4, R16.reuse, 0xfffffff8, RZ, 0xc0, !PT ;  /* 0xfffffff810047812 */ /* 0x040fe400078ec0ff */
[----:B------:R-:W-:Y:S02]  /*4df0*/  ISETP.NE.AND P5, PT, R3, 0x20, PT ;  /* 0x000000200300780c */ /* 0x000fe40003fa5270 */
[----:B------:R-:W-:Y:S01]  /*4e00*/  P2R R3, PR, RZ, 0x1 ;  /* 0x00000001ff037803 */ /* 0x000fe20000000000 */
[C---:B------:R-:W-:Y:S01]  /*4e10*/  VIADD R3, R16.reuse, 0x7 ;  /* 0x0000000710037836 */ /* 0x040fe20000000000 */
[C---:B------:R-:W-:Y:S02]  /*4e20*/  ISETP.GT.AND P3, PT, R16.reuse, 0x3f, PT ;  /* 0x0000003f1000780c */ /* 0x040fe40003f64270 */
[----:B------:R-:W-:-:S02]  /*4e30*/  ISETP.GT.AND P2, PT, R16, 0x1f, PT ;  /* 0x0000001f1000780c */ /* 0x000fc40003f44270 */
[----:B------:R-:W-:Y:S02]  /*4e40*/  ISETP.GT.AND P1, PT, R16, 0x7, PT ;  /* 0x000000071000780c */ /* 0x000fe40003f24270 */
        /* <DEDUP_REMOVED lines=8> */
.L_x_1999:
[----:B------:R-:W-:Y:S05]  /*4ed0*/  BSYNC B0 ;  /* 0x0000000000007941 */ /* 0x000fea0003800000 */
.L_x_1998:
[----:B------:R-:W-:Y:S01]  /*4ee0*/  BAR.SYNC.DEFER_BLOCKING 0x0 ;  /* 0x0000000000007b1d */ /* 0x000fe20000010000 */
[----:B------:R-:W-:-:S05]  /*4ef0*/  ISETP.GT.U32.AND P6, PT, R3, 0xe, PT ;  /* 0x0000000e0300780c */ /* 0x000fca0003fc4070 */
[----:B------:R-:W-:Y:S04]  /*4f00*/  BSSY B0, `(.L_x_2000) ;  /* 0x0000013000007945 */ /* 0x000fe80003800000 */
[----:B------:R-:W-:Y:S05]  /*4f10*/  @P3 BRA `(.L_x_2001) ;  /* 0x0000000000443947 */ /* 0x000fea0003800000 */
[----:B0-----:R-:W0:Y:S02]  /*4f20*/  LDS.128 R4, [R2] ;  /* 0x0000000002047984 */ /* 0x001e240000000c00 */
[--C-:B0----5:R-:W-:Y:S02]  /*4f30*/  HADD2.F32 R8, -RZ, R4.reuse.H0_H0 ;  /* 0x20000004ff087230 */ /* 0x121fe40000004100 */
        /* <DEDUP_REMOVED lines=15> */
.L_x_2001:
[----:B------:R-:W-:Y:S05]  /*5030*/  BSYNC B0 ;  /* 0x0000000000007941 */ /* 0x000fea0003800000 */
.L_x_2000:
        /* <DEDUP_REMOVED lines=8> */
.L_x_2003:
[----:B------:R-:W-:Y:S05]  /*50c0*/  BSYNC B0 ;  /* 0x0000000000007941 */ /* 0x000fea0003800000 */
.L_x_2002:
[----:B------:R-:W-:Y:S06]  /*50d0*/  BAR.SYNC.DEFER_BLOCKING 0x0 ;  /* 0x0000000000007b1d */ /* 0x000fec0000010000 */
[----:B------:R-:W-:Y:S04]  /*50e0*/  BSSY B0, `(.L_x_2004) ;  /* 0x0000013000007945 */ /* 0x000fe80003800000 */
[----:B------:R-:W-:Y:S05]  /*50f0*/  @P2 BRA `(.L_x_2005) ;  /* 0x0000000000442947 */ /* 0x000fea0003800000 */
[----:B01----:R-:W0:Y:S02]  /*5100*/  LDS.128 R4, [R2] ;  /* 0x0000000002047984 */ /* 0x003e240000000c00 */
        /* <DEDUP_REMOVED lines=16> */
.L_x_2005:
[----:B------:R-:W-:Y:S05]  /*5210*/  BSYNC B0 ;  /* 0x0000000000007941 */ /* 0x000fea0003800000 */
.L_x_2004:
        /* <DEDUP_REMOVED lines=8> */
.L_x_2007:
[----:B------:R-:W-:Y:S05]  /*52a0*/  BSYNC B0 ;  /* 0x0000000000007941 */ /* 0x000fea0003800000 */
.L_x_2006:
[----:B------:R-:W-:Y:S01]  /*52b0*/  BAR.SYNC.DEFER_BLOCKING 0x0 ;  /* 0x0000000000007b1d */ /* 0x000fe20000010000 */
[----:B------:R-:W-:-:S05]  /*52c0*/  ISETP.GT.AND P2, PT, R16, 0xf, PT ;  /* 0x0000000f1000780c */ /* 0x000fca0003f44270 */
[----:B------:R-:W-:Y:S08]  /*52d0*/  BSSY B0, `(.L_x_2008) ;  /* 0x0000013000007945 */ /* 0x000ff00003800000 */
[----:B------:R-:W-:Y:S05]  /*52e0*/  @P2 BRA `(.L_x_2009) ;  /* 0x0000000000442947 */ /* 0x000fea0003800000 */
[----:B01-3--:R-:W0:Y:S02]  /*52f0*/  LDS.128 R4, [R2] ;  /* 0x0000000002047984 */ /* 0x00be240000000c00 */
        /* <DEDUP_REMOVED lines=16> */
.L_x_2009:
[----:B------:R-:W-:Y:S05]  /*5400*/  BSYNC B0 ;  /* 0x0000000000007941 */ /* 0x000fea0003800000 */
.L_x_2008:
[----:B------:R-:W-:Y:S06]  /*5410*/  BAR.SYNC.DEFER_BLOCKING 0x0 ;  /* 0x0000000000007b1d */ /* 0x000fec0000010000 */
[----:B------:R-:W-:Y:S04]  /*5420*/  BSSY B0, `(.L_x_2010) ;  /* 0x0000007000007945 */ /* 0x000fe80003800000 */
[----:B------:R-:W-:Y:S05]  /*5430*/  @P0 BRA `(.L_x_2011) ;  /* 0x0000000000140947 */ /* 0x000fea0003800000 */
[----:B01-3--:R-:W-:Y:S02]  /*5440*/  F2FP.F16.F32.PACK_AB R4, R32, R33 ;  /* 0x000000212004723e */ /* 0x00bfe400000000ff */
[----:B------:R-:W-:Y:S02]  /*5450*/  F2FP.F16.F32.PACK_AB R5, R30, R35 ;  /* 0x000000231e05723e */ /* 0x000fe400000000ff */
[----:B------:R-:W-:Y:S02]  /*5460*/  F2FP.F16.F32.PACK_AB R6, R28, R31 ;  /* 0x0000001f1c06723e */ /* 0x000fe400000000ff */
[----:B------:R-:W-:-:S05]  /*5470*/  F2FP.F16.F32.PACK_AB R7, R0, R29 ;  /* 0x0000001d0007723e */ /* 0x000fca00000000ff */
[----:B------:R4:W-:Y:S02]  /*5480*/  STS.128 [R2+-0x80], R4 ;  /* 0xffff800402007388 */ /* 0x0009e40000000c00 */
.L_x_2011:
[----:B------:R-:W-:Y:S05]  /*5490*/  BSYNC B0 ;  /* 0x0000000000007941 */ /* 0x000fea0003800000 */
.L_x_2010:
[----:B------:R-:W-:Y:S06]  /*54a0*/  BAR.SYNC.DEFER_BLOCKING 0x0 ;  /* 0x0000000000007b1d */ /* 0x000fec0000010000 */
[----:B------:R-:W-:Y:S04]  /*54b0*/  BSSY B0, `(.L_x_2012) ;  /* 0x0000013000007945 */ /* 0x000fe80003800000 */
[----:B------:R-:W-:Y:S05]  /*54c0*/  @P1 BRA `(.L_x_2013) ;  /* 0x0000000000441947 */ /* 0x000fea0003800000 */
[----:B01-34-:R-:W0:Y:S02]  /*54d0*/  LDS.128 R4, [R2] ;  /* 0x0000000002047984 */ /* 0x01be240000000c00 */
        /* <DEDUP_REMOVED lines=16> */
.L_x_2013:
[----:B------:R-:W-:Y:S05]  /*55e0*/  BSYNC B0 ;  /* 0x0000000000007941 */ /* 0x000fea0003800000 */
.L_x_2012:
[----:B------:R-:W-:Y:S06]  /*55f0*/  BAR.SYNC.DEFER_BLOCKING 0x0 ;  /* 0x0000000000007b1d */ /* 0x000fec0000010000 */
[----:B------:R-:W-:Y:S05]  /*5600*/  @P6 EXIT ;  /* 0x000000000000694d */ /* 0x000fea0003800000 */
[----:B01-34-:R-:W0:Y:S02]  /*5610*/  LDC R2, c[0x0][0x308] ;  /* 0x0000c200ff027b82 */ /* 0x01be240000000800 */
[----:B0-----:R-:W-:-:S13]  /*5620*/  ISETP.NE.AND P0, PT, R2, 0x2, PT ;  /* 0x000000020200780c */ /* 0x001fda0003f05270 */
[----:B------:R-:W-:Y:S05]  /*5630*/  @!P0 BRA `(.L_x_2014) ;  /* 0x0000000000308947 */ /* 0x000fea0003800000 */
[----:B------:R-:W0:Y:S01]  /*5640*/  LDC.64 R2, c[0x0][0x210] ;  /* 0x00008400ff027b82 */ /* 0x000e220000000a00 */
        /* <DEDUP_REMOVED lines=11> */
.L_x_2014:
[----:B------:R-:W0:Y:S01]  /*5700*/  LDC.64 R2, c[0x0][0x300] ;  /* 0x0000c000ff027b82 */ /* 0x000e220000000a00 */
[----:B------:R-:W-:Y:S01]  /*5710*/  IADD3 R18, R18, UR40, RZ ;  /* 0x0000002812127c10 */ /* 0x000fe2000fffe0ff */
        /* <DEDUP_REMOVED lines=17> */
[----:B-----5:R-:W-:Y:S02]  /*5830*/  LOP3.LUT R9, R2, 0xff, RZ, 0xc0, !PT ;  /* 0x000000ff02097812 */ /* 0x020fe400078ec0ff */
[----:B------:R-:W-:Y:S02]  /*5840*/  PRMT R3, R3, 0x7710, RZ ;  /* 0x0000771003037816 */ /* 0x000fe400000000ff */
[----:B------:R-:W-:Y:S02]  /*5850*/  SHF.L.U64.HI R8, R9, 0x8, RZ ;  /* 0x0000000809087819 */ /* 0x000fe400000102ff */
[----:B0-----:R-:W-:Y:S01]  /*5860*/  PRMT R4, R30, 0x8880, RZ ;  /* 0x000088801e047816 */ /* 0x001fe200000000ff */
[----:B------:R-:W0:Y:S01]  /*5870*/  F2I.S8.NTZ R31, R31 ;  /* 0x0000001f001f7305 */ /* 0x000e220000202100 */
[----:B------:R-:W-:Y:S02]  /*5880*/  LOP3.LUT R7, R3, 0xff, RZ, 0xc0, !PT ;  /* 0x000000ff03077812 */ /* 0x000fe400078ec0ff */
[----:B------:R-:W-:-:S04]  /*5890*/  PRMT R4, R4, 0x7710, RZ ;  /* 0x0000771004047816 */ /* 0x000fc800000000ff */
[----:B------:R-:W-:Y:S01]  /*58a0*/  LOP3.LUT R6, R4, 0xff, RZ, 0xc0, !PT ;  /* 0x000000ff04067812 */ /* 0x000fe200078ec0ff */
[----:B------:R-:W3:Y:S01]  /*58b0*/  F2I.S8.NTZ R28, R28 ;  /* 0x0000001c001c7305 */ /* 0x000ee20000202100 */
[----:B-1----:R-:W-:Y:S02]  /*58c0*/  PRMT R33, R33, 0x8880, RZ ;  /* 0x0000888021217816 */ /* 0x002fe400000000ff */
[C---:B------:R-:W-:Y:S01]  /*58d0*/  SHF.L.U64.HI R4, R7.reuse, 0x10, RZ ;  /* 0x0000001007047819 */ /* 0x040fe200000102ff */
[----:B------:R-:W-:Y:S01]  /*58e0*/  IMAD.U32 R7, R7, 0x10000, RZ ;  /* 0x0001000007077824 */ /* 0x000fe200078e00ff */
[----:B------:R-:W-:Y:S02]  /*58f0*/  SHF.L.U64.HI R3, R6, 0x18, RZ ;  /* 0x0000001806037819 */ /* 0x000fe400000102ff */
[----:B0-----:R-:W-:Y:S01]  /*5900*/  PRMT R2, R31, 0x8880, RZ ;  /* 0x000088801f027816 */ /* 0x001fe200000000ff */
[----:B------:R-:W0:Y:S01]  /*5910*/  F2I.S8.NTZ R29, R29 ;  /* 0x0000001d001d7305 */ /* 0x000e220000202100 */
[----:B------:R-:W-:-:S02]  /*5920*/  LOP3.LUT R3, R3, R4, R8, 0xfe, !PT ;  /* 0x0000000403037212 */ /* 0x000fc400078efe08 */
[----:B------:R-:W-:Y:S02]  /*5930*/  PRMT R2, R2, 0x7710, RZ ;  /* 0x0000771002027816 */ /* 0x000fe400000000ff */
[----:B---3--:R-:W-:-:S03]  /*5940*/  PRMT R28, R28, 0x8880, RZ ;  /* 0x000088801c1c7816 */ /* 0x008fc600000000ff */
[----:B------:R1:W3:Y:S01]  /*5950*/  F2I.S8.NTZ R5, R0 ;  /* 0x0000000000057305 */ /* 0x0002e20000202100 */
[----:B------:R-:W-:-:S04]  /*5960*/  LOP3.LUT R2, R2, 0xff, RZ, 0xc0, !PT ;  /* 0x000000ff02027812 */ /* 0x000fc800078ec0ff */
[----:B------:R-:W-:Y:S02]  /*5970*/  LOP3.LUT R2, R2, 0xffffff00, R3, 0xf8, !PT ;  /* 0xffffff0002027812 */ /* 0x000fe400078ef803 */
[----:B0-----:R-:W-:Y:S02]  /*5980*/  PRMT R29, R29, 0x8880, RZ ;  /* 0x000088801d1d7816 */ /* 0x001fe400000000ff */
[----:B-1----:R-:W-:-:S04]  /*5990*/  PRMT R0, R33, 0x7710, RZ ;  /* 0x0000771021007816 */ /* 0x002fc800000000ff */
[----:B------:R-:W-:Y:S02]  /*59a0*/  PRMT R4, R0, 0x6540, R9 ;  /* 0x0000654000047816 */ /* 0x000fe40000000009 */
[----:B------:R-:W-:Y:S02]  /*59b0*/  PRMT R0, R28, 0x7710, RZ ;  /* 0x000077101c007816 */ /* 0x000fe400000000ff */
[----:B---3--:R-:W-:Y:S02]  /*59c0*/  PRMT R5, R5, 0x8880, RZ ;  /* 0x0000888005057816 */ /* 0x008fe400000000ff */
        /* <DEDUP_REMOVED lines=13> */
.L_x_1958:
[----:B0-----:R-:W-:Y:S01]  /*5aa0*/  HFMA2.MMA R11, -RZ, RZ, 0, 1.847743988037109375e-06 ;  /* 0x0000001fff0b7435 */ /* 0x001fe200000001ff */
[----:B------:R-:W-:Y:S02]  /*5ab0*/  IMAD.MOV.U32 R12, RZ, RZ, 0x10 ;  /* 0x00000010ff0c7424 */ /* 0x000fe400078e00ff */
[----:B------:R-:W-:-:S08]  /*5ac0*/  IMAD.MOV.U32 R15, RZ, RZ, -0x1 ;  /* 0xffffffffff0f7424 */ /* 0x000fd000078e00ff */
[----:B-1----:R-:W-:Y:S05]  /*5ad0*/  WARPSYNC.COLLECTIVE R15, `(.L_x_2015) ;  /* 0x000000000f087348 */ /* 0x002fea0003c00000 */
[----:B------:R0:W2:Y:S02]  /*5ae0*/  SHFL.BFLY P6, R14, R13, R12, R11 ;  /* 0x0c00000c0d0e7389 */ /* 0x0000a400000c000b */
[----:B012---:R-:W-:Y:S01]  /*5af0*/  ENDCOLLECTIVE ;  /* 0x000000000000791b */ /* 0x007fe20003800000 */
.L_x_2015:
[----:B------:R-:W-:Y:S02]  /*5b00*/  IMAD.MOV.U32 R12, RZ, RZ, 0x8 ;  /* 0x00000008ff0c7424 */ /* 0x000fe400078e00ff */
[----:B------:R-:W-:-:S05]  /*5b10*/  FADD.FTZ R0, R13, R14 ;  /* 0x0000000e0d007221 */ /* 0x000fca0000010000 */
[----:B------:R-:W-:-:S07]  /*5b20*/  MOV R13, R0 ;  /* 0x00000000000d7202 */ /* 0x000fce0000000f00 */
[----:B------:R-:W-:Y:S05]  /*5b30*/  WARPSYNC.COLLECTIVE R15, `(.L_x_2016) ;  /* 0x000000000f087348 */ /* 0x000fea0003c00000 */
[----:B------:R0:W1:Y:S02]  /*5b40*/  SHFL.BFLY P6, R14, R13, R12, R11 ;  /* 0x0c00000c0d0e7389 */ /* 0x00006400000c000b */
[----:B01----:R-:W-:Y:S01]  /*5b50*/  ENDCOLLECTIVE ;  /* 0x000000000000791b */ /* 0x003fe20003800000 */
.L_x_2016:
[----:B------:R-:W-:Y:S02]  /*5b60*/  IMAD.MOV.U32 R12, RZ, RZ, 0x4 ;  /* 0x00000004ff0c7424 */ /* 0x000fe400078e00ff */
[----:B------:R-:W-:-:S05]  /*5b70*/  FADD.FTZ R3, R0, R14 ;  /* 0x0000000e00037221 */ /* 0x000fca0000010000 */
[----:B------:R-:W-:-:S07]  /*5b80*/  MOV R13, R3 ;  /* 0x00000003000d7202 */ /* 0x000fce0000000f00 */
[----:B------:R-:W-:Y:S05]  /*5b90*/  WARPSYNC.COLLECTIVE R15, `(.L_x_2017) ;  /* 0x000000000f087348 */ /* 0x000fea0003c00000 */
[----:B------:R0:W1:Y:S02]  /*5ba0*/  SHFL.BFLY P6, R14, R13, R12, R11 ;  /* 0x0c00000c0d0e7389 */ /* 0x00006400000c000b */
[----:B01----:R-:W-:Y:S01]  /*5bb0*/  ENDCOLLECTIVE ;  /* 0x000000000000791b */ /* 0x003fe20003800000 */
.L_x_2017:
[----:B------:R-:W-:Y:S02]  /*5bc0*/  IMAD.MOV.U32 R12, RZ, RZ, 0x2 ;  /* 0x00000002ff0c7424 */ /* 0x000fe400078e00ff */
[----:B------:R-:W-:-:S05]  /*5bd0*/  FADD.FTZ R4, R3, R14 ;  /* 0x0000000e03047221 */ /* 0x000fca0000010000 */
[----:B------:R-:W-:-:S07]  /*5be0*/  MOV R13, R4 ;  /* 0x00000004000d7202 */ /* 0x000fce0000000f00 */
[----:B------:R-:W-:Y:S05]  /*5bf0*/  WARPSYNC.COLLECTIVE R15, `(.L_x_2018) ;  /* 0x000000000f087348 */ /* 0x000fea0003c00000 */
[----:B------:R0:W1:Y:S02]  /*5c00*/  SHFL.BFLY P6, R14, R13, R12, R11 ;  /* 0x0c00000c0d0e7389 */ /* 0x00006400000c000b */
[----:B01----:R-:W-:Y:S01]  /*5c10*/  ENDCOLLECTIVE ;  /* 0x000000000000791b */ /* 0x003fe20003800000 */
.L_x_2018:
[----:B------:R-:W-:Y:S02]  /*5c20*/  IMAD.MOV.U32 R12, RZ, RZ, 0x1 ;  /* 0x00000001ff0c7424 */ /* 0x000fe400078e00ff */
[----:B------:R-:W-:-:S05]  /*5c30*/  FADD.FTZ R5, R4, R14 ;  /* 0x0000000e04057221 */ /* 0x000fca0000010000 */
[----:B------:R-:W-:-:S07]  /*5c40*/  MOV R13, R5 ;  /* 0x00000005000d7202 */ /* 0x000fce0000000f00 */
[----:B------:R-:W-:Y:S05]  /*5c50*/  WARPSYNC.COLLECTIVE R15, `(.L_x_2019) ;  /* 0x000000000f087348 */ /* 0x000fea0003c00000 */
[----:B------:R0:W1:Y:S02]  /*5c60*/  SHFL.BFLY P6, R14, R13, R12, R11 ;  /* 0x0c00000c0d0e7389 */ /* 0x00006400000c000b */
[----:B01----:R-:W-:Y:S01]  /*5c70*/  ENDCOLLECTIVE ;  /* 0x000000000000791b */ /* 0x003fe20003800000 */
.L_x_2019:
[----:B------:R-:W-:Y:S05]  /*5c80*/  BRA `(.L_x_2020) ;  /* 0xffffffb800e47947 */ /* 0x000fea000383ffff */
.L_x_1962:
[----:B------:R-:W-:Y:S01]  /*5c90*/  BSSY B1, `(.L_x_2021) ;  /* 0x0000007000017945 */ /* 0x000fe20003800000 */
[----:B------:R-:W-:Y:S01]  /*5ca0*/  MOV R12, 0x1 ;  /* 0x00000001000c7802 */ /* 0x000fe20000000f00 */
[----:B------:R-:W-:Y:S01]  /*5cb0*/  IMAD.MOV.U32 R15, RZ, RZ, -0x1 ;  /* 0xffffffffff0f7424 */ /* 0x000fe200078e00ff */
[----:B------:R-:W-:-:S07]  /*5cc0*/  MOV R11, 0x1f ;  /* 0x0000001f000b7802 */ /* 0x000fce0000000f00 */
[----:B------:R-:W-:Y:S05]  /*5cd0*/  WARPSYNC.COLLECTIVE R15, `(.L_x_2022) ;  /* 0x000000000f087348 */ /* 0x000fea0003c00000 */
[----:B------:R0:W1:Y:S02]  /*5ce0*/  SHFL.BFLY P6, R14, R13, R12, R11 ;  /* 0x0c00000c0d0e7389 */ /* 0x00006400000c000b */
[----:B01----:R-:W-:Y:S01]  /*5cf0*/  ENDCOLLECTIVE ;  /* 0x000000000000791b */ /* 0x003fe20003800000 */
.L_x_2022:
[----:B------:R-:W-:Y:S05]  /*5d00*/  BSYNC B1 ;  /* 0x0000000000017941 */ /* 0x000fea0003800000 */
.L_x_2021:
[----:B------:R-:W-:Y:S05]  /*5d10*/  BRA `(.L_x_2023) ;  /* 0xffffffc400d07947 */ /* 0x000fea000383ffff */
.L_x_1966:
[----:B------:R-:W-:Y:S01]  /*5d20*/  HFMA2.MMA R12, -RZ, RZ, 0, 9.5367431640625e-07 ;  /* 0x00000010ff0c7435 */ /* 0x000fe200000001ff */
[----:B------:R-:W-:Y:S01]  /*5d30*/  BSSY B0, `(.L_x_2024) ;  /* 0x0000007000007945 */ /* 0x000fe20003800000 */
[----:B01----:R-:W-:Y:S01]  /*5d40*/  MOV R13, R0 ;  /* 0x00000000000d7202 */ /* 0x003fe20000000f00 */
[----:B------:R-:W-:Y:S01]  /*5d50*/  IMAD.MOV.U32 R11, RZ, RZ, 0x1f ;  /* 0x0000001fff0b7424 */ /* 0x000fe200078e00ff */
[----:B------:R-:W-:-:S07]  /*5d60*/  MOV R15, 0xffffffff ;  /* 0xffffffff000f7802 */ /* 0x000fce0000000f00 */
[----:B--23--:R-:W-:Y:S05]  /*5d70*/  WARPSYNC.COLLECTIVE R15, `(.L_x_2025) ;  /* 0x000000000f087348 */ /* 0x00cfea0003c00000 */
[----:B------:R0:W1:Y:S02]  /*5d80*/  SHFL.BFLY P6, R14, R13, R12, R11 ;  /* 0x0c00000c0d0e7389 */ /* 0x00006400000c000b */
[----:B0123--:R-:W-:Y:S01]  /*5d90*/  ENDCOLLECTIVE ;  /* 0x000000000000791b */ /* 0x00ffe20003800000 */
.L_x_2025:
[----:B------:R-:W-:Y:S05]  /*5da0*/  BSYNC B0 ;  /* 0x0000000000007941 */ /* 0x000fea0003800000 */
.L_x_2024:
[----:B------:R-:W-:Y:S01]  /*5db0*/  HFMA2.MMA R12, -RZ, RZ, 0, 4.76837158203125e-07 ;  /* 0x00000008ff0c7435 */ /* 0x000fe200000001ff */
[----:B------:R-:W-:Y:S01]  /*5dc0*/  FMNMX.FTZ R13, R14, R0, !PT ;  /* 0x000000000e0d7209 */ /* 0x000fe20007810000 */
[----:B------:R-:W-:Y:S01]  /*5dd0*/  IMAD.MOV.U32 R11, RZ, RZ, 0x1f ;  /* 0x0000001fff0b7424 */ /* 0x000fe200078e00ff */
[----:B------:R-:W-:-:S08]  /*5de0*/  MOV R15, 0xffffffff ;  /* 0xffffffff000f7802 */ /* 0x000fd00000000f00 */
[----:B------:R-:W-:Y:S05]  /*5df0*/  WARPSYNC.COLLECTIVE R15, `(.L_x_2026) ;  /* 0x000000000f087348 */ /* 0x000fea0003c00000 */
[----:B------:R0:W1:Y:S02]  /*5e00*/  SHFL.BFLY P6, R14, R13, R12, R11 ;  /* 0x0c00000c0d0e7389 */ /* 0x00006400000c000b */
[----:B01----:R-:W-:Y:S01]  /*5e10*/  ENDCOLLECTIVE ;  /* 0x000000000000791b */ /* 0x003fe20003800000 */
.L_x_2026:
[----:B------:R-:W-:Y:S01]  /*5e20*/  IMAD.MOV.U32 R12, RZ, RZ, 0x4 ;  /* 0x00000004ff0c7424 */ /* 0x000fe200078e00ff */
[----:B------:R-:W-:-:S04]  /*5e30*/  FMNMX.FTZ R3, R13, R14, !PT ;  /* 0x0000000e0d037209 */ /* 0x000fc80007810000 */
[----:B------:R-:W-:-:S07]  /*5e40*/  MOV R13, R3 ;  /* 0x00000003000d7202 */ /* 0x000fce0000000f00 */
[----:B------:R-:W-:Y:S05]  /*5e50*/  WARPSYNC.COLLECTIVE R15, `(.L_x_2027) ;  /* 0x000000000f087348 */ /* 0x000fea0003c00000 */
[----:B------:R0:W1:Y:S02]  /*5e60*/  SHFL.BFLY P6, R14, R13, R12, R11 ;  /* 0x0c00000c0d0e7389 */ /* 0x00006400000c000b */
[----:B01----:R-:W-:Y:S01]  /*5e70*/  ENDCOLLECTIVE ;  /* 0x000000000000791b */ /* 0x003fe20003800000 */
.L_x_2027:
[----:B------:R-:W-:Y:S01]  /*5e80*/  HFMA2.MMA R12, -RZ, RZ, 0, 1.1920928955078125e-07 ;  /* 0x00000002ff0c7435 */ /* 0x000fe200000001ff */
[----:B------:R-:W-:-:S04]  /*5e90*/  FMNMX.FTZ R5, R3, R14, !PT ;  /* 0x0000000e03057209 */ /* 0x000fc80007810000 */
[----:B------:R-:W-:-:S07]  /*5ea0*/  MOV R13, R5 ;  /* 0x00000005000d7202 */ /* 0x000fce0000000f00 */
[----:B------:R-:W-:Y:S05]  /*5eb0*/  WARPSYNC.COLLECTIVE R15, `(.L_x_2028) ;  /* 0x000000000f087348 */ /* 0x000fea0003c00000 */
[----:B------:R0:W1:Y:S02]  /*5ec0*/  SHFL.BFLY P6, R14, R13, R12, R11 ;  /* 0x0c00000c0d0e7389 */ /* 0x00006400000c000b */
[----:B01----:R-:W-:Y:S01]  /*5ed0*/  ENDCOLLECTIVE ;  /* 0x000000000000791b */ /* 0x003fe20003800000 */
.L_x_2028:
[----:B------:R-:W-:Y:S05]  /*5ee0*/  BRA `(.L_x_2029) ;  /* 0xffffffc800147947 */ /* 0x000fea000383ffff */
.L_x_2030:
        /* <DEDUP_REMOVED lines=9> */
.L_x_2591:


//--------------------- .text._ZN4mmha33masked_multihead_attention_kernelItLi64ELi64ELi4ELi8ELi64ELb0ELb0EEEv26Multihead_attention_paramsIT_XT5_EE --------------------------
	.section	.text._ZN4mmha33masked_multihead_attention_kernelItLi64ELi64ELi4ELi8ELi64ELb0ELb0EEEv26Multihead_attention_paramsIT_XT5_EE,"ax",@progbits
	.align	128
        .global         _ZN4mmha33masked_multihead_attention_kernelItLi64ELi64ELi4ELi8ELi64ELb0ELb0EEEv26Multihead_attention_paramsIT_XT5_EE
        .type           _ZN4mmha33masked_multihead_attention_kernelItLi64ELi64ELi4ELi8ELi64ELb0ELb0EEEv26Multihead_attention_paramsIT_XT5_EE,@function
        .size           _ZN4mmha33masked_multihead_attention_kernelItLi64ELi64ELi4ELi8ELi64ELb0ELb0EEEv26Multihead_attention_paramsIT_XT5_EE,(.L_x_2592 - _ZN4mmha33masked_multihead_attention_kernelItLi64ELi64ELi4ELi8ELi64ELb0ELb0EEEv26Multihead_attention_paramsIT_XT5_EE)
        .other          _ZN4mmha33masked_multihead_attention_kernelItLi64ELi64ELi4ELi8ELi64ELb0ELb0EEEv26Multihead_attention_paramsIT_XT5_EE,@"STO_CUDA_ENTRY STV_DEFAULT"
_ZN4mmha33masked_multihead_attention_kernelItLi64ELi64ELi4ELi8ELi64ELb0ELb0EEEv26Multihead_attention_paramsIT_XT5_EE:
.text._ZN4mmha33masked_multihead_attention_kernelItLi64ELi64ELi4ELi8ELi64ELb0ELb0EEEv26Multihead_attention_paramsIT_XT5_EE:
        /* <DEDUP_REMOVED lines=14> */
.L_x_2031:
        /* <DEDUP_REMOVED lines=20> */
[----:B0-----:R-:W-:-:S06]  /*0220*/  VIADD R6, R0, 0xffffffe ;  /* 0x0ffffffe00067836 */ /* 0x001fcc0000000000 */
[----:B------:R-:W0:Y:S02]  /*0230*/  F2I.FTZ.U32.TRUNC.NTZ R5, R6 ;  /* 0x0000000600057305 */ /* 0x000e24000021f000 */
[----:B0-----:R-:W-:-:S05]  /*0240*/  IADD3 R8, RZ, -R5, RZ ;  /* 0x80000005ff087210 */ /* 0x001fca0007ffe0ff */
[----:B------:R-:W-:Y:S01]  /*0250*/  IMAD R9, R8, R7, RZ ;  /* 0x0000000708097224 */ /* 0x000fe200078e02ff */
[----:B---3--:R-:W-:Y:S01]  /*0260*/  IABS R8, R4 ;  /* 0x0000000400087213 */ /* 0x008fe20000000000 */
[----:B------:R-:W-:-:S04]  /*0270*/  IMAD.MOV.U32 R4, RZ, RZ, RZ ;  /* 0x000000ffff047224 */ /* 0x000fc800078e00ff */
        /* <DEDUP_REMOVED lines=9> */
[----:B------:R-:W-:-:S05]  /*0310*/  @P1 VIADD R0, R0, 0x1 ;  /* 0x0000000100001836 */ /* 0x000fca0000000000 */
[----:B------:R-:W-:Y:S02]  /*0320*/  MOV R19, R0 ;  /* 0x0000000000137202 */ /* 0x000fe40000000f00 */
        /* <DEDUP_REMOVED lines=10> */
[----:B0-----:R-:W-:-:S04]  /*03d0*/  VIADD R6, R0, 0xffffffe ;  /* 0x0ffffffe00067836 */ /* 0x001fc80000000000 */
[----:B------:R0:W3:Y:S06]  /*03e0*/  F2I.FTZ.U32.TRUNC.NTZ R7, R6 ;  /* 0x0000000600077305 */ /* 0x0000ec000021f000 */
[----:B------:R-:W-:Y:S02]  /*03f0*/  @!P3 IMAD.MOV R19, RZ, RZ, -R19 ;  /* 0x000000ffff13b224 */ /* 0x000fe400078e0a13 */
        /* <DEDUP_REMOVED lines=58> */
.L_x_2033:
[----:B------:R-:W-:-:S07]  /*07a0*/  IMAD.MOV.U32 R6, RZ, RZ, RZ ;  /* 0x000000ffff067224 */ /* 0x000fce00078e00ff */
.L_x_2034:
[----:B------:R-:W-:Y:S05]  /*07b0*/  BSYNC B0 ;  /* 0x0000000000007941 */ /* 0x000fea0003800000 */
.L_x_2032:
        /* <DEDUP_REMOVED lines=10> */
.L_x_2036:
        /* <DEDUP_REMOVED lines=11> */
.L_x_2037:
[----:B------:R-:W-:Y:S05]  /*0910*/  BSYNC B0 ;  /* 0x0000000000007941 */ /* 0x000fea0003800000 */
.L_x_2035:
[----:B------:R-:W-:Y:S01]  /*0920*/  ULDC.64 UR8, c[0x0][0x230] ;  /* 0x00008c0000087ab9 */ /* 0x000fe20000000a00 */
[----:B------:R-:W-:Y:S01]  /*0930*/  ULDC.64 UR4, c[0x0][0x220] ;  /* 0x0000880000047ab9 */ /* 0x000fe20000000a00 */
[----:B------:R-:W-:Y:S01]  /*0940*/  ISETP.EQ.U32.AND P1, PT, RZ, UR8, PT ;  /* 0x00000008ff007c0c */ /* 0x000fe2000bf22070 */
[----:B------:R-:W-:Y:S01]  /*0950*/  IMAD.U32 R12, RZ, RZ, UR7 ;  /* 0x00000007ff0c7e24 */ /* 0x000fe2000f8e00ff */
[----:B------:R-:W-:Y:S01]  /*0960*/  ISETP.EQ.U32.AND P3, PT, RZ, UR4, PT ;  /* 0x00000004ff007c0c */ /* 0x000fe2000bf62070 */
[----:B------:R-:W-:Y:S01]  /*0970*/  HFMA2.MMA R7, -RZ, RZ, 0, 0 ;  /* 0x00000000ff077435 */ /* 0x000fe200000001ff */
        /* <DEDUP_REMOVED lines=9> */
[----:B------:R-:W-:Y:S02]  /*0a10*/  PLOP3.LUT P4, PT, PT, PT, UP0, 0x80, 0x0 ;  /* 0x000000000000781c */ /* 0x000fe40003f8f008 */
[----:B-----5:R-:W-:-:S03]  /*0a20*/  @!P2 IMAD R15, R17, R12, UR43 ;  /* 0x0000002b110fae24 */ /* 0x020fc6000f8e020c */
[----:B------:R-:W-:Y:S01]  /*0a30*/  @UP0 ULDC.64 UR4, c[0x0][0x2a8] ;  /* 0x0000aa0000040ab9 */ /* 0x000fe20000000a00 */
[----:B------:R-:W1:Y:S01]  /*0a40*/  @!P3 LDC.64 R4, c[0x0][0x220] ;  /* 0x00008800ff04bb82 */ /* 0x000e620000000a00 */
[----:B------:R-:W-:Y:S01]  /*0a50*/  @UP0 UIMAD.WIDE UR4, UR6, 0x4, UR4 ;  /* 0x00000004060408a5 */ /* 0x000fe2000f8e0204 */
[----:B------:R-:W-:Y:S01]  /*0a60*/  @!P2 IMAD R15, R15, 0x40, R0 ;  /* 0x000000400f0fa824 */ /* 0x000fe200078e0200 */
[----:B------:R-:W-:-:S04]  /*0a70*/  MOV R23, RZ ;  /* 0x000000ff00177202 */ /* 0x000fc80000000f00 */
[----:B------:R-:W-:Y:S01]  /*0a80*/  MOV R12, UR4 ;  /* 0x00000004000c7c02 */ /* 0x000fe20008000f00 */
[----:B------:R-:W2:Y:S01]  /*0a90*/  @!P2 LDC.64 R10, c[0x0][0x2e0] ;  /* 0x0000b800ff0aab82 */ /* 0x000ea20000000a00 */
[----:B------:R-:W-:Y:S01]  /*0aa0*/  IMAD.U32 R13, RZ, RZ, UR5 ;  /* 0x00000005ff0d7e24 */ /* 0x000fe2000f8e00ff */
[----:B------:R-:W-:-:S04]  /*0ab0*/  ULDC.U8 UR4, c[0x0][0x294] ;  /* 0x0000a50000047ab9 */ /* 0x000fc80000000000 */
[----:B------:R-:W3:Y:S01]  /*0ac0*/  @P4 LDG.E R12, desc[UR36][R12.64] ;  /* 0x000000240c0c4981 */ /* 0x000ee2000c1e1900 */
[----:B0-----:R-:W-:-:S05]  /*0ad0*/  @!P1 IMAD.WIDE R8, R3, 0x2, R8 ;  /* 0x0000000203089825 */ /* 0x001fca00078e0208 */
[----:B------:R-:W4:Y:S01]  /*0ae0*/  @!P1 LDG.E R7, desc[UR36][R8.64] ;  /* 0x0000002408079981 */ /* 0x000f22000c1e1900 */
[----:B-1----:R-:W-:-:S05]  /*0af0*/  @!P3 IMAD.WIDE R4, R3, 0x2, R4 ;  /* 0x000000020304b825 */ /* 0x002fca00078e0204 */
[----:B------:R-:W4:Y:S01]  /*0b00*/  @!P3 LDG.E R23, desc[UR36][R4.64] ;  /* 0x000000240417b981 */ /* 0x000f22000c1e1900 */
[----:B--2---:R-:W-:Y:S02]  /*0b10*/  @!P2 IMAD.WIDE R10, R15, 0x2, R10 ;  /* 0x000000020f0aa825 */ /* 0x004fe400078e020a */
[----:B------:R-:W0:Y:S04]  /*0b20*/  LDC R15, c[0x0][0x290] ;  /* 0x0000a400ff0f7b82 */ /* 0x000e280000000800 */
[----:B------:R-:W2:Y:S01]  /*0b30*/  @!P2 LDG.E R11, desc[UR36][R10.64] ;  /* 0x000000240a0ba981 */ /* 0x000ea2000c1e1900 */
[----:B------:R-:W-:Y:S01]  /*0b40*/  ISETP.NE.AND P1, PT, RZ, UR4, PT ;  /* 0x00000004ff007c0c */ /* 0x000fe2000bf25270 */
[----:B------:R-:W-:Y:S01]  /*0b50*/  UMOV UR38, URZ ;  /* 0x0000003f00267c82 */ /* 0x000fe20008000000 */
[----:B0-----:R-:W-:-:S02]  /*0b60*/  ISETP.GT.AND P3, PT, R15, RZ, PT ;  /* 0x000000ff0f00720c */ /* 0x001fc40003f64270 */
[----:B---3--:R-:W-:Y:S01]  /*0b70*/  @P4 R2UR UR38, R12 ;  /* 0x000000000c2642ca */ /* 0x008fe200000e0000 */
[----:B----4-:R-:W-:Y:S01]  /*0b80*/  HADD2 R18, R18, R7 ;  /* 0x0000000712127230 */ /* 0x010fe20000000000 */
[----:B------:R-:W-:-:S03]  /*0b90*/  HFMA2.MMA R23, R6, 1, 1, R23 ;  /* 0x3c003c0006177835 */ /* 0x000fc60000000017 */
        /* <DEDUP_REMOVED lines=31> */
[----:B------:R-:W-:Y:S02]  /*0d90*/  P2R R26, PR, RZ, 0x2 ;  /* 0x00000002ff1a7803 */ /* 0x000fe40000000000 */
        /* <DEDUP_REMOVED lines=9> */
[----:B------:R-:W-:Y:S01]  /*0e30*/  IMAD.U32 R5, RZ, RZ, UR5 ;  /* 0x00000005ff057e24 */ /* 0x000fe2000f8e00ff */
[----:B------:R-:W-:Y:S01]  /*0e40*/  ULDC.64 UR4, c[0x4][0xd0] ;  /* 0x0100340000047ab9 */ /* 0x000fe20000000a00 */
[----:B------:R-:W0:Y:S01]  /*0e50*/  LDC.64 R14, c[0x4][R14] ;  /* 0x010000000e0e7b82 */ /* 0x000e220000000a00 */
[----:B------:R-:W-:Y:S01]  /*0e60*/  HFMA2.MMA R8, -RZ, RZ, 0, 8.0049037933349609375e-05 ;  /* 0x0000053fff087435 */ /* 0x000fe200000001ff */
[----:B------:R-:W-:Y:S01]  /*0e70*/  MOV R6, UR4 ;  /* 0x0000000400067c02 */ /* 0x000fe20008000f00 */
[----:B------:R-:W-:Y:S01]  /*0e80*/  IMAD.U32 R7, RZ, RZ, UR5 ;  /* 0x00000005ff077e24 */ /* 0x000fe2000f8e00ff */
[----:B------:R-:W-:Y:S01]  /*0e90*/  MOV R10, UR6 ;  /* 0x00000006000a7c02 */ /* 0x000fe20008000f00 */
[----:B------:R-:W-:Y:S01]  /*0ea0*/  IMAD.U32 R11, RZ, RZ, UR7 ;  /* 0x00000007ff0b7e24 */ /* 0x000fe2000f8e00ff */
[----:B------:R-:W-:Y:S01]  /*0eb0*/  MOV R13, RZ ;  /* 0x000000ff000d7202 */ /* 0x000fe20000000f00 */
[----:B------:R-:W-:-:S07]  /*0ec0*/  IMAD.MOV.U32 R12, RZ, RZ, 0x1 ;  /* 0x00000001ff0c7424 */ /* 0x000fce00078e00ff */
[----:B------:R-:W-:-:S07]  /*0ed0*/  LEPC R20, `(.L_x_2040) ;  /* 0x000000001014794e */ /* 0x000fce0000000000 */
[----:B0-----:R-:W-:Y:S05]  /*0ee0*/  CALL.ABS.NOINC R14 ;  /* 0x000000000e007343 */ /* 0x001fea0003c00000 */
.L_x_2040:
        /* <DEDUP_REMOVED lines=63> */
.L_x_2044:
[----:B------:R-:W-:Y:S05]  /*12e0*/  BSYNC B1 ;  /* 0x0000000000017941 */ /* 0x000fea0003800000 */
.L_x_2043:
[----:B------:R-:W-:Y:S01]  /*12f0*/  PRMT R4, R18, 0x7632, R4 ;  /* 0x0000763212047816 */ /* 0x000fe20000000004 */
[----:B------:R1:W-:Y:S01]  /*1300*/  STS.U16 [R11], R18 ;  /* 0x000000120b007388 */ /* 0x0003e20000000400 */
[----:B------:R-:W-:-:S03]  /*1310*/  PRMT R5, R23, 0x7632, R5 ;  /* 0x0000763217057816 */ /* 0x000fc60000000005 */
[----:B------:R1:W-:Y:S04]  /*1320*/  STS.U16 [R13], R4 ;  /* 0x000000040d007388 */ /* 0x0003e80000000400 */
[----:B------:R1:W-:Y:S04]  /*1330*/  STS.U16 [R12], R23 ;  /* 0x000000170c007388 */ /* 0x0003e80000000400 */
[----:B------:R1:W-:Y:S02]  /*1340*/  STS.U16 [R25], R5 ;  /* 0x0000000519007388 */ /* 0x0003e40000000400 */
.L_x_2042:
[----:B------:R-:W-:Y:S05]  /*1350*/  BSYNC B0 ;  /* 0x0000000000007941 */ /* 0x000fea0003800000 */
.L_x_2041:
[----:B------:R-:W-:Y:S06]  /*1360*/  BAR.SYNC.DEFER_BLOCKING 0x0 ;  /* 0x0000000000007b1d */ /* 0x000fec0000010000 */
[----:B01----:R0:W1:Y:S04]  /*1370*/  @P6 LDS R23, [R0] ;  /* 0x0000000000176984 */ /* 0x0030680000000800 */
[----:B------:R0:W2:Y:S01]  /*1380*/  @P6 LDS R18, [R3] ;  /* 0x0000000003126984 */ /* 0x0000a20000000800 */
[----:B------:R-:W-:Y:S06]  /*1390*/  BAR.SYNC.DEFER_BLOCKING 0x0 ;  /* 0x0000000000007b1d */ /* 0x000fec0000010000 */
[----:B------:R-:W-:Y:S05]  /*13a0*/  BRA `(.L_x_2039) ;  /* 0x00000000007c7947 */ /* 0x000fea0003800000 */
.L_x_2038:
        /* <DEDUP_REMOVED lines=30> */
.L_x_2045:
[----:B------:R-:W-:Y:S05]  /*1590*/  BSYNC B0 ;  /* 0x0000000000007941 */ /* 0x000fea0003800000 */
.L_x_2039:
[----:B------:R-:W-:Y:S01]  /*15a0*/  ISETP.GT.AND P0, PT, R16, 0x1f, PT ;  /* 0x0000001f1000780c */ /* 0x000fe20003f04270 */
[----:B------:R-:W-:Y:S01]  /*15b0*/  BSSY B0, `(.L_x_2046) ;  /* 0x0000027000007945 */ /* 0x000fe20003800000 */
[----:B------:R-:W-:-:S11]  /*15c0*/  IMAD.MOV.U32 R14, RZ, RZ, RZ ;  /* 0x000000ffff0e7224 */ /* 0x000fd600078e00ff */
[----:B------:R-:W-:Y:S05]  /*15d0*/  @P0 BRA `(.L_x_2047) ;  /* 0x0000000000900947 */ /* 0x000fea0003800000 */
[----:B------:R-:W3:Y:S01]  /*15e0*/  S2UR UR5, SR_CgaCtaId ;  /* 0x00000000000579c3 */ /* 0x000ee20000008800 */
[----:B0-----:R-:W-:Y:S01]  /*15f0*/  SHF.R.S32.HI R3, RZ, 0x1f, R16 ;  /* 0x0000001fff037819 */ /* 0x001fe20000011410 */
[----:B------:R-:W-:Y:S02]  /*1600*/  UMOV UR4, 0x400 ;  /* 0x0000040000047882 */ /* 0x000fe40000000000 */
[----:B------:R-:W-:Y:S01]  /*1610*/  UIADD3 UR4, UR4, 0x10, URZ ;  /* 0x0000001004047890 */ /* 0x000fe2000fffe03f */
[----:B------:R-:W-:-:S03]  /*1620*/  LEA.HI R3, R3, R16, RZ, 0x2 ;  /* 0x0000001003037211 */ /* 0x000fc600078f10ff */
[----:B------:R-:W0:Y:S01]  /*1630*/  LDC.64 R4, c[0x0][0x248] ;  /* 0x00009200ff047b82 */ /* 0x000e220000000a00 */
        /* <DEDUP_REMOVED lines=29> */
.L_x_2106:
[----:B-1----:R-:W-:-:S07]  /*1810*/  FADD.FTZ R14, R5, R14 ;  /* 0x0000000e050e7221 */ /* 0x002fce0000010000 */
.L_x_2047:
[----:B------:R-:W-:Y:S05]  /*1820*/  BSYNC B0 ;  /* 0x0000000000007941 */ /* 0x000fea0003800000 */
.L_x_2046:
        /* <DEDUP_REMOVED lines=15> */
[----:B0-----:R-:W-:-:S05]  /*1920*/  IMAD.U32 R5, RZ, RZ, UR5 ;  /* 0x00000005ff057e24 */ /* 0x001fca000f8e00ff */
[----:B------:R-:W3:Y:S01]  /*1930*/  @P0 LDG.E.U16 R4, desc[UR36][R4.64] ;  /* 0x0000002404040981 */ /* 0x000ee2000c1e1500 */
[----:B------:R-:W0:Y:S01]  /*1940*/  S2UR UR6, SR_CgaCtaId ;  /* 0x00000000000679c3 */ /* 0x000e220000008800 */
[----:B------:R-:W-:Y:S01]  /*1950*/  UMOV UR4, 0x400 ;  /* 0x0000040000047882 */ /* 0x000fe20000000000 */
[----:B------:R-:W-:Y:S01]  /*1960*/  FMUL.FTZ R36, R14, UR7 ;  /* 0x000000070e247c20 */ /* 0x000fe20008410000 */
[----:B------:R-:W-:Y:S02]  /*1970*/  UIADD3 UR5, UR4, 0x90, URZ ;  /* 0x0000009004057890 */ /* 0x000fe4000fffe03f */
[----:B------:R-:W-:Y:S02]  /*1980*/  UIADD3 UR4, -UR42, UR39, URZ ;  /* 0x000000272a047290 */ /* 0x000fe4000fffe13f */
[----:B0-----:R-:W-:-:S04]  /*1990*/  ULEA UR5, UR6, UR5, 0x18 ;  /* 0x0000000506057291 */ /* 0x001fc8000f8ec03f */
[----:B------:R-:W-:Y:S01]  /*19a0*/  ULEA UR4, UR4, UR5, 0x2 ;  /* 0x0000000504047291 */ /* 0x000fe2000f8e103f */
[----:B---3--:R-:W-:-:S05]  /*19b0*/  @P0 HADD2.F32 R3, -RZ, R4.H0_H0 ;  /* 0x20000004ff030230 */ /* 0x008fca0000004100 */
[----:B------:R-:W-:-:S05]  /*19c0*/  @P0 FADD.FTZ R36, R36, R3 ;  /* 0x0000000324240221 */ /* 0x000fca0000010000 */
[----:B------:R3:W-:Y:S02]  /*19d0*/  STS [UR4], R36 ;  /* 0x00000024ff007988 */ /* 0x0007e40008000804 */
.L_x_2049:
[----:B------:R-:W-:Y:S05]  /*19e0*/  WARPSYNC.ALL ;  /* 0x0000000000007948 */ /* 0x000fea0003800000 */
[----:B------:R-:W-:Y:S01]  /*19f0*/  UIADD3 UR4, UR39, 0x7, -UR42 ;  /* 0x0000000727047890 */ /* 0x000fe2000fffe82a */
[----:B------:R-:W4:Y:S01]  /*1a00*/  LDC.64 R10, c[0x0][0x280] ;  /* 0x0000a000ff0a7b82 */ /* 0x000f220000000a00 */
[----:B0-----:R-:W-:Y:S01]  /*1a10*/  SHF.R.S32.HI R3, RZ, 0x1f, R16 ;  /* 0x0000001fff037819 */ /* 0x001fe20000011410 */
[----:B------:R-:W-:Y:S01]  /*1a20*/  ULDC UR7, c[0x0][0x2a0] ;  /* 0x0000a80000077ab9 */ /* 0x000fe20000000800 */
[----:B------:R-:W-:Y:S01]  /*1a30*/  USHF.R.S32.HI UR5, URZ, 0x1f, UR4 ;  /* 0x0000001f3f057899 */ /* 0x000fe20008011404 */
[----:B------:R-:W-:Y:S01]  /*1a40*/  BSSY B0, `(.L_x_2050) ;  /* 0x00000c0000007945 */ /* 0x000fe20003800000 */
[----:B------:R-:W-:Y:S01]  /*1a50*/  LEA.HI R3, R3, R16, RZ, 0x2 ;  /* 0x0000001003037211 */ /* 0x000fe200078f10ff */
[----:B------:R-:W-:Y:S01]  /*1a60*/  ULDC.64 UR8, c[0x0][0x2b0] ;  /* 0x0000ac0000087ab9 */ /* 0x000fe20000000a00 */
[----:B------:R-:W-:-:S02]  /*1a70*/  ULEA.HI UR5, UR5, UR4, URZ, 0x3 ;  /* 0x0000000405057291 */ /* 0x000fc4000f8f183f */
[----:B------:R-:W-:Y:S01]  /*1a80*/  LEA.HI.SX32 R35, R3, UR42, 0x1e ;  /* 0x0000002a03237c11 */ /* 0x000fe2000f8ff2ff */
[----:B------:R-:W-:Y:S01]  /*1a90*/  ULDC.64 UR12, c[0x0][0x2c8] ;  /* 0x0000b200000c7ab9 */ /* 0x000fe20000000a00 */
[----:B------:R-:W-:Y:S01]  /*1aa0*/  ULOP3.LUT UR5, UR5, 0xfffffff8, URZ, 0xc0, !UPT ;  /* 0xfffffff805057892 */ /* 0x000fe2000f8ec03f */
[----:B------:R-:W-:-:S03]  /*1ab0*/  ULDC.64 UR10, c[0x0][0x2d8] ;  /* 0x0000b600000a7ab9 */ /* 0x000fc60000000a00 */
[----:B------:R-:W-:Y:S01]  /*1ac0*/  UIADD3 UR5, UR42, UR5, URZ ;  /* 0x000000052a057290 */ /* 0x000fe2000fffe03f */
[----:B------:R-:W-:Y:S05]  /*1ad0*/  BAR.SYNC.DEFER_BLOCKING 0x0 ;  /* 0x0000000000007b1d */ /* 0x000fea0000010000 */
[----:B------:R-:W-:Y:S01]  /*1ae0*/  ISETP.GE.AND P0, PT, R35, UR5, PT ;  /* 0x0000000523007c0c */ /* 0x000fe2000bf06270 */
[----:B----4-:R-:W-:-:S05]  /*1af0*/  IMAD R8, R19, R10, UR43 ;  /* 0x0000002b13087e24 */ /* 0x010fca000f8e020a */
[----:B------:R-:W-:-:S07]  /*1b00*/  SHF.L.U32 R8, R8, 0x6, RZ ;  /* 0x0000000608087819 */ /* 0x000fce00000006ff */
[----:B------:R-:W-:Y:S05]  /*1b10*/  @P0 BRA `(.L_x_2051) ;  /* 0x0000000800c80947 */ /* 0x000fea0003800000 */
[----:B------:R-:W-:Y:S01]  /*1b20*/  IABS R0, R11 ;  /* 0x0000000b00007213 */ /* 0x000fe20000000000 */
[----:B------:R-:W0:Y:S01]  /*1b30*/  S2UR UR6, SR_CgaCtaId ;  /* 0x00000000000679c3 */ /* 0x000e220000008800 */
[----:B------:R-:W-:Y:S01]  /*1b40*/  UMOV UR4, 0x400 ;  /* 0x0000040000047882 */ /* 0x000fe20000000000 */
[----:B------:R-:W-:Y:S01]  /*1b50*/  LOP3.LUT R3, R3, 0x7ffffffc, RZ, 0xc0, !PT ;  /* 0x7ffffffc03037812 */ /* 0x000fe200078ec0ff */
[----:B------:R-:W4:Y:S01]  /*1b60*/  I2F.RP R5, R0 ;  /* 0x0000000000057306 */ /* 0x000f220000209400 */
[----:B------:R-:W-:Y:S01]  /*1b70*/  UIADD3 UR4, UR4, 0x10, URZ ;  /* 0x0000001004047890 */ /* 0x000fe2000fffe03f */
[----:B-1----:R-:W-:Y:S01]  /*1b80*/  MOV R23, UR43 ;  /* 0x0000002b00177c02 */ /* 0x002fe20008000f00 */
[----:B------:R-:W-:Y:S02]  /*1b90*/  IMAD.U32 R25, RZ, RZ, UR43 ;  /* 0x0000002bff197e24 */ /* 0x000fe4000f8e00ff */
[----:B------:R-:W-:Y:S01]  /*1ba0*/  IMAD.IADD R19, R16, 0x1, -R3 ;  /* 0x0000000110137824 */ /* 0x000fe200078e0a03 */
[----:B------:R-:W1:Y:S08]  /*1bb0*/  LDC.64 R38, c[0x0][0x2d8] ;  /* 0x0000b600ff267b82 */ /* 0x000e700000000a00 */
[----:B------:R-:W5:Y:S01]  /*1bc0*/  LDC R13, c[0x0][0x2c0] ;  /* 0x0000b000ff0d7b82 */ /* 0x000f620000000800 */
[----:B----4-:R-:W4:Y:S01]  /*1bd0*/  MUFU.RCP R5, R5 ;  /* 0x0000000500057308 */ /* 0x010f220000001000 */
[----:B0-----:R-:W-:-:S06]  /*1be0*/  ULEA UR4, UR6, UR4, 0x18 ;  /* 0x0000000406047291 */ /* 0x001fcc000f8ec03f */
[C---:B------:R-:W-:Y:S01]  /*1bf0*/  LEA R12, R19.reuse, UR4, 0x2 ;  /* 0x00000004130c7c11 */ /* 0x040fe2000f8e10ff */
[----:B------:R-:W-:Y:S01]  /*1c00*/  ULDC UR4, c[0x0][0x2d0] ;  /* 0x0000b40000047ab9 */ /* 0x000fe20000000800 */
[----:B------:R-:W-:Y:S01]  /*1c10*/  SHF.L.U32 R19, R19, 0x1, RZ ;  /* 0x0000000113137819 */ /* 0x000fe200000006ff */
[----:B--2---:R-:W-:Y:S01]  /*1c20*/  IMAD.U32 R18, RZ, RZ, UR4 ;  /* 0x00000004ff127e24 */ /* 0x004fe2000f8e00ff */
[----:B------:R-:W-:Y:S01]  /*1c30*/  ULDC UR4, c[0x0][0x298] ;  /* 0x0000a60000047ab9 */ /* 0x000fe20000000800 */
[----:B----4-:R-:W-:Y:S01]  /*1c40*/  IADD3 R20, R5, 0xffffffe, RZ ;  /* 0x0ffffffe05147810 */ /* 0x010fe20007ffe0ff */
[----:B------:R0:W2:Y:S01]  /*1c50*/  LDS R33, [R12] ;  /* 0x000000000c217984 */ /* 0x0000a20000000800 */
[----:B------:R-:W-:Y:S02]  /*1c60*/  IMAD R18, R18, R23, UR39 ;  /* 0x0000002712127e24 */ /* 0x000fe4000f8e0217 */
[----:B------:R4:W3:Y:S01]  /*1c70*/  F2I.FTZ.U32.TRUNC.NTZ R21, R20 ;  /* 0x0000001400157305 */ /* 0x0008e2000021f000 */
[----:B------:R0:W0:Y:S01]  /*1c80*/  LDS R3, [R12+0x10] ;  /* 0x000010000c037984 */ /* 0x0000220000000800 */
[----:B------:R-:W-:-:S02]  /*1c90*/  IMAD R19, R8, R11, R19 ;  /* 0x0000000b08137224 */ /* 0x000fc400078e0213 */
[----:B-1----:R-:W-:Y:S01]  /*1ca0*/  IMAD.WIDE R38, R25, 0x2, R38 ;  /* 0x0000000219267825 */ /* 0x002fe200078e0226 */
[----:B------:R1:W0:Y:S04]  /*1cb0*/  LDS R4, [R12+0x20] ;  /* 0x000020000c047984 */ /* 0x0002280000000800 */
[----:B------:R1:W0:Y:S01]  /*1cc0*/  LDS R5, [R12+0x30] ;  /* 0x000030000c057984 */ /* 0x0002220000000800 */
[----:B----4-:R-:W-:-:S03]  /*1cd0*/  HFMA2.MMA R20, -RZ, RZ, 0, 0 ;  /* 0x00000000ff147435 */ /* 0x010fc600000001ff */
[----:B------:R1:W4:Y:S01]  /*1ce0*/  LDS R6, [R12+0x40] ;  /* 0x000040000c067984 */ /* 0x0003220000000800 */
[----:B---3--:R-:W-:-:S03]  /*1cf0*/  IMAD.MOV R15, RZ, RZ, -R21 ;  /* 0x000000ffff0f7224 */ /* 0x008fc600078e0a15 */
[----:B------:R1:W3:Y:S01]  /*1d00*/  LDS R7, [R12+0x50] ;  /* 0x000050000c077984 */ /* 0x0002e20000000800 */
[----:B------:R-:W-:-:S03]  /*1d10*/  IMAD R15, R15, R0, RZ ;  /* 0x000000000f0f7224 */ /* 0x000fc600078e02ff */
[----:B------:R1:W0:Y:S01]  /*1d20*/  LDS R9, [R12+0x60] ;  /* 0x000060000c097984 */ /* 0x0002220000000800 */
[----:B------:R-:W-:-:S03]  /*1d30*/  IMAD.HI.U32 R20, R21, R15, R20 ;  /* 0x0000000f15147227 */ /* 0x000fc600078e0014 */
[----:B------:R1:W0:Y:S01]  /*1d40*/  LDS R10, [R12+0x70] ;  /* 0x000070000c0a7984 */ /* 0x0002220000000800 */
[----:B--2--5:R-:W-:-:S07]  /*1d50*/  VIADD R21, R13, UR4 ;  /* 0x000000040d157c36 */ /* 0x024fce0008000000 */
.L_x_2055:
[----:B------:R-:W2:Y:S01]  /*1d60*/  LDC R11, c[0x0][0x284] ;  /* 0x0000a100ff0b7b82 */ /* 0x000ea20000000800 */
[----:B0-----:R-:W-:Y:S02]  /*1d70*/  IABS R13, R35 ;  /* 0x00000023000d7213 */ /* 0x001fe40000000000 */
[C---:B------:R-:W-:Y:S02]  /*1d80*/  ISETP.GE.AND P1, PT, R35.reuse, UR39, PT ;  /* 0x0000002723007c0c */ /* 0x040fe4000bf26270 */
[----:B------:R-:W-:Y:S01]  /*1d90*/  ISETP.GE.AND P2, PT, R35, RZ, PT ;  /* 0x000000ff2300720c */ /* 0x000fe20003f46270 */
[----:B01----:R-:W-:-:S05]  /*1da0*/  IMAD.HI.U32 R12, R20, R13, RZ ;  /* 0x0000000d140c7227 */ /* 0x003fca00078e00ff */
[----:B------:R-:W-:-:S05]  /*1db0*/  IADD3 R12, -R12, RZ, RZ ;  /* 0x000000ff0c0c7210 */ /* 0x000fca0007ffe1ff */
[----:B------:R-:W0:Y:S01]  /*1dc0*/  @!P1 LDC.64 R26, c[0x0][0x248] ;  /* 0x00009200ff1a9b82 */ /* 0x000e220000000a00 */
[----:B--2---:R-:W-:Y:S02]  /*1dd0*/  IABS R14, R11 ;  /* 0x0000000b000e7213 */ /* 0x004fe40000000000 */
[----:B------:R-:W-:-:S03]  /*1de0*/  ISETP.NE.AND P3, PT, R11, RZ, PT ;  /* 0x000000ff0b00720c */ /* 0x000fc60003f65270 */
[----:B------:R-:W-:Y:S01]  /*1df0*/  IMAD R13, R14, R12, R13 ;  /* 0x0000000c0e0d7224 */ /* 0x000fe200078e020d */
[----:B------:R-:W-:-:S04]  /*1e00*/  SHF.R.S32.HI R12, RZ, 0x1f, R19 ;  /* 0x0000001fff0c7819 */ /* 0x000fc80000011413 */
[----:B------:R-:W-:-:S13]  /*1e10*/  ISETP.GT.U32.AND P0, PT, R0, R13, PT ;  /* 0x0000000d0000720c */ /* 0x000fda0003f04070 */
[----:B------:R-:W-:-:S05]  /*1e20*/  @!P0 IMAD.IADD R13, R13, 0x1, -R14 ;  /* 0x000000010d0d8824 */ /* 0x000fca00078e0a0e */
[----:B------:R-:W-:-:S13]  /*1e30*/  ISETP.GT.U32.AND P0, PT, R0, R13, PT ;  /* 0x0000000d0000720c */ /* 0x000fda0003f04070 */
[----:B------:R-:W-:Y:S02]  /*1e40*/  @!P0 IADD3 R13, R13, -R14, RZ ;  /* 0x8000000e0d0d8210 */ /* 0x000fe40007ffe0ff */
[----:B------:R-:W1:Y:S03]  /*1e50*/  @!P1 LDC.64 R14, c[0x0][0x248] ;  /* 0x00009200ff0e9b82 */ /* 0x000e660000000a00 */
[----:B------:R-:W-:-:S05]  /*1e60*/  IMAD.MOV.U32 R44, RZ, RZ, R13 ;  /* 0x000000ffff2c7224 */ /* 0x000fca00078e000d */
[----:B------:R-:W-:Y:S02]  /*1e70*/  @!P2 IADD3 R44, -R44, RZ, RZ ;  /* 0x000000ff2c2ca210 */ /* 0x000fe40007ffe1ff */
[----:B------:R-:W-:-:S05]  /*1e80*/  @!P3 LOP3.LUT R44, RZ, R11, RZ, 0x33, !PT ;  /* 0x0000000bff2cb212 */ /* 0x000fca00078e33ff */
[C---:B------:R-:W-:Y:S01]  /*1e90*/  @!P1 IMAD.SHL.U32 R13, R44.reuse, 0x8, RZ ;  /* 0x000000082c0d9824 */ /* 0x040fe200078e00ff */
[----:B------:R-:W-:-:S04]  /*1ea0*/  IADD3 R44, R44, R11, RZ ;  /* 0x0000000b2c2c7210 */ /* 0x000fc80007ffe0ff */
[----:B------:R-:W-:-:S04]  /*1eb0*/  @!P1 IADD3 R28, P0, R19, R13, RZ ;  /* 0x0000000d131c9210 */ /* 0x000fc80007f1e0ff */
[----:B------:R-:W-:Y:S02]  /*1ec0*/  @!P1 LEA.HI.X.SX32 R13, R13, R12, 0x1, P0 ;  /* 0x0000000c0d0d9211 */ /* 0x000fe400000f0eff */
[----:B0-----:R-:W-:-:S04]  /*1ed0*/  @!P1 LEA R42, P0, R28, R26, 0x1 ;  /* 0x0000001a1c2a9211 */ /* 0x001fc800078008ff */
[----:B------:R-:W-:Y:S01]  /*1ee0*/  @!P1 LEA.HI.X R43, R28, R27, R13, 0x1, P0 ;  /* 0x0000001b1c2b9211 */ /* 0x000fe200000f0c0d */
[C---:B------:R-:W-:Y:S01]  /*1ef0*/  @!P1 IMAD.SHL.U32 R13, R44.reuse, 0x8, RZ ;  /* 0x000000082c0d9824 */ /* 0x040fe200078e00ff */
[----:B------:R-:W0:Y:S01]  /*1f00*/  @!P1 LDC.64 R26, c[0x0][0x248] ;  /* 0x00009200ff1a9b82 */ /* 0x000e220000000a00 */
[----:B------:R-:W-:Y:S02]  /*1f10*/  IADD3 R44, R44, R11, RZ ;  /* 0x0000000b2c2c7210 */ /* 0x000fe40007ffe0ff */
[----:B------:R2:W5:Y:S01]  /*1f20*/  @!P1 LDG.E R22, desc[UR36][R42.64] ;  /* 0x000000242a169981 */ /* 0x000562000c1e1900 */
[----:B------:R-:W-:-:S04]  /*1f30*/  @!P1 IADD3 R29, P0, R19, R13, RZ ;  /* 0x0000000d131d9210 */ /* 0x000fc80007f1e0ff */
[----:B------:R-:W-:Y:S01]  /*1f40*/  @!P1 LEA.HI.X.SX32 R40, R13, R12, 0x1, P0 ;  /* 0x0000000c0d289211 */ /* 0x000fe200000f0eff */
[----:B------:R-:W-:Y:S01]  /*1f50*/  @!P1 IMAD.SHL.U32 R13, R44, 0x8, RZ ;  /* 0x000000082c0d9824 */ /* 0x000fe200078e00ff */
[----:B-1----:R-:W-:-:S04]  /*1f60*/  @!P1 LEA R28, P0, R29, R14, 0x1 ;  /* 0x0000000e1d1c9211 */ /* 0x002fc800078008ff */
[----:B------:R-:W-:Y:S02]  /*1f70*/  @!P1 LEA.HI.X R29, R29, R15, R40, 0x1, P0 ;  /* 0x0000000f1d1d9211 */ /* 0x000fe400000f0c28 */
[----:B------:R-:W1:Y:S01]  /*1f80*/  @!P1 LDC.64 R14, c[0x0][0x248] ;  /* 0x00009200ff0e9b82 */ /* 0x000e620000000a00 */
[----:B------:R-:W-:Y:S02]  /*1f90*/  @!P1 IADD3 R37, P0, R19, R13, RZ ;  /* 0x0000000d13259210 */ /* 0x000fe40007f1e0ff */
[----:B------:R-:W-:Y:S01]  /*1fa0*/  IADD3 R44, R44, R11, RZ ;  /* 0x0000000b2c2c7210 */ /* 0x000fe20007ffe0ff */
[----:B------:R4:W3:Y:S01]  /*1fb0*/  @!P1 LDG.E R24, desc[UR36][R28.64] ;  /* 0x000000241c189981 */ /* 0x0008e2000c1e1900 */
[----:B------:R-:W-:Y:S02]  /*1fc0*/  @!P1 LEA.HI.X.SX32 R13, R13, R12, 0x1, P0 ;  /* 0x0000000c0d0d9211 */ /* 0x000fe400000f0eff */
[----:B0-----:R-:W-:-:S04]  /*1fd0*/  @!P1 LEA R40, P0, R37, R26, 0x1 ;  /* 0x0000001a25289211 */ /* 0x001fc800078008ff */
[----:B------:R-:W-:Y:S01]  /*1fe0*/  @!P1 LEA.HI.X R41, R37, R27, R13, 0x1, P0 ;  /* 0x0000001b25299211 */ /* 0x000fe200000f0c0d */
[----:B------:R-:W-:Y:S01]  /*1ff0*/  @!P1 IMAD.SHL.U32 R13, R44, 0x8, RZ ;  /* 0x000000082c0d9824 */ /* 0x000fe200078e00ff */
[----:B------:R-:W0:Y:S03]  /*2000*/  @!P1 LDC.64 R26, c[0x0][0x248] ;  /* 0x00009200ff1a9b82 */ /* 0x000e260000000a00 */
[----:B------:R0:W3:Y:S01]  /*2010*/  @!P1 LDG.E R23, desc[UR36][R40.64] ;  /* 0x0000002428179981 */ /* 0x0000e2000c1e1900 */
[----:B------:R-:W-:-:S04]  /*2020*/  @!P1 IADD3 R37, P0, R19, R13, RZ ;  /* 0x0000000d13259210 */ /* 0x000fc80007f1e0ff */
[----:B--2---:R-:W-:Y:S02]  /*2030*/  @!P1 LEA.HI.X.SX32 R43, R13, R12, 0x1, P0 ;  /* 0x0000000c0d2b9211 */ /* 0x004fe400000f0eff */
[----:B------:R-:W-:Y:S02]  /*2040*/  IADD3 R13, R44, R11, RZ ;  /* 0x0000000b2c0d7210 */ /* 0x000fe40007ffe0ff */
[----:B-1----:R-:W-:-:S03]  /*2050*/  @!P1 LEA R42, P0, R37, R14, 0x1 ;  /* 0x0000000e252a9211 */ /* 0x002fc600078008ff */
[----:B------:R-:W-:Y:S01]  /*2060*/  @!P1 IMAD.SHL.U32 R14, R13, 0x8, RZ ;  /* 0x000000080d0e9824 */ /* 0x000fe200078e00ff */
[----:B------:R-:W-:-:S04]  /*2070*/  @!P1 LEA.HI.X R43, R37, R15, R43, 0x1, P0 ;  /* 0x0000000f252b9211 */ /* 0x000fc800000f0c2b */
[----:B----4-:R-:W-:Y:S01]  /*2080*/  @!P1 IADD3 R28, P0, R19, R14, RZ ;  /* 0x0000000e131c9210 */ /* 0x010fe20007f1e0ff */
[----:B------:R-:W2:Y:S03]  /*2090*/  @!P1 LDG.E R30, desc[UR36][R42.64] ;  /* 0x000000242a1e9981 */ /* 0x000ea6000c1e1900 */
[----:B------:R-:W-:Y:S02]  /*20a0*/  @!P1 LEA.HI.X.SX32 R29, R14, R12, 0x1, P0 ;  /* 0x0000000c0e1d9211 */ /* 0x000fe400000f0eff */
[----:B------:R-:W1:Y:S01]  /*20b0*/  @!P1 LDC.64 R14, c[0x0][0x248] ;  /* 0x00009200ff0e9b82 */ /* 0x000e620000000a00 */
[C---:B0-----:R-:W-:Y:S02]  /*20c0*/  @!P1 LEA R44, P0, R28.reuse, R26, 0x1 ;  /* 0x0000001a1c2c9211 */ /* 0x041fe400078008ff */
[----:B------:R-:W-:Y:S02]  /*20d0*/  IADD3 R40, R13, R11, RZ ;  /* 0x0000000b0d287210 */ /* 0x000fe40007ffe0ff */
[----:B------:R-:W-:-:S03]  /*20e0*/  @!P1 LEA.HI.X R45, R28, R27, R29, 0x1, P0 ;  /* 0x0000001b1c2d9211 */ /* 0x000fc600000f0c1d */
[----:B------:R-:W0:Y:S01]  /*20f0*/  @!P1 LDC.64 R28, c[0x0][0x248] ;  /* 0x00009200ff1c9b82 */ /* 0x000e220000000a00 */
[C---:B------:R-:W-:Y:S01]  /*2100*/  @!P1 IMAD.SHL.U32 R13, R40.reuse, 0x8, RZ ;  /* 0x00000008280d9824 */ /* 0x040fe200078e00ff */
[----:B------:R-:W-:Y:S01]  /*2110*/  IADD3 R40, R40, R11, RZ ;  /* 0x0000000b28287210 */ /* 0x000fe20007ffe0ff */
[----:B------:R-:W4:Y:S03]  /*2120*/  @!P1 LDG.E R25, desc[UR36][R44.64] ;  /* 0x000000242c199981 */ /* 0x000f26000c1e1900 */
[----:B------:R-:W-:Y:S02]  /*2130*/  @!P1 IADD3 R37, P0, R19, R13, RZ ;  /* 0x0000000d13259210 */ /* 0x000fe40007f1e0ff */
[----:B------:R-:W0:Y:S02]  /*2140*/  @!P1 LDC.64 R26, c[0x0][0x248] ;  /* 0x00009200ff1a9b82 */ /* 0x000e240000000a00 */
[----:B------:R-:W-:Y:S01]  /*2150*/  @!P1 LEA.HI.X.SX32 R13, R13, R12, 0x1, P0 ;  /* 0x0000000c0d0d9211 */ /* 0x000fe200000f0eff */
[C---:B------:R-:W-:Y:S01]  /*2160*/  IMAD.IADD R11, R40.reuse, 0x1, R11 ;  /* 0x00000001280b7824 */ /* 0x040fe200078e020b */
[----:B------:R-:W-:-:S02]  /*2170*/  @!P1 SHF.L.U32 R40, R40, 0x3, RZ ;  /* 0x0000000328289819 */ /* 0x000fc400000006ff */
[----:B-1----:R-:W-:-:S04]  /*2180*/  @!P1 LEA R14, P0, R37, R14, 0x1 ;  /* 0x0000000e250e9211 */ /* 0x002fc800078008ff */
[----:B------:R-:W-:Y:S01]  /*2190*/  @!P1 LEA.HI.X R15, R37, R15, R13, 0x1, P0 ;  /* 0x0000000f250f9211 */ /* 0x000fe200000f0c0d */
[----:B------:R-:W-:Y:S01]  /*21a0*/  @!P1 IMAD.SHL.U32 R37, R11, 0x8, RZ ;  /* 0x000000080b259824 */ /* 0x000fe200078e00ff */
[----:B------:R-:W-:Y:S02]  /*21b0*/  @!P1 IADD3 R11, P2, R19, R40, RZ ;  /* 0x00000028130b9210 */ /* 0x000fe40007f5e0ff */
[----:B------:R-:W-:Y:S01]  /*21c0*/  ISETP.NE.U32.AND P0, PT, RZ, UR8, PT ;  /* 0x00000008ff007c0c */ /* 0x000fe2000bf05070 */
[----:B------:R1:W4:Y:S01]  /*21d0*/  @!P1 LDG.E R32, desc[UR36][R14.64] ;  /* 0x000000240e209981 */ /* 0x000322000c1e1900 */
[----:B------:R-:W-:Y:S02]  /*21e0*/  @!P1 LEA.HI.X.SX32 R40, R40, R12, 0x1, P2 ;  /* 0x0000000c28289211 */ /* 0x000fe400010f0eff */
[----:B0-----:R-:W-:Y:S02]  /*21f0*/  @!P1 LEA R28, P2, R11, R28, 0x1 ;  /* 0x0000001c0b1c9211 */ /* 0x001fe400078408ff */
[----:B------:R-:W-:-:S02]  /*2200*/  @!P1 IADD3 R13, P3, R19, R37, RZ ;  /* 0x00000025130d9210 */ /* 0x000fc40007f7e0ff */
[----:B------:R-:W-:Y:S02]  /*2210*/  ISETP.NE.AND.EX P0, PT, RZ, UR9, PT, P0 ;  /* 0x00000009ff007c0c */ /* 0x000fe4000bf05300 */
[----:B------:R-:W-:Y:S02]  /*2220*/  @!P1 LEA.HI.X R29, R11, R29, R40, 0x1, P2 ;  /* 0x0000001d0b1d9211 */ /* 0x000fe400010f0c28 */
[----:B------:R-:W-:Y:S02]  /*2230*/  @!P1 LEA.HI.X.SX32 R12, R37, R12, 0x1, P3 ;  /* 0x0000000c250c9211 */ /* 0x000fe400018f0eff */
[C---:B------:R-:W-:Y:S01]  /*2240*/  @!P1 LEA R26, P3, R13.reuse, R26, 0x1 ;  /* 0x0000001a0d1a9211 */ /* 0x040fe200078608ff */
[----:B------:R-:W4:Y:S03]  /*2250*/  @!P1 LDG.E R34, desc[UR36][R28.64] ;  /* 0x000000241c229981 */ /* 0x000f26000c1e1900 */
[----:B------:R-:W-:-:S02]  /*2260*/  @!P1 LEA.HI.X R27, R13, R27, R12, 0x1, P3 ;  /* 0x0000001b0d1b9211 */ /* 0x000fc400018f0c0c */
[----:B------:R-:W-:Y:S01]  /*2270*/  MOV R12, UR8 ;  /* 0x00000008000c7c02 */ /* 0x000fe20008000f00 */
[----:B------:R-:W-:Y:S01]  /*2280*/  USHF.R.S32.HI UR4, URZ, 0x1f, UR44 ;  /* 0x0000001f3f047899 */ /* 0x000fe2000801142c */
[----:B------:R-:W-:Y:S01]  /*2290*/  IMAD.U32 R40, RZ, RZ, UR9 ;  /* 0x00000009ff287e24 */ /* 0x000fe2000f8e00ff */
[----:B------:R-:W-:Y:S01]  /*22a0*/  @P0 SHF.R.S32.HI R11, RZ, 0x1f, R35 ;  /* 0x0000001fff0b0819 */ /* 0x000fe20000011423 */
[----:B------:R-:W4:Y:S01]  /*22b0*/  @!P1 LDG.E R31, desc[UR36][R26.64] ;  /* 0x000000241a1f9981 */ /* 0x000f22000c1e1900 */
[----:B------:R-:W-:-:S04]  /*22c0*/  @P0 IADD3 R12, P2, P3, R35, UR44, R12 ;  /* 0x0000002c230c0c10 */ /* 0x000fc8000fb5e00c */
[----:B------:R-:W-:-:S05]  /*22d0*/  @P0 IADD3.X R13, R11, UR4, R40, P2, P3 ;  /* 0x000000040b0d0c10 */ /* 0x000fca00097e6428 */
[----:B------:R-:W4:Y:S01]  /*22e0*/  @P0 LDG.E.U8 R12, desc[UR36][R12.64] ;  /* 0x000000240c0c0981 */ /* 0x000f22000c1e1100 */
[----:B------:R-:W-:Y:S01]  /*22f0*/  UMOV UR4, 0xffffffff ;  /* 0xffffffff00047882 */ /* 0x000fe20000000000 */
[----:B-----5:R-:W-:-:S06]  /*2300*/  HMUL2 R11, R33, R22 ;  /* 0x00000016210b7232 */ /* 0x020fcc0000000000 */
[----:B---3--:R-:W-:-:S10]  /*2310*/  HFMA2.MMA R11, R3, R24, R11 ;  /* 0x00000018030b7235 */ /* 0x008fd4000000000b */
[----:B-1----:R-:W-:-:S06]  /*2320*/  HFMA2 R15, R4, R23, R11 ;  /* 0x00000017040f7231 */ /* 0x002fcc000000000b */
[----:B--2---:R-:W-:-:S10]  /*2330*/  HFMA2.MMA R15, R5, R30, R15 ;  /* 0x0000001e050f7235 */ /* 0x004fd4000000000f */
[----:B----4-:R-:W-:-:S06]  /*2340*/  HFMA2 R15, R6, R25, R15 ;  /* 0x00000019060f7231 */ /* 0x010fcc000000000f */
[----:B------:R-:W-:-:S10]  /*2350*/  HFMA2.MMA R15, R7, R32, R15 ;  /* 0x00000020070f7235 */ /* 0x000fd4000000000f */
[----:B------:R-:W-:-:S06]  /*2360*/  HFMA2 R15, R9, R34, R15 ;  /* 0x00000022090f7231 */ /* 0x000fcc000000000f */
[----:B------:R-:W-:Y:S01]  /*2370*/  HFMA2.MMA R15, R10, R31, R15 ;  /* 0x0000001f0a0f7235 */ /* 0x000fe2000000000f */
[----:B------:R-:W-:-:S09]  /*2380*/  ISETP.NE.AND P0, PT, R12, RZ, P0 ;  /* 0x000000ff0c00720c */ /* 0x000fd20000705270 */
[--C-:B------:R-:W-:Y:S02]  /*2390*/  HADD2.F32 R11, -RZ, R15.reuse.H0_H0 ;  /* 0x2000000fff0b7230 */ /* 0x100fe40000004100 */
[----:B------:R-:W-:-:S05]  /*23a0*/  HADD2.F32 R12, -RZ, R15.H1_H1 ;  /* 0x3000000fff0c7230 */ /* 0x000fca0000004100 */
[----:B------:R-:W-:Y:S01]  /*23b0*/  FADD.FTZ R13, R11, R12 ;  /* 0x0000000c0b0d7221 */ /* 0x000fe20000010000 */
[----:B------:R-:W-:Y:S06]  /*23c0*/  BRA.DIV UR4, `(.L_x_2052) ;  /* 0x0000003604847947 */ /* 0x000fec000b800000 */
[----:B------:R-:W0:Y:S02]  /*23d0*/  SHFL.BFLY PT, R14, R13, 0x2, 0x1f ;  /* 0x0c401f000d0e7f89 */ /* 0x000e2400000e0000 */
[----:B0-----:R-:W-:-:S05]  /*23e0*/  FADD.FTZ R13, R13, R14 ;  /* 0x0000000e0d0d7221 */ /* 0x001fca0000010000 */
[----:B------:R0:W1:Y:S02]  /*23f0*/  SHFL.BFLY PT, R14, R13, 0x1, 0x1f ;  /* 0x0c201f000d0e7f89 */ /* 0x00006400000e0000 */
.L_x_2110:
        /* <DEDUP_REMOVED lines=15> */
[----:B------:R0:W3:Y:S01]  /*24f0*/  @P2 LDG.E.U16 R12, desc[UR36][R12.64] ;  /* 0x000000240c0c2981 */ /* 0x0000e2000c1e1500 */
[----:B------:R-:W1:Y:S01]  /*2500*/  S2UR UR6, SR_CgaCtaId ;  /* 0x00000000000679c3 */ /* 0x000e620000008800 */
[----:B------:R-:W-:Y:S01]  /*2510*/  @P1 ISETP.GE.AND P3, PT, R35, R21, PT ;  /* 0x000000152300120c */ /* 0x000fe20003f66270 */
[----:B------:R-:W-:-:S03]  /*2520*/  UMOV UR4, 0x400 ;  /* 0x0000040000047882 */ /* 0x000fc60000000000 */
[----:B------:R-:W-:Y:S01]  /*2530*/  @P1 SEL R26, RZ, UR38, P3 ;  /* 0x00000026ff1a1c07 */ /* 0x000fe20009800000 */
[----:B------:R-:W-:-:S03]  /*2540*/  UIADD3 UR4, UR4, 0x90, URZ ;  /* 0x0000009004047890 */ /* 0x000fc6000fffe03f */
[----:B------:R-:W-:Y:S02]  /*2550*/  @P1 IADD3 R26, R26, -UR39, R35 ;  /* 0x800000271a1a1c10 */ /* 0x000fe4000fffe023 */
[----:B------:R-:W-:Y:S02]  /*2560*/  IADD3 R27, R35, -UR42, RZ ;  /* 0x8000002a231b7c10 */ /* 0x000fe4000fffe0ff */
[----:B0-----:R-:W-:Y:S01]  /*2570*/  @P1 I2FP.F32.S32 R13, R26 ;  /* 0x0000001a000d1245 */ /* 0x001fe20000201400 */
[----:B-1----:R-:W-:-:S06]  /*2580*/  ULEA UR4, UR6, UR4, 0x18 ;  /* 0x0000000406047291 */ /* 0x002fcc000f8ec03f */
[----:B------:R-:W-:Y:S01]  /*2590*/  LEA R27, R27, UR4, 0x2 ;  /* 0x000000041b1b7c11 */ /* 0x000fe2000f8e10ff */
[----:B--2---:R-:W-:Y:S02]  /*25a0*/  @P1 HADD2.F32 R15, -RZ, R15.H0_H0 ;  /* 0x2000000fff0f1230 */ /* 0x004fe40000004100 */
[----:B---3--:R-:W-:-:S05]  /*25b0*/  @P2 HADD2.F32 R11, -RZ, R12.H0_H0 ;  /* 0x2000000cff0b2230 */ /* 0x008fca0000004100 */
[----:B------:R-:W-:-:S04]  /*25c0*/  @P2 FADD.FTZ R14, R14, R11 ;  /* 0x0000000b0e0e2221 */ /* 0x000fc80000010000 */
[----:B------:R-:W-:-:S05]  /*25d0*/  @P1 FFMA.FTZ R14, R13, R15, R14 ;  /* 0x0000000f0d0e1223 */ /* 0x000fca000001000e */
[----:B------:R1:W-:Y:S01]  /*25e0*/  STS [R27], R14 ;  /* 0x0000000e1b007388 */ /* 0x0003e20000000800 */
[----:B------:R-:W-:-:S07]  /*25f0*/  @!P0 FMNMX.FTZ R36, R36, R14, !PT ;  /* 0x0000000e24248209 */ /* 0x000fce0007810000 */
.L_x_2054:
[----:B------:R-:W-:Y:S05]  /*2600*/  BSYNC B1 ;  /* 0x0000000000017941 */ /* 0x000fea0003800000 */
.L_x_2053:
[----:B------:R-:W-:-:S05]  /*2610*/  VIADD R35, R35, 0x10 ;  /* 0x0000001023237836 */ /* 0x000fca0000000000 */
[----:B------:R-:W-:-:S13]  /*2620*/  ISETP.GE.AND P0, PT, R35, UR5, PT ;  /* 0x0000000523007c0c */ /* 0x000fda000bf06270 */
[----:B------:R-:W-:Y:S05]  /*2630*/  @!P0 BRA `(.L_x_2055) ;  /* 0xfffffff400c88947 */ /* 0x000fea000383ffff */
.L_x_2051:
[----:B------:R-:W-:Y:S05]  /*2640*/  BSYNC B0 ;  /* 0x0000000000007941 */ /* 0x000fea0003800000 */
.L_x_2050:
[----:B------:R-:W-:Y:S01]  /*2650*/  UMOV UR4, 0xffffffff ;  /* 0xffffffff00047882 */ /* 0x000fe20000000000 */
[----:B------:R-:W-:Y:S02]  /*2660*/  SHF.R.S32.HI R5, RZ, 0x1f, R16 ;  /* 0x0000001fff057819 */ /* 0x000fe40000011410 */
[----:B------:R-:W-:Y:S05]  /*2670*/  BRA.DIV UR4, `(.L_x_2056) ;  /* 0x0000003604187947 */ /* 0x000fea000b800000 */
[----:B-1----:R-:W0:Y:S02]  /*2680*/  SHFL.BFLY PT, R14, R36, 0x10, 0x1f ;  /* 0x0e001f00240e7f89 */ /* 0x002e2400000e0000 */
[----:B0-----:R-:W-:-:S05]  /*2690*/  FMNMX.FTZ R13, R14, R36, !PT ;  /* 0x000000240e0d7209 */ /* 0x001fca0007810000 */
[----:B------:R-:W0:Y:S02]  /*26a0*/  SHFL.BFLY PT, R14, R13, 0x8, 0x1f ;  /* 0x0d001f000d0e7f89 */ /* 0x000e2400000e0000 */
[----:B0-----:R-:W-:-:S05]  /*26b0*/  FMNMX.FTZ R3, R13, R14, !PT ;  /* 0x0000000e0d037209 */ /* 0x001fca0007810000 */
[----:B------:R0:W1:Y:S02]  /*26c0*/  SHFL.BFLY PT, R14, R3, 0x4, 0x1f ;  /* 0x0c801f00030e7f89 */ /* 0x00006400000e0000 */
.L_x_2115:
[----:B------:R-:W-:Y:S01]  /*26d0*/  LEA.HI R0, R5, R16, RZ, 0x5 ;  /* 0x0000001005007211 */ /* 0x000fe200078f28ff */
[----:B------:R-:W-:Y:S05]  /*26e0*/  WARPSYNC.ALL ;  /* 0x0000000000007948 */ /* 0x000fea0003800000 */
[----:B------:R-:W-:-:S04]  /*26f0*/  LOP3.LUT R5, R0, 0xffffffe0, RZ, 0xc0, !PT ;  /* 0xffffffe000057812 */ /* 0x000fc800078ec0ff */
[----:B------:R-:W-:-:S04]  /*2700*/  IADD3 R5, -R5, R16, RZ ;  /* 0x0000001005057210 */ /* 0x000fc80007ffe1ff */
[----:B------:R-:W-:-:S13]  /*2710*/  ISETP.NE.AND P0, PT, R5, RZ, PT ;  /* 0x000000ff0500720c */ /* 0x000fda0003f05270 */
[----:B------:R-:W4:Y:S01]  /*2720*/  @!P0 S2R R4, SR_CgaCtaId ;  /* 0x0000000000048919 */ /* 0x000f220000008800 */
[----:B------:R-:W-:Y:S02]  /*2730*/  @!P0 MOV R7, 0x400 ;  /* 0x0000040000078802 */ /* 0x000fe40000000f00 */
[----:B------:R-:W-:Y:S02]  /*2740*/  @!P0 SHF.R.S32.HI R0, RZ, 0x5, R0 ;  /* 0x00000005ff008819 */ /* 0x000fe40000011400 */
[----:B01----:R-:W-:Y:S02]  /*2750*/  @!P0 FMNMX.FTZ R3, R3, R14, !PT ;  /* 0x0000000e03038209 */ /* 0x003fe40007810000 */
[----:B----4-:R-:W-:-:S05]  /*2760*/  @!P0 LEA R7, R4, R7, 0x18 ;  /* 0x0000000704078211 */ /* 0x010fca00078ec0ff */
        /* <DEDUP_REMOVED lines=14> */
[----:B0-----:R-:W-:Y:S02]  /*2850*/  FMNMX.FTZ R4, R0, R3, !PT ;  /* 0x0000000300047209 */ /* 0x001fe40007810000 */
[----:B------:R-:W-:-:S03]  /*2860*/  IADD3 R0, R16, UR42, RZ ;  /* 0x0000002a10007c10 */ /* 0x000fc6000fffe0ff */
[----:B------:R0:W1:Y:S01]  /*2870*/  SHFL.IDX PT, R9, R4, RZ, 0x1f ;  /* 0x00001fff04097589 */ /* 0x00006200000e0000 */
[----:B------:R-:W-:-:S13]  /*2880*/  ISETP.GT.AND P1, PT, R0, UR39, PT ;  /* 0x0000002700007c0c */ /* 0x000fda000bf24270 */
        /* <DEDUP_REMOVED lines=8> */
[----:B0-----:R-:W-:-:S02]  /*2910*/  LEA R11, R4, R3, 0x18 ;  /* 0x00000003040b7211 */ /* 0x001fc400078ec0ff */
[----:B------:R-:W-:-:S09]  /*2920*/  MOV R3, R0 ;  /* 0x0000000000037202 */ /* 0x000fd20000000f00 */
.L_x_2062:
[----:B0-----:R-:W-:Y:S01]  /*2930*/  VIADD R4, R3, -UR42 ;  /* 0x8000002a03047c36 */ /* 0x001fe20008000000 */
[----:B------:R-:W-:Y:S04]  /*2940*/  BSSY B1, `(.L_x_2059) ;  /* 0x0000011000017945 */ /* 0x000fe80003800000 */
[----:B------:R-:W-:Y:S01]  /*2950*/  LEA R10, R4, R11, 0x2 ;  /* 0x0000000b040a7211 */ /* 0x000fe200078e10ff */
[----:B------:R-:W-:Y:S06]  /*2960*/  @!P0 BRA `(.L_x_2060) ;  /* 0x0000000000288947 */ /* 0x000fec0003800000 */
[----:B------:R-:W-:Y:S01]  /*2970*/  USHF.R.S32.HI UR4, URZ, 0x1f, UR44 ;  /* 0x0000001f3f047899 */ /* 0x000fe2000801142c */
[----:B------:R-:W-:Y:S01]  /*2980*/  IMAD.U32 R4, RZ, RZ, UR6 ;  /* 0x00000006ff047e24 */ /* 0x000fe2000f8e00ff */
[----:B------:R-:W-:-:S04]  /*2990*/  SHF.R.S32.HI R5, RZ, 0x1f, R3 ;  /* 0x0000001fff057819 */ /* 0x000fc80000011403 */
[----:B------:R-:W-:Y:S02]  /*29a0*/  IADD3 R4, P2, P3, R3, UR44, R4 ;  /* 0x0000002c03047c10 */ /* 0x000fe4000fb5e004 */
[----:B------:R-:W-:-:S04]  /*29b0*/  MOV R12, UR4 ;  /* 0x00000004000c7c02 */ /* 0x000fc80008000f00 */
[----:B------:R-:W-:-:S05]  /*29c0*/  IADD3.X R5, R5, UR7, R12, P2, P3 ;  /* 0x0000000705057c10 */ /* 0x000fca00097e640c */
[----:B------:R-:W4:Y:S02]  /*29d0*/  LDG.E.U8 R4, desc[UR36][R4.64] ;  /* 0x0000002404047981 */ /* 0x000f24000c1e1100 */
[----:B----4-:R-:W-:-:S13]  /*29e0*/  ISETP.NE.AND P2, PT, R4, RZ, PT ;  /* 0x000000ff0400720c */ /* 0x010fda0003f45270 */
[----:B------:R-:W-:Y:S01]  /*29f0*/  @P2 IMAD.MOV.U32 R7, RZ, RZ, RZ ;  /* 0x000000ffff072224 */ /* 0x000fe200078e00ff */
[----:B------:R-:W-:Y:S06]  /*2a00*/  @P2 BRA `(.L_x_2061) ;  /* 0x0000000000102947 */ /* 0x000fec0003800000 */
.L_x_2060:
[----:B------:R-:W1:Y:S02]  /*2a10*/  LDS R4, [R10] ;  /* 0x000000000a047984 */ /* 0x000e640000000800 */
[----:B-1----:R-:W-:-:S04]  /*2a20*/  FADD.FTZ R4, -R9, R4 ;  /* 0x0000000409047221 */ /* 0x002fc80000010100 */
[----:B------:R-:W-:-:S04]  /*2a30*/  FMUL.FTZ R4, R4, 1.4426950216293334961 ;  /* 0x3fb8aa3b04047820 */ /* 0x000fc80000410000 */
[----:B------:R0:W4:Y:S03]  /*2a40*/  MUFU.EX2 R7, R4 ;  /* 0x0000000400077308 */ /* 0x0001260000000800 */
.L_x_2061:
[----:B------:R-:W-:Y:S05]  /*2a50*/  BSYNC B1 ;  /* 0x0000000000017941 */ /* 0x000fea0003800000 */
.L_x_2059:
[----:B----4-:R4:W-:Y:S01]  /*2a60*/  STS [R10], R7 ;  /* 0x000000070a007388 */ /* 0x0109e20000000800 */
[----:B------:R-:W-:Y:S01]  /*2a70*/  IADD3 R3, R3, 0x40, RZ ;  /* 0x0000004003037810 */ /* 0x000fe20007ffe0ff */
[----:B------:R-:W-:-:S03]  /*2a80*/  FADD.FTZ R6, R7, R6 ;  /* 0x0000000607067221 */ /* 0x000fc60000010000 */
[----:B------:R-:W-:-:S13]  /*2a90*/  ISETP.GT.AND P2, PT, R3, UR39, PT ;  /* 0x0000002703007c0c */ /* 0x000fda000bf44270 */
[----:B----4-:R-:W-:Y:S05]  /*2aa0*/  @!P2 BRA `(.L_x_2062) ;  /* 0xfffffffc00a0a947 */ /* 0x010fea000383ffff */
.L_x_2058:
[----:B------:R-:W-:Y:S05]  /*2ab0*/  BSYNC B0 ;  /* 0x0000000000007941 */ /* 0x000fea0003800000 */
.L_x_2057:
[----:B------:R-:W4:Y:S01]  /*2ac0*/  SHFL.BFLY PT, R3, R6, 0x10, 0x1f ;  /* 0x0e001f0006037f89 */ /* 0x000f2200000e0000 */
        /* <DEDUP_REMOVED lines=9> */
[----:B------:R-:W5:Y:S01]  /*2b60*/  @!P0 S2R R11, SR_CgaCtaId ;  /* 0x00000000000b8919 */ /* 0x000f620000008800 */
[----:B------:R-:W-:-:S03]  /*2b70*/  UIADD3 UR4, UR4, 0x4, URZ ;  /* 0x0000000404047890 */ /* 0x000fc6000fffe03f */
[----:B------:R-:W2:Y:S01]  /*2b80*/  @!P2 S2R R13, SR_CgaCtaId ;  /* 0x00000000000da919 */ /* 0x000ea20000008800 */
[----:B------:R-:W-:-:S04]  /*2b90*/  USHF.R.S32.HI UR5, URZ, 0x1f, UR4 ;  /* 0x0000001f3f057899 */ /* 0x000fc80008011404 */
[----:B------:R-:W-:Y:S01]  /*2ba0*/  ULEA.HI UR5, UR5, UR4, URZ, 0x2 ;  /* 0x0000000405057291 */ /* 0x000fe2000f8f103f */
[----:B----4-:R-:W-:Y:S01]  /*2bb0*/  FADD.FTZ R3, R3, R6 ;  /* 0x0000000603037221 */ /* 0x010fe20000010000 */
        /* <DEDUP_REMOVED lines=13> */
[----:B-----5:R-:W-:Y:S02]  /*2c90*/  @!P0 LEA R4, R11, R6, 0x18 ;  /* 0x000000060b048211 */ /* 0x020fe400078ec0ff */
[----:B------:R-:W-:Y:S02]  /*2ca0*/  @!P2 MOV R6, 0x400 ;  /* 0x000004000006a802 */ /* 0x000fe40000000f00 */
[----:B------:R-:W0:Y:S01]  /*2cb0*/  SHFL.BFLY PT, R10, R5, 0x2, 0x1f ;  /* 0x0c401f00050a7f89 */ /* 0x000e2200000e0000 */
[----:B------:R-:W-:Y:S01]  /*2cc0*/  @!P0 IMAD.IADD R4, R4, 0x1, R3 ;  /* 0x0000000104048824 */ /* 0x000fe200078e0203 */
[----:B--2---:R-:W-:-:S04]  /*2cd0*/  @!P2 LEA R6, R13, R6, 0x18 ;  /* 0x000000060d06a211 */ /* 0x004fc800078ec0ff */
        /* <DEDUP_REMOVED lines=21> */
.L_x_2063:
[----:B------:R-:W-:Y:S01]  /*2e30*/  ULDC.64 UR8, c[0x0][0x310] ;  /* 0x0000c40000087ab9 */ /* 0x000fe20000000a00 */
[----:B------:R-:W-:Y:S04]  /*2e40*/  BSSY B0, `(.L_x_2064) ;  /* 0x0000014000007945 */ /* 0x000fe80003800000 */
[----:B------:R-:W-:Y:S05]  /*2e50*/  @P1 BRA `(.L_x_2065) ;  /* 0x0000000000481947 */ /* 0x000fea0003800000 */
[----:B-1----:R-:W-:-:S04]  /*2e60*/  FADD.FTZ R3, R3, 9.9999999747524270788e-07 ;  /* 0x358637bd03037421 */ /* 0x002fc80000010000 */
[----:B------:R1:W2:Y:S03]  /*2e70*/  MUFU.RCP R10, R3 ;  /* 0x00000003000a7308 */ /* 0x0002a60000001000 */
.L_x_2067:
[----:B-12---:R-:W-:-:S05]  /*2e80*/  VIADD R4, R0, -UR42 ;  /* 0x8000002a00047c36 */ /* 0x006fca0008000000 */
[C---:B-1----:R-:W-:Y:S02]  /*2e90*/  LEA R3, R4.reuse, UR10, 0x2 ;  /* 0x0000000a04037c11 */ /* 0x042fe4000f8e10ff */
[----:B------:R-:W-:-:S04]  /*2ea0*/  LEA R4, R4, UR11, 0x1 ;  /* 0x0000000b04047c11 */ /* 0x000fc8000f8e08ff */
[----:B------:R-:W2:Y:S02]  /*2eb0*/  LDS R3, [R3] ;  /* 0x0000000003037984 */ /* 0x000ea40000000800 */
[----:B--2---:R-:W-:-:S05]  /*2ec0*/  FMUL.FTZ R7, R3, R10 ;  /* 0x0000000a03077220 */ /* 0x004fca0000410000 */
[----:B------:R-:W-:-:S05]  /*2ed0*/  F2FP.F16.F32.PACK_AB R5, RZ, R7 ;  /* 0x00000007ff05723e */ /* 0x000fca00000000ff */
[----:B------:R1:W-:Y:S01]  /*2ee0*/  STS.U16 [R4], R5 ;  /* 0x0000000504007388 */ /* 0x0003e20000000400 */
[----:B------:R-:W-:Y:S05]  /*2ef0*/  @!P0 BRA `(.L_x_2066) ;  /* 0x0000000000148947 */ /* 0x000fea0003800000 */
[----:B------:R-:W-:-:S04]  /*2f00*/  IADD3 R3, P1, R0, UR4, RZ ;  /* 0x0000000400037c10 */ /* 0x000fc8000ff3e0ff */
[----:B0-----:R-:W-:Y:S02]  /*2f10*/  LEA.HI.X.SX32 R6, R0, UR5, 0x1, P1 ;  /* 0x0000000500067c11 */ /* 0x001fe400088f0eff */
[----:B-1----:R-:W-:-:S04]  /*2f20*/  LEA R4, P1, R3, UR8, 0x2 ;  /* 0x0000000803047c11 */ /* 0x002fc8000f8210ff */
[----:B------:R-:W-:-:S05]  /*2f30*/  LEA.HI.X R5, R3, UR9, R6, 0x2, P1 ;  /* 0x0000000903057c11 */ /* 0x000fca00088f1406 */
[----:B------:R2:W-:Y:S04]  /*2f40*/  STG.E desc[UR36][R4.64], R7 ;  /* 0x0000000704007986 */ /* 0x0005e8000c101924 */
.L_x_2066:
[----:B------:R-:W-:-:S04]  /*2f50*/  IADD3 R0, R0, 0x40, RZ ;  /* 0x0000004000007810 */ /* 0x000fc80007ffe0ff */
[----:B------:R-:W-:-:S13]  /*2f60*/  ISETP.GT.AND P1, PT, R0, UR39, PT ;  /* 0x0000002700007c0c */ /* 0x000fda000bf24270 */
[----:B------:R-:W-:Y:S05]  /*2f70*/  @!P1 BRA `(.L_x_2067) ;  /* 0xfffffffc00c09947 */ /* 0x000fea000383ffff */
.L_x_2065:
[----:B------:R-:W-:Y:S05]  /*2f80*/  BSYNC B0 ;  /* 0x0000000000007941 */ /* 0x000fea0003800000 */
.L_x_2064:
[----:B------:R-:W-:Y:S01]  /*2f90*/  USHF.R.S32.HI UR4, URZ, 0x1f, UR39 ;  /* 0x0000001f3f047899 */ /* 0x000fe20008011427 */
[----:B-1----:R-:W-:Y:S01]  /*2fa0*/  SHF.R.S32.HI R3, RZ, 0x1f, R16 ;  /* 0x0000001fff037819 */ /* 0x002fe20000011410 */
[----:B------:R-:W-:Y:S01]  /*2fb0*/  ULDC.64 UR8, c[0x0][0x240] ;  /* 0x0000900000087ab9 */ /* 0x000fe20000000a00 */
[----:B------:R-:W-:Y:S01]  /*2fc0*/  ULDC UR5, c[0x0][0x284] ;  /* 0x0000a10000057ab9 */ /* 0x000fe20000000800 */
[----:B------:R-:W-:Y:S01]  /*2fd0*/  ULEA.HI UR4, UR4, UR39, URZ, 0x3 ;  /* 0x0000002704047291 */ /* 0x000fe2000f8f183f */
[----:B------:R-:W-:Y:S02]  /*2fe0*/  ISETP.NE.U32.AND P0, PT, RZ, UR8, PT ;  /* 0x00000008ff007c0c */ /* 0x000fe4000bf05070 */
[----:B0-2---:R-:W-:Y:S02]  /*2ff0*/  CS2R R6, SRZ ;  /* 0x0000000000067805 */ /* 0x005fe4000001ff00 */
[----:B------:R-:W-:Y:S01]  /*3000*/  LEA.HI R0, R3, R16, RZ, 0x3 ;  /* 0x0000001003007211 */ /* 0x000fe200078f18ff */
[----:B------:R-:W-:Y:S01]  /*3010*/  ULOP3.LUT UR4, UR4, 0xfffffff8, URZ, 0xc0, !UPT ;  /* 0xfffffff804047892 */ /* 0x000fe2000f8ec03f */
[----:B------:R-:W-:-:S02]  /*3020*/  ISETP.NE.AND.EX P0, PT, RZ, UR9, PT, P0 ;  /* 0x00000009ff007c0c */ /* 0x000fc4000bf05300 */
[----:B------:R-:W-:Y:S01]  /*3030*/  SHF.R.S32.HI R29, RZ, 0x3, R0 ;  /* 0x00000003ff1d7819 */ /* 0x000fe20000011400 */
[----:B------:R-:W-:Y:S01]  /*3040*/  UIADD3 UR4, -UR4, UR39, URZ ;  /* 0x0000002704047290 */ /* 0x000fe2000fffe13f */
[----:B------:R-:W-:-:S05]  /*3050*/  LOP3.LUT R3, R0, 0x1ffffff8, RZ, 0xc0, !PT ;  /* 0x1ffffff800037812 */ /* 0x000fca00078ec0ff */
[----:B------:R-:W-:Y:S01]  /*3060*/  ISETP.NE.OR P0, PT, R29, UR4, !P0 ;  /* 0x000000041d007c0c */ /* 0x000fe2000c705670 */
[----:B------:R-:W-:Y:S01]  /*3070*/  IMAD.IADD R3, R16, 0x1, -R3 ;  /* 0x0000000110037824 */ /* 0x000fe200078e0a03 */
[----:B------:R-:W-:-:S11]  /*3080*/  MOV R0, UR5 ;  /* 0x0000000500007c02 */ /* 0x000fd60008000f00 */
[----:B------:R-:W0:Y:S01]  /*3090*/  @!P0 S2R R4, SR_CTAID.X ;  /* 0x0000000000048919 */ /* 0x000e220000002500 */
[----:B------:R-:W1:Y:S01]  /*30a0*/  @!P0 LDC.64 R10, c[0x0][0x240] ;  /* 0x00009000ff0a8b82 */ /* 0x000e620000000a00 */
[----:B------:R-:W-:Y:S01]  /*30b0*/  VIADD R37, R29, UR42 ;  /* 0x0000002a1d257c36 */ /* 0x000fe20008000000 */
[----:B---3--:R-:W-:Y:S02]  /*30c0*/  VIMNMX R36, R0, UR39, PT ;  /* 0x0000002700247c48 */ /* 0x008fe4000bfe0100 */
[----:B------:R-:W-:Y:S02]  /*30d0*/  SHF.L.U32 R31, R3, 0x3, RZ ;  /* 0x00000003031f7819 */ /* 0x000fe400000006ff */
[----:B------:R-:W-:Y:S01]  /*30e0*/  ISETP.GE.AND P1, PT, R37, R36, PT ;  /* 0x000000242500720c */ /* 0x000fe20003f26270 */
[----:B------:R-:W-:Y:S02]  /*30f0*/  BSSY B0, `(.L_x_2068) ;  /* 0x00000ae000007945 */ /* 0x000fe40003800000 */
[----:B------:R-:W-:Y:S01]  /*3100*/  IMAD R35, R8, R0, R31 ;  /* 0x0000000008237224 */ /* 0x000fe200078e021f */
[----:B------:R-:W-:Y:S01]  /*3110*/  CS2R R18, SRZ ;  /* 0x0000000000127805 */ /* 0x000fe2000001ff00 */
[----:B------:R-:W-:Y:S01]  /*3120*/  IMAD.MOV.U32 R30, RZ, RZ, RZ ;  /* 0x000000ffff1e7224 */ /* 0x000fe200078e00ff */
[----:B------:R-:W-:Y:S01]  /*3130*/  MOV R28, RZ ;  /* 0x000000ff001c7202 */ /* 0x000fe20000000f00 */
[----:B------:R-:W-:Y:S01]  /*3140*/  IMAD.MOV.U32 R23, RZ, RZ, RZ ;  /* 0x000000ffff177224 */ /* 0x000fe200078e00ff */
[----:B------:R-:W-:-:S02]  /*3150*/  CS2R R20, SRZ ;  /* 0x0000000000147805 */ /* 0x000fc4000001ff00 */
[----:B------:R-:W-:Y:S01]  /*3160*/  SHF.R.S32.HI R34, RZ, 0x1f, R35 ;  /* 0x0000001fff227819 */ /* 0x000fe20000011423 */
[----:B0-----:R-:W-:Y:S01]  /*3170*/  @!P0 IMAD R3, R4, 0x40, R31 ;  /* 0x0000004004038824 */ /* 0x001fe200078e021f */
[----:B------:R-:W-:-:S03]  /*3180*/  CS2R R4, SRZ ;  /* 0x0000000000047805 */ /* 0x000fc6000001ff00 */
[----:B-1----:R-:W-:Y:S01]  /*3190*/  @!P0 IMAD.WIDE R10, R3, 0x2, R10 ;  /* 0x00000002030a8825 */ /* 0x002fe200078e020a */
[----:B------:R-:W-:-:S04]  /*31a0*/  HFMA2.MMA R3, -RZ, RZ, 0, 0 ;  /* 0x00000000ff037435 */ /* 0x000fc800000001ff */
        /* <DEDUP_REMOVED lines=9> */
[----:B------:R-:W-:Y:S01]  /*3240*/  IMAD.MOV.U32 R23, RZ, RZ, RZ ;  /* 0x000000ffff177224 */ /* 0x000fe200078e00ff */
[----:B------:R-:W-:Y:S02]  /*3250*/  MOV R39, R37 ;  /* 0x0000002500277202 */ /* 0x000fe40000000f00 */
[----:B------:R-:W-:-:S02]  /*3260*/  CS2R R18, SRZ ;  /* 0x0000000000127805 */ /* 0x000fc4000001ff00 */
[----:B------:R-:W-:Y:S01]  /*3270*/  MOV R28, RZ ;  /* 0x000000ff001c7202 */ /* 0x000fe20000000f00 */
[----:B------:R-:W-:Y:S01]  /*3280*/  IMAD.IADD R8, R3, 0x1, -R8 ;  /* 0x0000000103087824 */ /* 0x000fe200078e0a08 */
[----:B------:R-:W-:-:S04]  /*3290*/  MOV R30, RZ ;  /* 0x000000ff001e7202 */ /* 0x000fc80000000f00 */
[C---:B------:R-:W-:Y:S02]  /*32a0*/  LEA.HI R3, R8.reuse, 0x1, RZ, 0x1d ;  /* 0x0000000108037811 */ /* 0x040fe400078fe8ff */
[----:B------:R-:W-:Y:S02]  /*32b0*/  ISETP.GE.U32.AND P2, PT, R8, 0x18, PT ;  /* 0x000000180800780c */ /* 0x000fe40003f46070 */
[----:B------:R-:W-:Y:S01]  /*32c0*/  LOP3.LUT P1, R13, R3, 0x3, RZ, 0xc0, !PT ;  /* 0x00000003030d7812 */ /* 0x000fe2000782c0ff */
[----:B------:R-:W-:-:S12]  /*32d0*/  IMAD.MOV.U32 R3, RZ, RZ, RZ ;  /* 0x000000ffff037224 */ /* 0x000fd800078e00ff */
[----:B------:R-:W-:Y:S05]  /*32e0*/  @!P1 BRA `(.L_x_2071) ;  /* 0x0000000000989947 */ /* 0x000fea0003800000 */
[----:B------:R-:W-:Y:S01]  /*32f0*/  IMAD.SHL.U32 R8, R37, 0x40, RZ ;  /* 0x0000004025087824 */ /* 0x000fe200078e00ff */
[----:B------:R-:W-:Y:S01]  /*3300*/  ULDC.64 UR4, c[0x0][0x250] ;  /* 0x0000940000047ab9 */ /* 0x000fe20000000a00 */
[----:B------:R-:W-:Y:S01]  /*3310*/  HFMA2.MMA R20, -RZ, RZ, 0, 0 ;  /* 0x00000000ff147435 */ /* 0x000fe200000001ff */
[----:B------:R-:W-:Y:S02]  /*3320*/  IMAD.MOV.U32 R39, RZ, RZ, R37 ;  /* 0x000000ffff277224 */ /* 0x000fe400078e0025 */
[----:B------:R-:W-:-:S04]  /*3330*/  IADD3 R33, P1, R35, R8, RZ ;  /* 0x0000000823217210 */ /* 0x000fc80007f3e0ff */
[----:B------:R-:W-:Y:S02]  /*3340*/  LEA.HI.X.SX32 R10, R8, R34, 0x1, P1 ;  /* 0x00000022080a7211 */ /* 0x000fe400008f0eff */
[----:B------:R-:W-:Y:S02]  /*3350*/  LEA R12, P1, R33, UR4, 0x1 ;  /* 0x00000004210c7c11 */ /* 0x000fe4000f8208ff */
[----:B------:R-:W-:Y:S02]  /*3360*/  LEA R8, R29, UR6, 0x1 ;  /* 0x000000061d087c11 */ /* 0x000fe4000f8e08ff */
[----:B------:R-:W-:Y:S02]  /*3370*/  LEA.HI.X R33, R33, UR5, R10, 0x1, P1 ;  /* 0x0000000521217c11 */ /* 0x000fe400088f0c0a */
[----:B------:R-:W-:-:S07]  /*3380*/  IADD3 R14, R8, UR10, RZ ;  /* 0x0000000a080e7c10 */ /* 0x000fce000fffe0ff */
.L_x_2072:
[----:B------:R-:W-:Y:S01]  /*3390*/  IMAD.MOV.U32 R8, RZ, RZ, R12 ;  /* 0x000000ffff087224 */ /* 0x000fe200078e000c */
[----:B------:R-:W-:Y:S01]  /*33a0*/  MOV R9, R33 ;  /* 0x0000002100097202 */ /* 0x000fe20000000f00 */
[----:B------:R0:W1:Y:S05]  /*33b0*/  LDS.U16 R15, [R14] ;  /* 0x000000000e0f7984 */ /* 0x00006a0000000400 */
[----:B------:R-:W2:Y:S01]  /*33c0*/  LDG.E.128 R8, desc[UR36][R8.64] ;  /* 0x0000002408087981 */ /* 0x000ea2000c1e1d00 */
[----:B------:R-:W-:Y:S01]  /*33d0*/  VIADD R13, R13, 0xffffffff ;  /* 0xffffffff0d0d7836 */ /* 0x000fe20000000000 */
[----:B------:R-:W-:Y:S01]  /*33e0*/  IADD3 R12, P3, R12, 0x400, RZ ;  /* 0x000004000c0c7810 */ /* 0x000fe20007f7e0ff */
[----:B0-----:R-:W-:Y:S01]  /*33f0*/  VIADD R14, R14, 0x10 ;  /* 0x000000100e0e7836 */ /* 0x001fe20000000000 */
[----:B------:R-:W-:-:S02]  /*3400*/  IADD3 R39, R39, 0x8, RZ ;  /* 0x0000000827277810 */ /* 0x000fc40007ffe0ff */
[----:B------:R-:W-:Y:S02]  /*3410*/  ISETP.NE.AND P1, PT, R13, RZ, PT ;  /* 0x000000ff0d00720c */ /* 0x000fe40003f25270 */
        /* <DEDUP_REMOVED lines=19> */
.L_x_2071:
[----:B------:R-:W-:Y:S05]  /*3550*/  BSYNC B1 ;  /* 0x0000000000017941 */ /* 0x000fea0003800000 */
.L_x_2070:
        /* <DEDUP_REMOVED lines=13> */
.L_x_2073:
[----:B------:R-:W-:Y:S01]  /*3630*/  MOV R8, R38 ;  /* 0x0000002600087202 */ /* 0x000fe20000000f00 */
[----:B------:R-:W-:Y:S01]  /*3640*/  IMAD.MOV.U32 R9, RZ, RZ, R41 ;  /* 0x000000ffff097224 */ /* 0x000fe200078e0029 */
[----:B------:R-:W-:Y:S01]  /*3650*/  IADD3 R12, R42, -0x400, RZ ;  /* 0xfffffc002a0c7810 */ /* 0x000fe20007ffe0ff */
[----:B------:R-:W0:Y:S04]  /*3660*/  LDS.U16 R43, [R40+-0x20] ;  /* 0xffffe000282b7984 */ /* 0x000e280000000400 */
[----:B------:R-:W2:Y:S01]  /*3670*/  LDG.E.128 R8, desc[UR36][R8.64] ;  /* 0x0000002408087981 */ /* 0x000ea2000c1e1d00 */
[----:B------:R-:W-:-:S04]  /*3680*/  IADD3 R13, P1, R35, R12, RZ ;  /* 0x0000000c230d7210 */ /* 0x000fc80007f3e0ff */
[----:B------:R-:W-:Y:S02]  /*3690*/  LEA.HI.X.SX32 R12, R12, R34, 0x1, P1 ;  /* 0x000000220c0c7211 */ /* 0x000fe400008f0eff */
[----:B------:R-:W-:-:S04]  /*36a0*/  LEA R24, P1, R13, R32, 0x1 ;  /* 0x000000200d187211 */ /* 0x000fc800078208ff */
[----:B------:R-:W-:-:S05]  /*36b0*/  LEA.HI.X R25, R13, R33, R12, 0x1, P1 ;  /* 0x000000210d197211 */ /* 0x000fca00008f0c0c */
[----:B------:R-:W3:Y:S01]  /*36c0*/  LDG.E.128 R12, desc[UR36][R24.64] ;  /* 0x00000024180c7981 */ /* 0x000ee2000c1e1d00 */
[----:B0-----:R-:W-:Y:S02]  /*36d0*/  HADD2.F32 R43, -RZ, R43.H0_H0 ;  /* 0x2000002bff2b7230 */ /* 0x001fe40000004100 */
[--C-:B--2---:R-:W-:Y:S02]  /*36e0*/  HADD2.F32 R44, -RZ, R8.reuse.H0_H0 ;  /* 0x20000008ff2c7230 */ /* 0x104fe40000004100 */
[----:B------:R-:W-:-:S03]  /*36f0*/  HADD2.F32 R8, -RZ, R8.H1_H1 ;  /* 0x30000008ff087230 */ /* 0x000fc60000004100 */
[C---:B------:R-:W-:Y:S01]  /*3700*/  FFMA.FTZ R44, R43.reuse, R44, R20 ;  /* 0x0000002c2b2c7223 */ /* 0x040fe20000010014 */
[----:B------:R-:W-:Y:S02]  /*3710*/  HADD2.F32 R20, -RZ, R9.H0_H0 ;  /* 0x20000009ff147230 */ /* 0x000fe40000004100 */
[----:B------:R-:W-:-:S03]  /*3720*/  FFMA.FTZ R8, R43, R8, R21 ;  /* 0x000000082b087223 */ /* 0x000fc60000010015 */
[----:B------:R-:W-:Y:S02]  /*3730*/  FFMA.FTZ R45, R43, R20, R23 ;  /* 0x000000142b2d7223 */ /* 0x000fe40000010017 */
[----:B------:R-:W2:Y:S04]  /*3740*/  LDG.E.128 R20, desc[UR36][R24.64+0x400] ;  /* 0x0004002418147981 */ /* 0x000ea8000c1e1d00 */
[----:B------:R-:W4:Y:S01]  /*3750*/  LDG.E.128 R24, desc[UR36][R24.64+0x800] ;  /* 0x0008002418187981 */ /* 0x000f22000c1e1d00 */
[----:B------:R-:W-:Y:S01]  /*3760*/  HADD2.F32 R9, -RZ, R9.H1_H1 ;  /* 0x30000009ff097230 */ /* 0x000fe20000004100 */
[----:B------:R-:W-:Y:S01]  /*3770*/  IADD3 R38, P2, R38, 0x1000, RZ ;  /* 0x0000100026267810 */ /* 0x000fe20007f5e0ff */
[----:B------:R-:W-:Y:S01]  /*3780*/  VIADD R39, R39, 0x20 ;  /* 0x0000002027277836 */ /* 0x000fe20000000000 */
[----:B------:R-:W-:-:S02]  /*3790*/  IADD3 R42, R42, 0x800, RZ ;  /* 0x000008002a2a7810 */ /* 0x000fc40007ffe0ff */
[----:B------:R-:W-:Y:S01]  /*37a0*/  FFMA.FTZ R28, R43, R9, R28 ;  /* 0x000000092b1c7223 */ /* 0x000fe2000001001c */
[--C-:B------:R-:W-:Y:S01]  /*37b0*/  HADD2.F32 R9, -RZ, R10.reuse.H0_H0 ;  /* 0x2000000aff097230 */ /* 0x100fe20000004100 */
[----:B------:R-:W-:Y:S02]  /*37c0*/  ISETP.GE.AND P1, PT, R39, R36, PT ;  /* 0x000000242700720c */ /* 0x000fe40003f26270 */
[----:B------:R-:W-:Y:S02]  /*37d0*/  IADD3.X R41, RZ, R41, RZ, P2, !PT ;  /* 0x00000029ff297210 */ /* 0x000fe400017fe4ff */
[----:B------:R-:W-:Y:S01]  /*37e0*/  FFMA.FTZ R19, R43, R9, R19 ;  /* 0x000000092b137223 */ /* 0x000fe20000010013 */
[----:B------:R-:W-:Y:S02]  /*37f0*/  HADD2.F32 R9, -RZ, R10.H1_H1 ;  /* 0x3000000aff097230 */ /* 0x000fe40000004100 */
[--C-:B------:R-:W-:Y:S02]  /*3800*/  HADD2.F32 R10, -RZ, R11.reuse.H0_H0 ;  /* 0x2000000bff0a7230 */ /* 0x100fe40000004100 */
[----:B------:R-:W-:-:S02]  /*3810*/  HADD2.F32 R11, -RZ, R11.H1_H1 ;  /* 0x3000000bff0b7230 */ /* 0x000fc40000004100 */
[C---:B------:R-:W-:Y:S02]  /*3820*/  FFMA.FTZ R18, R43.reuse, R9, R18 ;  /* 0x000000092b127223 */ /* 0x040fe40000010012 */
[----:B------:R-:W0:Y:S01]  /*3830*/  LDS.U16 R9, [R40+-0x10] ;  /* 0xfffff00028097984 */ /* 0x000e220000000400 */
[C---:B------:R-:W-:Y:S01]  /*3840*/  FFMA.FTZ R3, R43.reuse, R10, R3 ;  /* 0x0000000a2b037223 */ /* 0x040fe20000010003 */
[--C-:B---3--:R-:W-:Y:S02]  /*3850*/  HADD2.F32 R10, -RZ, R12.reuse.H0_H0 ;  /* 0x2000000cff0a7230 */ /* 0x108fe40000004100 */
[----:B------:R-:W-:Y:S01]  /*3860*/  FFMA.FTZ R30, R43, R11, R30 ;  /* 0x0000000b2b1e7223 */ /* 0x000fe2000001001e */
[----:B------:R-:W-:Y:S02]  /*3870*/  HADD2.F32 R11, -RZ, R12.H1_H1 ;  /* 0x3000000cff0b7230 */ /* 0x000fe40000004100 */
[----:B------:R-:W-:Y:S02]  /*3880*/  HADD2.F32 R12, -RZ, R14.H0_H0 ;  /* 0x2000000eff0c7230 */ /* 0x000fe40000004100 */
[----:B0-----:R-:W-:-:S05]  /*3890*/  HADD2.F32 R9, -RZ, R9.H0_H0 ;  /* 0x20000009ff097230 */ /* 0x001fca0000004100 */
[C---:B------:R-:W-:Y:S01]  /*38a0*/  FFMA.FTZ R44, R9.reuse, R10, R44 ;  /* 0x0000000a092c7223 */ /* 0x040fe2000001002c */
[--C-:B------:R-:W-:Y:S02]  /*38b0*/  HADD2.F32 R10, -RZ, R13.reuse.H0_H0 ;  /* 0x2000000dff0a7230 */ /* 0x100fe40000004100 */
[C---:B------:R-:W-:Y:S01]  /*38c0*/  FFMA.FTZ R8, R9.reuse, R11, R8 ;  /* 0x0000000b09087223 */ /* 0x040fe20000010008 */
[----:B------:R-:W-:Y:S01]  /*38d0*/  HADD2.F32 R13, -RZ, R13.H1_H1 ;  /* 0x3000000dff0d7230 */ /* 0x000fe20000004100 */
[----:B------:R-:W0:Y:S01]  /*38e0*/  LDS.U16 R11, [R40+0x10] ;  /* 0x00001000280b7984 */ /* 0x000e220000000400 */
[C---:B------:R-:W-:Y:S01]  /*38f0*/  FFMA.FTZ R19, R9.reuse, R12, R19 ;  /* 0x0000000c09137223 */ /* 0x040fe20000010013 */
[C---:B------:R-:W-:Y:S01]  /*3900*/  FFMA.FTZ R45, R9.reuse, R10, R45 ;  /* 0x0000000a092d7223 */ /* 0x040fe2000001002d */
[----:B------:R-:W-:Y:S01]  /*3910*/  HADD2.F32 R12, -RZ, R15.H0_H0 ;  /* 0x2000000fff0c7230 */ /* 0x000fe20000004100 */
[----:B------:R1:W3:Y:S01]  /*3920*/  LDS.U16 R10, [R40] ;  /* 0x00000000280a7984 */ /* 0x0002e20000000400 */
[----:B------:R-:W-:Y:S01]  /*3930*/  FFMA.FTZ R28, R9, R13, R28 ;  /* 0x0000000d091c7223 */ /* 0x000fe2000001001c */
[----:B------:R-:W-:-:S02]  /*3940*/  HADD2.F32 R13, -RZ, R14.H1_H1 ;  /* 0x3000000eff0d7230 */ /* 0x000fc40000004100 */
[----:B------:R-:W-:Y:S02]  /*3950*/  HADD2.F32 R15, -RZ, R15.H1_H1 ;  /* 0x3000000fff0f7230 */ /* 0x000fe40000004100 */
[C---:B------:R-:W-:Y:S01]  /*3960*/  FFMA.FTZ R3, R9.reuse, R12, R3 ;  /* 0x0000000c09037223 */ /* 0x040fe20000010003 */
[C---:B------:R-:W-:Y:S01]  /*3970*/  FFMA.FTZ R18, R9.reuse, R13, R18 ;  /* 0x0000000d09127223 */ /* 0x040fe20000010012 */
[----:B-1----:R-:W-:Y:S02]  /*3980*/  VIADD R40, R40, 0x40 ;  /* 0x0000004028287836 */ /* 0x002fe40000000000 */
[----:B------:R-:W-:Y:S01]  /*3990*/  FFMA.FTZ R30, R9, R15, R30 ;  /* 0x0000000f091e7223 */ /* 0x000fe2000001001e */
[----:B0-----:R-:W-:Y:S02]  /*39a0*/  HADD2.F32 R11, -RZ, R11.H0_H0 ;  /* 0x2000000bff0b7230 */ /* 0x001fe40000004100 */
[----:B---3--:R-:W-:Y:S02]  /*39b0*/  HADD2.F32 R9, -RZ, R10.H0_H0 ;  /* 0x2000000aff097230 */ /* 0x008fe40000004100 */
[----:B--2---:R-:W-:-:S02]  /*39c0*/  HADD2.F32 R10, -RZ, R20.H0_H0 ;  /* 0x20000014ff0a7230 */ /* 0x004fc40000004100 */
[----:B------:R-:W-:Y:S02]  /*39d0*/  HADD2.F32 R12, -RZ, R23.H0_H0 ;  /* 0x20000017ff0c7230 */ /* 0x000fe40000004100 */
        /* <DEDUP_REMOVED lines=8> */
[----:B------:R-:W-:Y:S02]  /*3a60*/  HADD2.F32 R10, -RZ, R22.H0_H0 ;  /* 0x20000016ff0a7230 */ /* 0x000fe40000004100 */
[C---:B------:R-:W-:Y:S01]  /*3a70*/  FFMA.FTZ R28, R9.reuse, R21, R28 ;  /* 0x00000015091c7223 */ /* 0x040fe2000001001c */
[----:B------:R-:W-:Y:S02]  /*3a80*/  HADD2.F32 R23, -RZ, R23.H1_H1 ;  /* 0x30000017ff177230 */ /* 0x000fe40000004100 */
[C---:B------:R-:W-:Y:S01]  /*3a90*/  FFMA.FTZ R18, R9.reuse, R13, R18 ;  /* 0x0000000d09127223 */ /* 0x040fe20000010012 */
[----:B----4-:R-:W-:Y:S02]  /*3aa0*/  HADD2.F32 R14, -RZ, R27.H0_H0 ;  /* 0x2000001bff0e7230 */ /* 0x010fe40000004100 */
[----:B------:R-:W-:Y:S01]  /*3ab0*/  FFMA.FTZ R19, R9, R10, R19 ;  /* 0x0000000a09137223 */ /* 0x000fe20000010013 */
[----:B------:R-:W-:-:S02]  /*3ac0*/  HADD2.F32 R10, -RZ, R25.H0_H0 ;  /* 0x20000019ff0a7230 */ /* 0x000fc40000004100 */
[----:B------:R-:W-:Y:S01]  /*3ad0*/  FFMA.FTZ R30, R9, R23, R30 ;  /* 0x00000017091e7223 */ /* 0x000fe2000001001e */
[--C-:B------:R-:W-:Y:S02]  /*3ae0*/  HADD2.F32 R20, -RZ, R24.reuse.H0_H0 ;  /* 0x20000018ff147230 */ /* 0x100fe40000004100 */
[C---:B------:R-:W-:Y:S01]  /*3af0*/  FFMA.FTZ R3, R11.reuse, R14, R3 ;  /* 0x0000000e0b037223 */ /* 0x040fe20000010003 */
        /* <DEDUP_REMOVED lines=13> */
.L_x_2069:
[----:B------:R-:W-:Y:S05]  /*3bd0*/  BSYNC B0 ;  /* 0x0000000000007941 */ /* 0x000fea0003800000 */
.L_x_2068:
        /* <DEDUP_REMOVED lines=61> */
.L_x_2079:
[----:B------:R-:W-:Y:S05]  /*3fb0*/  BSYNC B2 ;  /* 0x0000000000027941 */ /* 0x000fea0003800000 */
.L_x_2078:
[----:B------:R-:W-:-:S07]  /*3fc0*/  VIADD R37, R37, 0x8 ;  /* 0x0000000825257836 */ /* 0x000fce0000000000 */
.L_x_2077:
[----:B------:R-:W-:Y:S05]  /*3fd0*/  BSYNC B1 ;  /* 0x0000000000017941 */ /* 0x000fea0003800000 */
.L_x_2076:
[----:B------:R-:W-:-:S13]  /*3fe0*/  LOP3.LUT P1, RZ, R12, 0xfffffff8, RZ, 0xc0, !PT ;  /* 0xfffffff80cff7812 */ /* 0x000fda000782c0ff */
[----:B------:R-:W-:Y:S05]  /*3ff0*/  @!P1 BRA `(.L_x_2075) ;  /* 0x0000000400c09947 */ /* 0x000fea0003800000 */
[----:B------:R-:W1:Y:S01]  /*4000*/  LDC R0, c[0x0][0x284] ;  /* 0x0000a100ff007b82 */ /* 0x000e620000000800 */
[----:B------:R-:W-:Y:S01]  /*4010*/  LEA R8, R37, UR6, 0x1 ;  /* 0x0000000625087c11 */ /* 0x000fe2000f8e08ff */
[----:B------:R-:W-:Y:S01]  /*4020*/  IMAD.MOV.U32 R12, RZ, RZ, RZ ;  /* 0x000000ffff0c7224 */ /* 0x000fe200078e00ff */
[----:B------:R-:W-:-:S05]  /*4030*/  MOV R9, UR42 ;  /* 0x0000002a00097c02 */ /* 0x000fca0008000f00 */
[----:B------:R-:W-:-:S05]  /*4040*/  IMAD R8, R9, -0x2, R8 ;  /* 0xfffffffe09087824 */ /* 0x000fca00078e0208 */
[----:B------:R-:W-:-:S07]  /*4050*/  IADD3 R15, R8, UR10, RZ ;  /* 0x0000000a080f7c10 */ /* 0x000fce000fffe0ff */
.L_x_2084:
[C---:B-1----:R-:W-:Y:S01]  /*4060*/  ISETP.GE.AND P2, PT, R37.reuse, R0, PT ;  /* 0x000000002500720c */ /* 0x042fe20003f46270 */
[----:B------:R-:W-:Y:S01]  /*4070*/  VIADD R25, R37, 0x8 ;  /* 0x0000000825197836 */ /* 0x000fe20000000000 */
[----:B------:R-:W-:Y:S01]  /*4080*/  BSSY B1, `(.L_x_2080) ;  /* 0x0000032000017945 */ /* 0x000fe20003800000 */
[----:B------:R-:W-:-:S03]  /*4090*/  IADD3 R13, R15, R12, RZ ;  /* 0x0000000c0f0d7210 */ /* 0x000fc60007ffe0ff */
        /* <DEDUP_REMOVED lines=48> */
.L_x_2081:
[----:B------:R-:W-:Y:S05]  /*43a0*/  BSYNC B1 ;  /* 0x0000000000017941 */ /* 0x000fea0003800000 */
.L_x_2080:
        /* <DEDUP_REMOVED lines=48> */
.L_x_2083:
[----:B------:R-:W-:Y:S05]  /*46b0*/  BSYNC B1 ;  /* 0x0000000000017941 */ /* 0x000fea0003800000 */
.L_x_2082:
[----:B------:R-:W-:Y:S01]  /*46c0*/  VIADD R37, R37, 0x10 ;  /* 0x0000001025257836 */ /* 0x000fe20000000000 */
[----:B------:R-:W-:-:S04]  /*46d0*/  IADD3 R12, R12, 0x20, RZ ;  /* 0x000000200c0c7810 */ /* 0x000fc80007ffe0ff */
[----:B------:R-:W-:-:S13]  /*46e0*/  ISETP.GE.AND P1, PT, R37, UR39, PT ;  /* 0x0000002725007c0c */ /* 0x000fda000bf26270 */
[----:B------:R-:W-:Y:S05]  /*46f0*/  @!P1 BRA `(.L_x_2084) ;  /* 0xfffffff800589947 */ /* 0x000fea000383ffff */
.L_x_2075:
[----:B------:R-:W-:Y:S05]  /*4700*/  BSYNC B0 ;  /* 0x0000000000007941 */ /* 0x000fea0003800000 */
.L_x_2074:
[----:B------:R-:W-:Y:S04]  /*4710*/  BSSY B0, `(.L_x_2085) ;  /* 0x000005b000007945 */ /* 0x000fe80003800000 */
[----:B------:R-:W-:Y:S05]  /*4720*/  @P0 BRA `(.L_x_2086) ;  /* 0x0000000400640947 */ /* 0x000fea0003800000 */
[----:B------:R-:W1:Y:S01]  /*4730*/  LDC R12, c[0x0][0x308] ;  /* 0x0000c200ff0c7b82 */ /* 0x000e620000000800 */
[----:B------:R-:W-:Y:S02]  /*4740*/  ULDC.64 UR4, c[0x0][0x2f0] ;  /* 0x0000bc0000047ab9 */ /* 0x000fe40000000a00 */
[----:B------:R-:W-:-:S04]  /*4750*/  ISETP.NE.U32.AND P0, PT, RZ, UR4, PT ;  /* 0x00000004ff007c0c */ /* 0x000fc8000bf05070 */
[----:B------:R-:W-:-:S13]  /*4760*/  ISETP.NE.AND.EX P0, PT, RZ, UR5, PT, P0 ;  /* 0x00000005ff007c0c */ /* 0x000fda000bf05300 */
[----:B0-----:R-:W0:Y:S01]  /*4770*/  @P0 S2R R10, SR_CTAID.X ;  /* 0x00000000000a0919 */ /* 0x001e220000002500 */
[----:B------:R-:W0:Y:S01]  /*4780*/  @P0 LDC R11, c[0x0][0x288] ;  /* 0x0000a200ff0b0b82 */ /* 0x000e220000000800 */
[----:B-1----:R-:W-:-:S07]  /*4790*/  ISETP.NE.AND P2, PT, R12, 0x2, PT ;  /* 0x000000020c00780c */ /* 0x002fce0003f45270 */
[----:B------:R-:W1:Y:S08]  /*47a0*/  @P0 LDC.64 R8, c[0x0][0x2e8] ;  /* 0x0000ba00ff080b82 */ /* 0x000e700000000a00 */
[----:B------:R-:W2:Y:S01]  /*47b0*/  @P2 LDC.64 R12, c[0x0][0x238] ;  /* 0x00008e00ff0c2b82 */ /* 0x000ea20000000a00 */
[----:B------:R-:W-:Y:S01]  /*47c0*/  IADD3 R27, R31, UR41, RZ ;  /* 0x000000291f1b7c10 */ /* 0x000fe2000fffe0ff */
[----:B0-----:R-:W-:-:S04]  /*47d0*/  @P0 IMAD R10, R17, R11, R10 ;  /* 0x0000000b110a0224 */ /* 0x001fc800078e020a */
[----:B------:R-:W-:-:S04]  /*47e0*/  @P0 IMAD R11, R10, 0x40, R31 ;  /* 0x000000400a0b0824 */ /* 0x000fc800078e021f */
[----:B-1----:R-:W-:-:S04]  /*47f0*/  @P0 IMAD.WIDE R8, R11, 0x2, R8 ;  /* 0x000000020b080825 */ /* 0x002fc800078e0208 */
[----:B--2---:R-:W-:Y:S02]  /*4800*/  @P2 IMAD.WIDE R12, R27, 0x2, R12 ;  /* 0x000000021b0c2825 */ /* 0x004fe400078e020c */
[----:B------:R-:W5:Y:S04]  /*4810*/  @P0 LDG.E.128 R8, desc[UR36][R8.64] ;  /* 0x0000002408080981 */ /* 0x000f68000c1e1d00 */
[----:B------:R-:W5:Y:S01]  /*4820*/  @P2 LDG.E.128 R12, desc[UR36][R12.64] ;  /* 0x000000240c0c2981 */ /* 0x000f62000c1e1d00 */
[----:B------:R-:W-:Y:S01]  /*4830*/  UIADD3 UR4, -UR42, UR39, URZ ;  /* 0x000000272a047290 */ /* 0x000fe2000fffe13f */
[----:B------:R-:W-:Y:S02]  /*4840*/  IMAD R25, R0, UR40, R31 ;  /* 0x0000002800197c24 */ /* 0x000fe4000f8e021f */
[----:B------:R-:W-:Y:S01]  /*4850*/  IMAD.SHL.U32 R2, R2, 0x40, RZ ;  /* 0x0000004002027824 */ /* 0x000fe200078e00ff */
        /* <DEDUP_REMOVED lines=15> */
[C---:B--2---:R-:W-:Y:S01]  /*4950*/  SHF.R.U64 R22, R12.reuse, 0x10, R13 ;  /* 0x000000100c167819 */ /* 0x044fe2000000120d */
[----:B------:R1:W3:Y:S01]  /*4960*/  I2F.S8 R37, R12 ;  /* 0x0000000c00257306 */ /* 0x0002e20000001400 */
[----:B------:R-:W-:-:S02]  /*4970*/  PRMT R2, R12, 0x9910, RZ ;  /* 0x000099100c027816 */ /* 0x000fc400000000ff */
[----:B------:R-:W-:Y:S02]  /*4980*/  PRMT R14, R22, 0x9910, RZ ;  /* 0x00009910160e7816 */ /* 0x000fe400000000ff */
[--C-:B------:R-:W-:Y:S02]  /*4990*/  SHF.R.U32.HI R15, RZ, 0x10, R13.reuse ;  /* 0x00000010ff0f7819 */ /* 0x100fe4000001160d */
[----:B------:R-:W-:Y:S01]  /*49a0*/  SHF.R.S32.HI R27, RZ, 0x18, R13 ;  /* 0x00000018ff1b7819 */ /* 0x000fe2000001140d */
[----:B------:R-:W2:Y:S01]  /*49b0*/  I2F.S8 R33, R13 ;  /* 0x0000000d00217306 */ /* 0x000ea20000001400 */
[----:B-1----:R-:W-:Y:S02]  /*49c0*/  PRMT R12, R13, 0x9910, RZ ;  /* 0x000099100d0c7816 */ /* 0x002fe400000000ff */
[----:B------:R-:W-:Y:S02]  /*49d0*/  SHF.R.S32.HI R2, RZ, 0x8, R2 ;  /* 0x00000008ff027819 */ /* 0x000fe40000011402 */
        /* <DEDUP_REMOVED lines=12> */
[----:B------:R1:W3:Y:S01]  /*4aa0*/  I2F.S16 R41, R12 ;  /* 0x0000000c00297306 */ /* 0x0002e20000101400 */
[----:B--2---:R-:W-:-:S07]  /*4ab0*/  FMUL.FTZ R2, R13, R0 ;  /* 0x000000000d027220 */ /* 0x004fce0000410000 */
[----:B------:R2:W4:Y:S01]  /*4ac0*/  I2F.S16 R35, R14 ;  /* 0x0000000e00237306 */ /* 0x0005220000101400 */
[----:B-1----:R-:W-:Y:S01]  /*4ad0*/  F2FP.F16.F32.PACK_AB R12, R2, R37 ;  /* 0x00000025020c723e */ /* 0x002fe200000000ff */
[----:B---3--:R-:W-:-:S05]  /*4ae0*/  FMUL.FTZ R22, R41, R0 ;  /* 0x0000000029167220 */ /* 0x008fca0000410000 */
[----:B--2---:R-:W-:Y:S01]  /*4af0*/  F2FP.F16.F32.PACK_AB R14, R22, R33 ;  /* 0x00000021160e723e */ /* 0x004fe200000000ff */
[----:B----4-:R-:W-:-:S05]  /*4b00*/  FMUL.FTZ R0, R35, R0 ;  /* 0x0000000023007220 */ /* 0x010fca0000410000 */
[----:B------:R-:W-:-:S07]  /*4b10*/  F2FP.F16.F32.PACK_AB R13, R0, R39 ;  /* 0x00000027000d723e */ /* 0x000fce00000000ff */
.L_x_2087:
        /* <DEDUP_REMOVED lines=26> */
.L_x_2086:
[----:B------:R-:W-:Y:S05]  /*4cc0*/  BSYNC B0 ;  /* 0x0000000000007941 */ /* 0x000fea0003800000 */
.L_x_2085:
[C---:B------:R-:W-:Y:S01]  /*4cd0*/  LOP3.LUT R0, R16.reuse, 0xffffffe0, RZ, 0xc0, !PT ;  /* 0xffffffe010007812 */ /* 0x040fe200078ec0ff */
[----:B------:R-:W-:Y:S01]  /*4ce0*/  BAR.SYNC.DEFER_BLOCKING 0x0 ;  /* 0x0000000000007b1d */ /* 0x000fe20000010000 */
[----:B------:R-:W-:Y:S02]  /*4cf0*/  ISETP.GT.AND P6, PT, R16, 0x1f, PT ;  /* 0x0000001f1000780c */ /* 0x000fe40003fc4270 */
[----:B------:R-:W-:Y:S01]  /*4d00*/  ISETP.NE.AND P0, PT, R0, 0x20, PT ;  /* 0x000000200000780c */ /* 0x000fe20003f05270 */
[----:B------:R-:W-:Y:S01]  /*4d10*/  IMAD R0, R29, 0x40, R31 ;  /* 0x000000401d007824 */ /* 0x000fe200078e021f */
[C---:B------:R-:W-:Y:S01]  /*4d20*/  ISETP.GT.AND P2, PT, R16.reuse, 0xf, PT ;  /* 0x0000000f1000780c */ /* 0x040fe20003f44270 */
[----:B------:R-:W-:Y:S01]  /*4d30*/  BSSY B0, `(.L_x_2088) ;  /* 0x000000f000007945 */ /* 0x000fe20003800000 */
[C---:B------:R-:W-:Y:S02]  /*4d40*/  ISETP.GT.AND P4, PT, R16.reuse, 0x7, PT ;  /* 0x000000071000780c */ /* 0x040fe40003f84270 */
[----:B------:R-:W-:-:S02]  /*4d50*/  LOP3.LUT R2, R16, 0xfffffff0, RZ, 0xc0, !PT ;  /* 0xfffffff010027812 */ /* 0x000fc400078ec0ff */
[C---:B-----5:R-:W-:Y:S02]  /*4d60*/  LOP3.LUT R4, R16.reuse, 0xfffffff8, RZ, 0xc0, !PT ;  /* 0xfffffff810047812 */ /* 0x060fe400078ec0ff */
        /* <DEDUP_REMOVED lines=11> */
.L_x_2089:
[----:B------:R-:W-:Y:S05]  /*4e20*/  BSYNC B0 ;  /* 0x0000000000007941 */ /* 0x000fea0003800000 */
.L_x_2088:
[----:B------:R-:W-:Y:S06]  /*4e30*/  BAR.SYNC.DEFER_BLOCKING 0x0 ;  /* 0x0000000000007b1d */ /* 0x000fec0000010000 */
[----:B------:R-:W-:Y:S04]  /*4e40*/  BSSY B0, `(.L_x_2090) ;  /* 0x0000013000007945 */ /* 0x000fe80003800000 */
[----:B------:R-:W-:Y:S05]  /*4e50*/  @P6 BRA `(.L_x_2091) ;  /* 0x0000000000446947 */ /* 0x000fea0003800000 */
[----:B-1----:R-:W1:Y:S02]  /*4e60*/  LDS.128 R4, [R0] ;  /* 0x0000000000047984 */ /* 0x002e640000000c00 */
[--C-:B-1----:R-:W-:Y:S02]  /*4e70*/  HADD2.F32 R8, -RZ, R6.reuse.H0_H0 ;  /* 0x20000006ff087230 */ /* 0x102fe40000004100 */
[----:B0-----:R-:W-:Y:S02]  /*4e80*/  HADD2.F32 R11, -RZ, R6.H1_H1 ;  /* 0x30000006ff0b7230 */ /* 0x001fe40000004100 */
[----:B------:R-:W-:Y:S02]  /*4e90*/  HADD2.F32 R9, -RZ, R4.H0_H0 ;  /* 0x20000004ff097230 */ /* 0x000fe40000004100 */
[----:B------:R-:W-:Y:S01]  /*4ea0*/  FADD.FTZ R19, R19, R8 ;  /* 0x0000000813137221 */ /* 0x000fe20000010000 */
[----:B------:R-:W-:Y:S02]  /*4eb0*/  HADD2.F32 R2, -RZ, R5.H0_H0 ;  /* 0x20000005ff027230 */ /* 0x000fe40000004100 */
[----:B------:R-:W-:Y:S01]  /*4ec0*/  FADD.FTZ R18, R18, R11 ;  /* 0x0000000b12127221 */ /* 0x000fe20000010000 */
[----:B------:R-:W-:-:S02]  /*4ed0*/  HADD2.F32 R6, -RZ, R7.H0_H0 ;  /* 0x20000007ff067230 */ /* 0x000fc40000004100 */
[----:B------:R-:W-:Y:S01]  /*4ee0*/  FADD.FTZ R20, R20, R9 ;  /* 0x0000000914147221 */ /* 0x000fe20000010000 */
[----:B------:R-:W-:Y:S02]  /*4ef0*/  HADD2.F32 R4, -RZ, R4.H1_H1 ;  /* 0x30000004ff047230 */ /* 0x000fe40000004100 */
[----:B------:R-:W-:Y:S01]  /*4f00*/  FADD.FTZ R23, R23, R2 ;  /* 0x0000000217177221 */ /* 0x000fe20000010000 */
[----:B------:R-:W-:Y:S02]  /*4f10*/  HADD2.F32 R5, -RZ, R5.H1_H1 ;  /* 0x30000005ff057230 */ /* 0x000fe40000004100 */
[----:B------:R-:W-:Y:S01]  /*4f20*/  FADD.FTZ R3, R3, R6 ;  /* 0x0000000603037221 */ /* 0x000fe20000010000 */
[----:B------:R-:W-:Y:S02]  /*4f30*/  HADD2.F32 R7, -RZ, R7.H1_H1 ;  /* 0x30000007ff077230 */ /* 0x000fe40000004100 */
[----:B------:R-:W-:Y:S01]  /*4f40*/  FADD.FTZ R21, R21, R4 ;  /* 0x0000000415157221 */ /* 0x000fe20000010000 */
[----:B------:R-:W-:-:S02]  /*4f50*/  FADD.FTZ R28, R28, R5 ;  /* 0x000000051c1c7221 */ /* 0x000fc40000010000 */
[----:B------:R-:W-:-:S07]  /*4f60*/  FADD.FTZ R30, R30, R7 ;  /* 0x000000071e1e7221 */ /* 0x000fce0000010000 */
.L_x_2091:
[----:B------:R-:W-:Y:S05]  /*4f70*/  BSYNC B0 ;  /* 0x0000000000007941 */ /* 0x000fea0003800000 */
.L_x_2090:
        /* <DEDUP_REMOVED lines=8> */
.L_x_2093:
[----:B------:R-:W-:Y:S05]  /*5000*/  BSYNC B0 ;  /* 0x0000000000007941 */ /* 0x000fea0003800000 */
.L_x_2092:
[----:B------:R-:W-:Y:S06]  /*5010*/  BAR.SYNC.DEFER_BLOCKING 0x0 ;  /* 0x0000000000007b1d */ /* 0x000fec0000010000 */
[----:B------:R-:W-:Y:S04]  /*5020*/  BSSY B0, `(.L_x_2094) ;  /* 0x0000013000007945 */ /* 0x000fe80003800000 */
[----:B------:R-:W-:Y:S05]  /*5030*/  @P2 BRA `(.L_x_2095) ;  /* 0x0000000000442947 */ /* 0x000fea0003800000 */
[----:B-12---:R-:W1:Y:S02]  /*5040*/  LDS.128 R4, [R0] ;  /* 0x0000000000047984 */ /* 0x006e640000000c00 */
        /* <DEDUP_REMOVED lines=16> */
.L_x_2095:
[----:B------:R-:W-:Y:S05]  /*5150*/  BSYNC B0 ;  /* 0x0000000000007941 */ /* 0x000fea0003800000 */
.L_x_2094:
        /* <DEDUP_REMOVED lines=8> */
.L_x_2097:
[----:B------:R-:W-:Y:S05]  /*51e0*/  BSYNC B0 ;  /* 0x0000000000007941 */ /* 0x000fea0003800000 */
.L_x_2096:
[----:B------:R-:W-:Y:S06]  /*51f0*/  BAR.SYNC.DEFER_BLOCKING 0x0 ;  /* 0x0000000000007b1d */ /* 0x000fec0000010000 */
[----:B------:R-:W-:Y:S04]  /*5200*/  BSSY B0, `(.L_x_2098) ;  /* 0x0000013000007945 */ /* 0x000fe80003800000 */
[----:B------:R-:W-:Y:S05]  /*5210*/  @P4 BRA `(.L_x_2099) ;  /* 0x0000000000444947 */ /* 0x000fea0003800000 */
[----:B-123--:R-:W1:Y:S02]  /*5220*/  LDS.128 R4, [R0] ;  /* 0x0000000000047984 */ /* 0x00ee640000000c00 */
        /* <DEDUP_REMOVED lines=16> */
.L_x_2099:
[----:B------:R-:W-:Y:S05]  /*5330*/  BSYNC B0 ;  /* 0x0000000000007941 */ /* 0x000fea0003800000 */
.L_x_2098:
[----:B------:R-:W-:Y:S06]  /*5340*/  BAR.SYNC.DEFER_BLOCKING 0x0 ;  /* 0x0000000000007b1d */ /* 0x000fec0000010000 */
[----:B------:R-:W-:Y:S05]  /*5350*/  @P5 EXIT ;  /* 0x000000000000594d */ /* 0x000fea0003800000 */
[----:B-123--:R-:W1:Y:S02]  /*5360*/  LDC R0, c[0x0][0x308] ;  /* 0x0000c200ff007b82 */ /* 0x00ee640000000800 */
[----:B-1----:R-:W-:-:S13]  /*5370*/  ISETP.NE.AND P0, PT, R0, 0x2, PT ;  /* 0x000000020000780c */ /* 0x002fda0003f05270 */
[----:B------:R-:W-:Y:S05]  /*5380*/  @!P0 BRA `(.L_x_2100) ;  /* 0x0000000000308947 */ /* 0x000fea0003800000 */
[----:B------:R-:W1:Y:S01]  /*5390*/  LDC.64 R4, c[0x0][0x210] ;  /* 0x00008400ff047b82 */ /* 0x000e620000000a00 */
[----:B------:R-:W-:Y:S02]  /*53a0*/  IADD3 R31, R31, UR40, RZ ;  /* 0x000000281f1f7c10 */ /* 0x000fe4000fffe0ff */
        /* <DEDUP_REMOVED lines=10> */
.L_x_2100:
[----:B------:R-:W1:Y:S01]  /*5450*/  LDC.64 R4, c[0x0][0x300] ;  /* 0x0000c000ff047b82 */ /* 0x000e620000000a00 */
[----:B------:R-:W-:Y:S01]  /*5460*/  IADD3 R31, R31, UR40, RZ ;  /* 0x000000281f1f7c10 */ /* 0x000fe2000fffe0ff */
        /* <DEDUP_REMOVED lines=17> */
[----:B0-----:R-:W-:Y:S02]  /*5580*/  LOP3.LUT R11, R0, 0xff, RZ, 0xc0, !PT ;  /* 0x000000ff000b7812 */ /* 0x001fe400078ec0ff */
[----:B------:R-:W-:Y:S02]  /*5590*/  PRMT R2, R2, 0x7710, RZ ;  /* 0x0000771002027816 */ /* 0x000fe400000000ff */
[----:B------:R-:W-:Y:S02]  /*55a0*/  SHF.L.U64.HI R9, R11, 0x8, RZ ;  /* 0x000000080b097819 */ /* 0x000fe400000102ff */
[----:B-1----:R-:W-:Y:S01]  /*55b0*/  PRMT R5, R28, 0x8880, RZ ;  /* 0x000088801c057816 */ /* 0x002fe200000000ff */
[----:B------:R-:W0:Y:S01]  /*55c0*/  F2I.S8.NTZ R19, R19 ;  /* 0x0000001300137305 */ /* 0x000e220000202100 */
[----:B------:R-:W-:Y:S02]  /*55d0*/  LOP3.LUT R7, R2, 0xff, RZ, 0xc0, !PT ;  /* 0x000000ff02077812 */ /* 0x000fe400078ec0ff */
[----:B------:R-:W-:-:S02]  /*55e0*/  PRMT R5, R5, 0x7710, RZ ;  /* 0x0000771005057816 */ /* 0x000fc400000000ff */
[----:B------:R-:W-:Y:S02]  /*55f0*/  SHF.L.U64.HI R8, R7, 0x10, RZ ;  /* 0x0000001007087819 */ /* 0x000fe400000102ff */
[----:B------:R-:W-:Y:S01]  /*5600*/  LOP3.LUT R6, R5, 0xff, RZ, 0xc0, !PT ;  /* 0x000000ff05067812 */ /* 0x000fe200078ec0ff */
[----:B------:R-:W1:Y:S01]  /*5610*/  F2I.S8.NTZ R18, R18 ;  /* 0x0000001200127305 */ /* 0x000e620000202100 */
[----:B--2---:R-:W-:Y:S02]  /*5620*/  PRMT R20, R20, 0x8880, RZ ;  /* 0x0000888014147816 */ /* 0x004fe400000000ff */
[----:B------:R-:W-:Y:S02]  /*5630*/  SHF.L.U64.HI R5, R6, 0x18, RZ ;  /* 0x0000001806057819 */ /* 0x000fe400000102ff */
[----:B------:R-:W-:Y:S02]  /*5640*/  PRMT R0, R20, 0x7710, RZ ;  /* 0x0000771014007816 */ /* 0x000fe400000000ff */
[----:B0-----:R-:W-:Y:S01]  /*5650*/  PRMT R2, R19, 0x8880, RZ ;  /* 0x0000888013027816 */ /* 0x001fe200000000ff */
[----:B------:R-:W0:Y:S01]  /*5660*/  F2I.S8.NTZ R3, R3 ;  /* 0x0000000300037305 */ /* 0x000e220000202100 */
[----:B------:R-:W-:-:S02]  /*5670*/  LOP3.LUT R5, R5, R8, R9, 0xfe, !PT ;  /* 0x0000000805057212 */ /* 0x000fc400078efe09 */
[----:B------:R-:W-:Y:S02]  /*5680*/  PRMT R2, R2, 0x7710, RZ ;  /* 0x0000771002027816 */ /* 0x000fe400000000ff */
[----:B------:R-:W-:Y:S02]  /*5690*/  PRMT R8, R0, 0x6540, R11 ;  /* 0x0000654000087816 */ /* 0x000fe4000000000b */
[----:B-1----:R-:W-:Y:S01]  /*56a0*/  PRMT R18, R18, 0x8880, RZ ;  /* 0x0000888012127816 */ /* 0x002fe200000000ff */
[----:B------:R-:W1:Y:S01]  /*56b0*/  F2I.S8.NTZ R4, R4 ;  /* 0x0000000400047305 */ /* 0x000e620000202100 */
[----:B------:R-:W-:Y:S02]  /*56c0*/  LOP3.LUT R2, R2, 0xff, RZ, 0xc0, !PT ;  /* 0x000000ff02027812 */ /* 0x000fe400078ec0ff */
[----:B------:R-:W-:Y:S02]  /*56d0*/  PRMT R0, R18, 0x7710, RZ ;  /* 0x0000771012007816 */ /* 0x000fe400000000ff */
[----:B------:R-:W-:Y:S01]  /*56e0*/  LOP3.LUT R2, R2, 0xffffff00, R5, 0xf8, !PT ;  /* 0xffffff0002027812 */ /* 0x000fe200078ef805 */
[----:B------:R-:W-:Y:S01]  /*56f0*/  IMAD.U32 R5, R7, 0x10000, RZ ;  /* 0x0001000007057824 */ /* 0x000fe200078e00ff */
[----:B0-----:R-:W-:-:S02]  /*5700*/  PRMT R9, R3, 0x8880, RZ ;  /* 0x0000888003097816 */ /* 0x001fc400000000ff */
[----:B------:R-:W-:Y:S02]  /*5710*/  PRMT R3, R0, 0x7604, RZ ;  /* 0x0000760400037816 */ /* 0x000fe400000000ff */
[----:B------:R-:W-:Y:S02]  /*5720*/  PRMT R0, R9, 0x7710, RZ ;  /* 0x0000771009007816 */ /* 0x000fe400000000ff */
[----:B------:R-:W-:Y:S02]  /*5730*/  LOP3.LUT R3, R3, 0xffff00ff, R2, 0xf8, !PT ;  /* 0xffff00ff03037812 */ /* 0x000fe400078ef802 */
[----:B------:R-:W-:Y:S02]  /*5740*/  PRMT R0, R0, 0x7054, RZ ;  /* 0x0000705400007816 */ /* 0x000fe400000000ff */
[----:B-1----:R-:W-:Y:S02]  /*5750*/  PRMT R2, R4, 0x8880, RZ ;  /* 0x0000888004027816 */ /* 0x002fe400000000ff */
[----:B------:R-:W-:-:S02]  /*5760*/  LOP3.LUT R5, R5, 0xff00ffff, R8, 0xf8, !PT ;  /* 0xff00ffff05057812 */ /* 0x000fc400078ef808 */
[----:B------:R-:W-:Y:S02]  /*5770*/  LOP3.LUT R3, R0, 0xff00ffff, R3, 0xf8, !PT ;  /* 0xff00ffff00037812 */ /* 0x000fe400078ef803 */
[----:B------:R-:W-:Y:S02]  /*5780*/  IADD3 R4, P0, R31, UR4, RZ ;  /* 0x000000041f047c10 */ /* 0x000fe4000ff1e0ff */
[----:B------:R-:W-:Y:S02]  /*5790*/  PRMT R0, R2, 0x7710, RZ ;  /* 0x0000771002007816 */ /* 0x000fe400000000ff */
[----:B------:R-:W-:Y:S02]  /*57a0*/  PRMT R2, R5, 0x4210, R6 ;  /* 0x0000421005027816 */ /* 0x000fe40000000006 */
[----:B------:R-:W-:Y:S02]  /*57b0*/  LEA.HI.X.SX32 R5, R31, UR5, 0x1, P0 ;  /* 0x000000051f057c11 */ /* 0x000fe400080f0eff */
[----:B------:R-:W-:-:S05]  /*57c0*/  PRMT R3, R3, 0x4210, R0 ;  /* 0x0000421003037816 */ /* 0x000fca0000000000 */
[----:B------:R-:W-:Y:S01]  /*57d0*/  STG.E.64 desc[UR36][R4.64], R2 ;  /* 0x0000000204007986 */ /* 0x000fe2000c101b24 */
[----:B------:R-:W-:Y:S05]  /*57e0*/  EXIT ;  /* 0x000000000000794d */ /* 0x000fea0003800000 */
.L_x_2048:
[----:B------:R-:W-:Y:S01]  /*57f0*/  HFMA2.MMA R11, -RZ, RZ, 0, 1.847743988037109375e-06 ;  /* 0x0000001fff0b7435 */ /* 0x000fe200000001ff */
[----:B------:R-:W-:Y:S02]  /*5800*/  IMAD.MOV.U32 R12, RZ, RZ, 0x10 ;  /* 0x00000010ff0c7424 */ /* 0x000fe400078e00ff */
[----:B------:R-:W-:-:S08]  /*5810*/  IMAD.MOV.U32 R15, RZ, RZ, -0x1 ;  /* 0xffffffffff0f7424 */ /* 0x000fd000078e00ff */
[----:B0-----:R-:W-:Y:S05]  /*5820*/  WARPSYNC.COLLECTIVE R15, `(.L_x_2101) ;  /* 0x000000000f087348 */ /* 0x001fea0003c00000 */
[----:B------:R1:W2:Y:S02]  /*5830*/  SHFL.BFLY P6, R14, R13, R12, R11 ;  /* 0x0c00000c0d0e7389 */ /* 0x0002a400000c000b */
[----:B012---:R-:W-:Y:S01]  /*5840*/  ENDCOLLECTIVE ;  /* 0x000000000000791b */ /* 0x007fe20003800000 */
.L_x_2101:
[----:B------:R-:W-:Y:S02]  /*5850*/  IMAD.MOV.U32 R12, RZ, RZ, 0x8 ;  /* 0x00000008ff0c7424 */ /* 0x000fe400078e00ff */
[----:B------:R-:W-:-:S05]  /*5860*/  FADD.FTZ R0, R13, R14 ;  /* 0x0000000e0d007221 */ /* 0x000fca0000010000 */
[----:B------:R-:W-:-:S07]  /*5870*/  MOV R13, R0 ;  /* 0x00000000000d7202 */ /* 0x000fce0000000f00 */
[----:B------:R-:W-:Y:S05]  /*5880*/  WARPSYNC.COLLECTIVE R15, `(.L_x_2102) ;  /* 0x000000000f087348 */ /* 0x000fea0003c00000 */
[----:B------:R0:W1:Y:S02]  /*5890*/  SHFL.BFLY P6, R14, R13, R12, R11 ;  /* 0x0c00000c0d0e7389 */ /* 0x00006400000c000b */
[----:B01----:R-:W-:Y:S01]  /*58a0*/  ENDCOLLECTIVE ;  /* 0x000000000000791b */ /* 0x003fe20003800000 */
.L_x_2102:
[----:B------:R-:W-:Y:S02]  /*58b0*/  IMAD.MOV.U32 R12, RZ, RZ, 0x4 ;  /* 0x00000004ff0c7424 */ /* 0x000fe400078e00ff */
[----:B------:R-:W-:-:S05]  /*58c0*/  FADD.FTZ R3, R0, R14 ;  /* 0x0000000e00037221 */ /* 0x000fca0000010000 */
[----:B------:R-:W-:-:S07]  /*58d0*/  MOV R13, R3 ;  /* 0x00000003000d7202 */ /* 0x000fce0000000f00 */
[----:B------:R-:W-:Y:S05]  /*58e0*/  WARPSYNC.COLLECTIVE R15, `(.L_x_2103) ;  /* 0x000000000f087348 */ /* 0x000fea0003c00000 */
[----:B------:R0:W1:Y:S02]  /*58f0*/  SHFL.BFLY P6, R14, R13, R12, R11 ;  /* 0x0c00000c0d0e7389 */ /* 0x00006400000c000b */
[----:B01----:R-:W-:Y:S01]  /*5900*/  ENDCOLLECTIVE ;  /* 0x000000000000791b */ /* 0x003fe20003800000 */
.L_x_2103:
[----:B------:R-:W-:Y:S02]  /*5910*/  IMAD.MOV.U32 R12, RZ, RZ, 0x2 ;  /* 0x00000002ff0c7424 */ /* 0x000fe400078e00ff */
[----:B------:R-:W-:-:S05]  /*5920*/  FADD.FTZ R4, R3, R14 ;  /* 0x0000000e03047221 */ /* 0x000fca0000010000 */
[----:B------:R-:W-:-:S07]  /*5930*/  MOV R13, R4 ;  /* 0x00000004000d7202 */ /* 0x000fce0000000f00 */
[----:B------:R-:W-:Y:S05]  /*5940*/  WARPSYNC.COLLECTIVE R15, `(.L_x_2104) ;  /* 0x000000000f087348 */ /* 0x000fea0003c00000 */
[----:B------:R0:W1:Y:S02]  /*5950*/  SHFL.BFLY P6, R14, R13, R12, R11 ;  /* 0x0c00000c0d0e7389 */ /* 0x00006400000c000b */
[----:B01----:R-:W-:Y:S01]  /*5960*/  ENDCOLLECTIVE ;  /* 0x000000000000791b */ /* 0x003fe20003800000 */
.L_x_2104:
[----:B------:R-:W-:Y:S02]  /*5970*/  IMAD.MOV.U32 R12, RZ, RZ, 0x1 ;  /* 0x00000001ff0c7424 */ /* 0x000fe400078e00ff */
[----:B------:R-:W-:-:S05]  /*5980*/  FADD.FTZ R5, R4, R14 ;  /* 0x0000000e04057221 */ /* 0x000fca0000010000 */
[----:B------:R-:W-:-:S07]  /*5990*/  MOV R13, R5 ;  /* 0x00000005000d7202 */ /* 0x000fce0000000f00 */
[----:B------:R-:W-:Y:S05]  /*59a0*/  WARPSYNC.COLLECTIVE R15, `(.L_x_2105) ;  /* 0x000000000f087348 */ /* 0x000fea0003c00000 */
[----:B------:R0:W1:Y:S02]  /*59b0*/  SHFL.BFLY P6, R14, R13, R12, R11 ;  /* 0x0c00000c0d0e7389 */ /* 0x00006400000c000b */
[----:B01----:R-:W-:Y:S01]  /*59c0*/  ENDCOLLECTIVE ;  /* 0x000000000000791b */ /* 0x003fe20003800000 */
.L_x_2105:
[----:B------:R-:W-:Y:S05]  /*59d0*/  BRA `(.L_x_2106) ;  /* 0xffffffbc008c7947 */ /* 0x000fea000383ffff */
.L_x_2052:
[----:B------:R-:W-:Y:S01]  /*59e0*/  BSSY B1, `(.L_x_2107) ;  /* 0x0000007000017945 */ /* 0x000fe20003800000 */
[----:B------:R-:W-:Y:S01]  /*59f0*/  MOV R12, 0x2 ;  /* 0x00000002000c7802 */ /* 0x000fe20000000f00 */
[----:B------:R-:W-:Y:S01]  /*5a00*/  IMAD.MOV.U32 R11, RZ, RZ, 0x1f ;  /* 0x0000001fff0b7424 */ /* 0x000fe200078e00ff */
[----:B------:R-:W-:-:S07]  /*5a10*/  MOV R15, 0xffffffff ;  /* 0xffffffff000f7802 */ /* 0x000fce0000000f00 */
[----:B------:R-:W-:Y:S05]  /*5a20*/  WARPSYNC.COLLECTIVE R15, `(.L_x_2108) ;  /* 0x000000000f087348 */ /* 0x000fea0003c00000 */
[----:B------:R0:W1:Y:S02]  /*5a30*/  SHFL.BFLY P6, R14, R13, R12, R11 ;  /* 0x0c00000c0d0e7389 */ /* 0x00006400000c000b */
[----:B01----:R-:W-:Y:S01]  /*5a40*/  ENDCOLLECTIVE ;  /* 0x000000000000791b */ /* 0x003fe20003800000 */
.L_x_2108:
[----:B------:R-:W-:Y:S05]  /*5a50*/  BSYNC B1 ;  /* 0x0000000000017941 */ /* 0x000fea0003800000 */
.L_x_2107:
[----:B------:R-:W-:Y:S01]  /*5a60*/  HFMA2.MMA R11, -RZ, RZ, 0, 1.847743988037109375e-06 ;  /* 0x0000001fff0b7435 */ /* 0x000fe200000001ff */
[----:B------:R-:W-:Y:S01]  /*5a70*/  FADD.FTZ R13, R13, R14 ;  /* 0x0000000e0d0d7221 */ /* 0x000fe20000010000 */
[----:B------:R-:W-:Y:S02]  /*5a80*/  IMAD.MOV.U32 R12, RZ, RZ, 0x1 ;  /* 0x00000001ff0c7424 */ /* 0x000fe400078e00ff */
[----:B------:R-:W-:-:S07]  /*5a90*/  IMAD.MOV.U32 R15, RZ, RZ, -0x1 ;  /* 0xffffffffff0f7424 */ /* 0x000fce00078e00ff */
[----:B------:R-:W-:Y:S05]  /*5aa0*/  WARPSYNC.COLLECTIVE R15, `(.L_x_2109) ;  /* 0x000000000f087348 */ /* 0x000fea0003c00000 */
[----:B------:R0:W1:Y:S02]  /*5ab0*/  SHFL.BFLY P6, R14, R13, R12, R11 ;  /* 0x0c00000c0d0e7389 */ /* 0x00006400000c000b */
[----:B01----:R-:W-:Y:S01]  /*5ac0*/  ENDCOLLECTIVE ;  /* 0x000000000000791b */ /* 0x003fe20003800000 */
.L_x_2109:
[----:B------:R-:W-:Y:S05]  /*5ad0*/  BRA `(.L_x_2110) ;  /* 0xffffffc800487947 */ /* 0x000fea000383ffff */
.L_x_2056:
[----:B------:R-:W-:Y:S01]  /*5ae0*/  HFMA2.MMA R11, -RZ, RZ, 0, 1.847743988037109375e-06 ;  /* 0x0000001fff0b7435 */ /* 0x000fe200000001ff */
[----:B------:R-:W-:Y:S01]  /*5af0*/  BSSY B0, `(.L_x_2111) ;  /* 0x0000007000007945 */ /* 0x000fe20003800000 */
[----:B0-----:R-:W-:Y:S01]  /*5b00*/  MOV R13, R36 ;  /* 0x00000024000d7202 */ /* 0x001fe20000000f00 */
[----:B------:R-:W-:Y:S02]  /*5b10*/  IMAD.MOV.U32 R12, RZ, RZ, 0x10 ;  /* 0x00000010ff0c7424 */ /* 0x000fe400078e00ff */
[----:B------:R-:W-:-:S07]  /*5b20*/  IMAD.MOV.U32 R15, RZ, RZ, -0x1 ;  /* 0xffffffffff0f7424 */ /* 0x000fce00078e00ff */
[----:B-123--:R-:W-:Y:S05]  /*5b30*/  WARPSYNC.COLLECTIVE R15, `(.L_x_2112) ;  /* 0x000000000f087348 */ /* 0x00efea0003c00000 */
[----:B-1----:R0:W1:Y:S02]  /*5b40*/  SHFL.BFLY P6, R14, R13, R12, R11 ;  /* 0x0c00000c0d0e7389 */ /* 0x00206400000c000b */
[----:B0123--:R-:W-:Y:S01]  /*5b50*/  ENDCOLLECTIVE ;  /* 0x000000000000791b */ /* 0x00ffe20003800000 */
.L_x_2112:
[----:B------:R-:W-:Y:S05]  /*5b60*/  BSYNC B0 ;  /* 0x0000000000007941 */ /* 0x000fea0003800000 */
.L_x_2111:
[----:B------:R-:W-:Y:S01]  /*5b70*/  FMNMX.FTZ R13, R14, R36, !PT ;  /* 0x000000240e0d7209 */ /* 0x000fe20007810000 */
[----:B------:R-:W-:Y:S01]  /*5b80*/  IMAD.MOV.U32 R11, RZ, RZ, 0x1f ;  /* 0x0000001fff0b7424 */ /* 0x000fe200078e00ff */
[----:B------:R-:W-:Y:S02]  /*5b90*/  MOV R12, 0x8 ;  /* 0x00000008000c7802 */ /* 0x000fe40000000f00 */
[----:B------:R-:W-:-:S07]  /*5ba0*/  MOV R15, 0xffffffff ;  /* 0xffffffff000f7802 */ /* 0x000fce0000000f00 */
[----:B------:R-:W-:Y:S05]  /*5bb0*/  WARPSYNC.COLLECTIVE R15, `(.L_x_2113) ;  /* 0x000000000f087348 */ /* 0x000fea0003c00000 */
[----:B------:R0:W1:Y:S02]  /*5bc0*/  SHFL.BFLY P6, R14, R13, R12, R11 ;  /* 0x0c00000c0d0e7389 */ /* 0x00006400000c000b */
[----:B01----:R-:W-:Y:S01]  /*5bd0*/  ENDCOLLECTIVE ;  /* 0x000000000000791b */ /* 0x003fe20003800000 */
.L_x_2113:
[----:B------:R-:W-:Y:S01]  /*5be0*/  HFMA2.MMA R12, -RZ, RZ, 0, 2.384185791015625e-07 ;  /* 0x00000004ff0c7435 */ /* 0x000fe200000001ff */
[----:B------:R-:W-:-:S05]  /*5bf0*/  FMNMX.FTZ R3, R13, R14, !PT ;  /* 0x0000000e0d037209 */ /* 0x000fca0007810000 */
[----:B------:R-:W-:-:S07]  /*5c00*/  IMAD.MOV.U32 R13, RZ, RZ, R3 ;  /* 0x000000ffff0d7224 */ /* 0x000fce00078e0003 */
[----:B------:R-:W-:Y:S05]  /*5c10*/  WARPSYNC.COLLECTIVE R15, `(.L_x_2114) ;  /* 0x000000000f087348 */ /* 0x000fea0003c00000 */
[----:B------:R0:W1:Y:S02]  /*5c20*/  SHFL.BFLY P6, R14, R13, R12, R11 ;  /* 0x0c00000c0d0e7389 */ /* 0x00006400000c000b */
[----:B01----:R-:W-:Y:S01]  /*5c30*/  ENDCOLLECTIVE ;  /* 0x000000000000791b */ /* 0x003fe20003800000 */
.L_x_2114:
[----:B------:R-:W-:Y:S05]  /*5c40*/  BRA `(.L_x_2115) ;  /* 0xffffffc800a07947 */ /* 0x000fea000383ffff */
.L_x_2116:
        /* <DEDUP_REMOVED lines=11> */
.L_x_2592:


//--------------------- .text._ZN4mmha33masked_multihead_attention_kernelIfLi64ELi64ELi1ELi16ELi256ELb0ELb1EEEv26Multihead_attention_paramsIT_XT5_EE --------------------------
	.section	.text._ZN4mmha33masked_multihead_attention_kernelIfLi64ELi64ELi1ELi16ELi256ELb0ELb1EEEv26Multihead_attention_paramsIT_XT5_EE,"ax",@progbits
	.align	128
        .global         _ZN4mmha33masked_multihead_attention_kernelIfLi64ELi64ELi1ELi16ELi256ELb0ELb1EEEv26Multihead_attention_paramsIT_XT5_EE
        .type           _ZN4mmha33masked_multihead_attention_kernelIfLi64ELi64ELi1ELi16ELi256ELb0ELb1EEEv26Multihead_attention_paramsIT_XT5_EE,@function
        .size           _ZN4mmha33masked_multihead_attention_kernelIfLi64ELi64ELi1ELi16ELi256ELb0ELb1EEEv26Multihead_attention_paramsIT_XT5_EE,(.L_x_2593 - _ZN4mmha33masked_multihead_attention_kernelIfLi64ELi64ELi1ELi16ELi256ELb0ELb1EEEv26Multihead_attention_paramsIT_XT5_EE)
        .other          _ZN4mmha33masked_multihead_attention_kernelIfLi64ELi64ELi1ELi16ELi256ELb0ELb1EEEv26Multihead_attention_paramsIT_XT5_EE,@"STO_CUDA_ENTRY STV_DEFAULT"
_ZN4mmha33masked_multihead_attention_kernelIfLi64ELi64ELi1ELi16ELi256ELb0ELb1EEEv26Multihead_attention_paramsIT_XT5_EE:
.text._ZN4mmha33masked_multihead_attention_kernelIfLi64ELi64ELi1ELi16ELi256ELb0ELb1EEEv26Multihead_attention_paramsIT_XT5_EE:
        /* <DEDUP_REMOVED lines=12> */
.L_x_2117:
[----:B------:R-:W0:Y:S08]  /*00c0*/  LDC.64 R2, c[0x0][0x330] ;  /* 0x0000cc00ff027b82 */ /* 0x000e300000000a00 */
[----:B------:R-:W1:Y:S08]  /*00d0*/  LDC R6, c[0x0][0x280] ;  /* 0x0000a000ff067b82 */ /* 0x000e700000000800 */
[----:B------:R-:W2:Y:S08]  /*00e0*/  LDC R25, c[0x0][0x284] ;  /* 0x0000a100ff197b82 */ /* 0x000eb00000000800 */
[----:B------:R-:W3:Y:S01]  /*00f0*/  LDC.64 R14, c[0x0][0x2f0] ;  /* 0x0000bc00ff0e7b82 */ /* 0x000ee20000000a00 */
[----:B0-----:R-:W-:Y:S01]  /*0100*/  ISETP.NE.U32.AND P0, PT, R2, RZ, PT ;  /* 0x000000ff0200720c */ /* 0x001fe20003f05070 */
[----:B------:R-:W0:Y:S01]  /*0110*/  S2R R26, SR_TID.X ;  /* 0x00000000001a7919 */ /* 0x000e220000002100 */
[----:B------:R-:W-:-:S02]  /*0120*/  ULDC UR4, c[0x0][0x288] ;  /* 0x0000a20000047ab9 */ /* 0x000fc40000000800 */
[----:B------:R-:W-:Y:S02]  /*0130*/  ISETP.NE.AND.EX P0, PT, R3, RZ, PT, P0 ;  /* 0x000000ff0300720c */ /* 0x000fe40003f05300 */
[----:B-1----:R-:W-:-:S04]  /*0140*/  IABS R7, R6 ;  /* 0x0000000600077213 */ /* 0x002fc80000000000 */
[----:B------:R-:W1:Y:S07]  /*0150*/  I2F.RP R0, R7 ;  /* 0x0000000700007306 */ /* 0x000e6e0000209400 */
[----:B------:R-:W4:Y:S01]  /*0160*/  @P0 LDC.64 R2, c[0x0][0x330] ;  /* 0x0000cc00ff020b82 */ /* 0x000f220000000a00 */
[----:B---3--:R-:W-:-:S07]  /*0170*/  ISETP.NE.U32.AND P1, PT, R14, RZ, PT ;  /* 0x000000ff0e00720c */ /* 0x008fce0003f25070 */
[----:B------:R-:W3:Y:S01]  /*0180*/  @P0 LDC R16, c[0x0][0x2c0] ;  /* 0x0000b000ff100b82 */ /* 0x000ee20000000800 */
[----:B-1----:R-:W1:Y:S01]  /*0190*/  MUFU.RCP R0, R0 ;  /* 0x0000000000007308 */ /* 0x002e620000001000 */
[----:B----4-:R-:W-:-:S06]  /*01a0*/  @P0 IMAD.WIDE R2, R27, 0x4, R2 ;  /* 0x000000041b020825 */ /* 0x010fcc00078e0202 */
[----:B------:R4:W3:Y:S01]  /*01b0*/  @P0 LDG.E R3, desc[UR36][R2.64] ;  /* 0x0000002402030981 */ /* 0x0008e2000c1e1900 */
[----:B-1----:R-:W-:Y:S01]  /*01c0*/  VIADD R4, R0, 0xffffffe ;  /* 0x0ffffffe00047836 */ /* 0x002fe20000000000 */
[----:B------:R-:W-:-:S03]  /*01d0*/  ISETP.NE.AND.EX P1, PT, R15, RZ, PT, P1 ;  /* 0x000000ff0f00720c */ /* 0x000fc60003f25310 */
[----:B------:R1:W2:Y:S02]  /*01e0*/  F2I.FTZ.U32.TRUNC.NTZ R5, R4 ;  /* 0x0000000400057305 */ /* 0x0002a4000021f000 */
[----:B-1----:R-:W-:Y:S02]  /*01f0*/  IMAD.MOV.U32 R4, RZ, RZ, RZ ;  /* 0x000000ffff047224 */ /* 0x002fe400078e00ff */
[----:B--2---:R-:W-:-:S04]  /*0200*/  IMAD.MOV R8, RZ, RZ, -R5 ;  /* 0x000000ffff087224 */ /* 0x004fc800078e0a05 */
[----:B------:R-:W-:Y:S01]  /*0210*/  IMAD R9, R8, R7, RZ ;  /* 0x0000000708097224 */ /* 0x000fe200078e02ff */
[----:B------:R-:W-:-:S03]  /*0220*/  IABS R8, R27 ;  /* 0x0000001b00087213 */ /* 0x000fc60000000000 */
[----:B------:R-:W-:-:S06]  /*0230*/  IMAD.HI.U32 R5, R5, R9, R4 ;  /* 0x0000000905057227 */ /* 0x000fcc00078e0004 */
[----:B------:R-:W-:Y:S01]  /*0240*/  IMAD.HI.U32 R0, R5, R8, RZ ;  /* 0x0000000805007227 */ /* 0x000fe200078e00ff */
[----:B------:R-:W-:Y:S01]  /*0250*/  IABS R9, R25 ;  /* 0x0000001900097213 */ /* 0x000fe20000000000 */
[----:B------:R-:W1:Y:S03]  /*0260*/  @P1 LDC.64 R4, c[0x0][0x2f0] ;  /* 0x0000bc00ff041b82 */ /* 0x000e660000000a00 */
[----:B----4-:R-:W-:-:S05]  /*0270*/  IADD3 R2, -R0, RZ, RZ ;  /* 0x000000ff00027210 */ /* 0x010fca0007ffe1ff */
[----:B------:R-:W-:-:S05]  /*0280*/  IMAD R2, R7, R2, R8 ;  /* 0x0000000207027224 */ /* 0x000fca00078e0208 */
[----:B------:R-:W-:-:S13]  /*0290*/  ISETP.GT.U32.AND P3, PT, R7, R2, PT ;  /* 0x000000020700720c */ /* 0x000fda0003f64070 */
[----:B------:R-:W-:Y:S02]  /*02a0*/  @!P3 IMAD.IADD R2, R2, 0x1, -R7 ;  /* 0x000000010202b824 */ /* 0x000fe400078e0a07 */
[----:B------:R-:W-:Y:S01]  /*02b0*/  @!P3 VIADD R0, R0, 0x1 ;  /* 0x000000010000b836 */ /* 0x000fe20000000000 */
[----:B------:R-:W-:Y:S02]  /*02c0*/  ISETP.NE.AND P3, PT, R6, RZ, PT ;  /* 0x000000ff0600720c */ /* 0x000fe40003f65270 */
[----:B------:R-:W-:Y:S02]  /*02d0*/  ISETP.GE.U32.AND P2, PT, R2, R7, PT ;  /* 0x000000070200720c */ /* 0x000fe40003f46070 */
[----:B------:R-:W-:-:S04]  /*02e0*/  LOP3.LUT R2, R27, R6, RZ, 0x3c, !PT ;  /* 0x000000061b027212 */ /* 0x000fc800078e3cff */
[----:B------:R-:W-:Y:S01]  /*02f0*/  ISETP.GE.AND P4, PT, R2, RZ, PT ;  /* 0x000000ff0200720c */ /* 0x000fe20003f86270 */
[----:B------:R-:W-:-:S06]  /*0300*/  IMAD.MOV.U32 R2, RZ, RZ, RZ ;  /* 0x000000ffff027224 */ /* 0x000fcc00078e00ff */
[----:B------:R-:W-:-:S05]  /*0310*/  @P2 VIADD R0, R0, 0x1 ;  /* 0x0000000100002836 */ /* 0x000fca0000000000 */
[----:B------:R-:W-:Y:S02]  /*0320*/  MOV R21, R0 ;  /* 0x0000000000157202 */ /* 0x000fe40000000f00 */
[----:B------:R-:W2:Y:S03]  /*0330*/  I2F.RP R0, R9 ;  /* 0x0000000900007306 */ /* 0x000ea60000209400 */
[----:B------:R-:W-:Y:S01]  /*0340*/  @!P4 IMAD.MOV R21, RZ, RZ, -R21 ;  /* 0x000000ffff15c224 */ /* 0x000fe200078e0a15 */
[----:B------:R-:W-:-:S05]  /*0350*/  @!P3 LOP3.LUT R21, RZ, R6, RZ, 0x33, !PT ;  /* 0x00000006ff15b212 */ /* 0x000fca00078e33ff */
[----:B-1----:R-:W-:-:S05]  /*0360*/  @P1 IMAD.WIDE R4, R21, 0x4, R4 ;  /* 0x0000000415041825 */ /* 0x002fca00078e0204 */
[----:B------:R1:W5:Y:S01]  /*0370*/  @P1 LDG.E R2, desc[UR36][R4.64] ;  /* 0x0000002404021981 */ /* 0x000362000c1e1900 */
[----:B--2---:R-:W2:Y:S01]  /*0380*/  MUFU.RCP R0, R0 ;  /* 0x0000000000007308 */ /* 0x004ea20000001000 */
[----:B0-----:R-:W-:Y:S01]  /*0390*/  ISETP.GT.AND P5, PT, R26, 0x1f, PT ;  /* 0x0000001f1a00780c */ /* 0x001fe20003fa4270 */
[----:B------:R-:W-:Y:S01]  /*03a0*/  IMAD R22, R27, R25, RZ ;  /* 0x000000191b167224 */ /* 0x000fe200078e02ff */
[----:B------:R-:W0:Y:S01]  /*03b0*/  S2R R81, SR_CTAID.X ;  /* 0x0000000000517919 */ /* 0x000e220000002500 */
[----:B------:R-:W-:Y:S01]  /*03c0*/  BSSY B0, `(.L_x_2118) ;  /* 0x0000036000007945 */ /* 0x000fe20003800000 */
[----:B------:R-:W-:Y:S02]  /*03d0*/  IMAD R30, R21, UR4, RZ ;  /* 0x00000004151e7c24 */ /* 0x000fe4000f8e02ff */
[----:B------:R-:W-:Y:S01]  /*03e0*/  SHF.R.S32.HI R24, RZ, 0x1f, R22 ;  /* 0x0000001fff187819 */ /* 0x000fe20000011416 */
[----:B--2---:R-:W-:-:S04]  /*03f0*/  VIADD R6, R0, 0xffffffe ;  /* 0x0ffffffe00067836 */ /* 0x004fc80000000000 */
[----:B------:R2:W1:Y:S02]  /*0400*/  F2I.FTZ.U32.TRUNC.NTZ R7, R6 ;  /* 0x0000000600077305 */ /* 0x000464000021f000 */
[----:B--2---:R-:W-:Y:S02]  /*0410*/  IMAD.MOV.U32 R6, RZ, RZ, RZ ;  /* 0x000000ffff067224 */ /* 0x004fe400078e00ff */
[----:B0-----:R-:W-:Y:S02]  /*0420*/  IMAD.SHL.U32 R0, R81, 0x40, RZ ;  /* 0x0000004051007824 */ /* 0x001fe400078e00ff */
[----:B-1----:R-:W-:Y:S02]  /*0430*/  IMAD.MOV R4, RZ, RZ, -R7 ;  /* 0x000000ffff047224 */ /* 0x002fe400078e0a07 */
[----:B------:R-:W-:-:S04]  /*0440*/  IMAD R17, R27, UR4, R81 ;  /* 0x000000041b117c24 */ /* 0x000fc8000f8e0251 */
[----:B------:R-:W-:Y:S01]  /*0450*/  IMAD.SHL.U32 R19, R17, 0x40, RZ ;  /* 0x0000004011137824 */ /* 0x000fe200078e00ff */
[----:B---3--:R-:W-:Y:S01]  /*0460*/  @P0 IADD3 R16, R3, R16, RZ ;  /* 0x0000001003100210 */ /* 0x008fe20007ffe0ff */
[----:B------:R-:W-:Y:S02]  /*0470*/  IMAD R3, R4, R9, RZ ;  /* 0x0000000904037224 */ /* 0x000fe400078e02ff */
[----:B------:R-:W0:Y:S02]  /*0480*/  LDC R4, c[0x0][0x278] ;  /* 0x00009e00ff047b82 */ /* 0x000e240000000800 */
[----:B------:R-:W-:Y:S01]  /*0490*/  IMAD.HI.U32 R7, R7, R3, R6 ;  /* 0x0000000307077227 */ /* 0x000fe200078e0006 */
[----:B------:R-:W-:-:S03]  /*04a0*/  P2R R3, PR, RZ, 0x20 ;  /* 0x00000020ff037803 */ /* 0x000fc60000000000 */
[----:B------:R-:W-:Y:S02]  /*04b0*/  IMAD.SHL.U32 R3, R26, 0x2, RZ ;  /* 0x000000021a037824 */ /* 0x000fe400078e00ff */
[----:B------:R-:W1:Y:S02]  /*04c0*/  @!P0 LDC R16, c[0x0][0x29c] ;  /* 0x0000a700ff108b82 */ /* 0x000e640000000800 */
[----:B------:R-:W-:Y:S01]  /*04d0*/  IMAD.IADD R13, R0, 0x1, R3 ;  /* 0x00000001000d7824 */ /* 0x000fe200078e0203 */
[----:B0-----:R-:W-:Y:S01]  /*04e0*/  ISETP.NE.AND P2, PT, R4, RZ, PT ;  /* 0x000000ff0400720c */ /* 0x001fe20003f45270 */
[----:B------:R-:W-:-:S05]  /*04f0*/  IMAD R4, R27, R4, R0 ;  /* 0x000000041b047224 */ /* 0x000fca00078e0200 */
[----:B------:R-:W-:Y:S02]  /*0500*/  SEL R23, R19, R4, !P2 ;  /* 0x0000000413177207 */ /* 0x000fe40005000000 */
[----:B-1----:R-:W-:Y:S02]  /*0510*/  IABS R18, R16 ;  /* 0x0000001000127213 */ /* 0x002fe40000000000 */
[----:B------:R-:W-:Y:S01]  /*0520*/  ISETP.GE.AND P1, PT, R16, RZ, PT ;  /* 0x000000ff1000720c */ /* 0x000fe20003f26270 */
[----:B------:R-:W-:Y:S02]  /*0530*/  IMAD.IADD R11, R3, 0x1, R23 ;  /* 0x00000001030b7824 */ /* 0x000fe400078e0217 */
        /* <DEDUP_REMOVED lines=10> */
[----:B------:R-:W-:-:S04]  /*05e0*/  IADD3 R25, R16, 0x1, -R25 ;  /* 0x0000000110197810 */ /* 0x000fc80007ffe819 */
[----:B------:R-:W-:Y:S01]  /*05f0*/  VIMNMX R25, RZ, R25, !PT ;  /* 0x00000019ff197248 */ /* 0x000fe20007fe0100 */
[----:B------:R-:W-:Y:S06]  /*0600*/  @P5 BRA `(.L_x_2119) ;  /* 0x0000000000405947 */ /* 0x000fec0003800000 */
[----:B------:R-:W0:Y:S02]  /*0610*/  LDC R0, c[0x0][0x308] ;  /* 0x0000c200ff007b82 */ /* 0x000e240000000800 */
        /* <DEDUP_REMOVED lines=13> */
[----:B-1----:R-:W-:Y:S01]  /*06f0*/  @!P0 FMUL.FTZ R33, R10, R5 ;  /* 0x000000050a218220 */ /* 0x002fe20000410000 */
[----:B0-----:R-:W-:Y:S06]  /*0700*/  BRA `(.L_x_2120) ;  /* 0x0000000000047947 */ /* 0x001fec0003800000 */
.L_x_2119:
[----:B------:R-:W-:-:S07]  /*0710*/  CS2R R32, SRZ ;  /* 0x0000000000207805 */ /* 0x000fce000001ff00 */
.L_x_2120:
[----:B------:R-:W-:Y:S05]  /*0720*/  BSYNC B0 ;  /* 0x0000000000007941 */ /* 0x000fea0003800000 */
.L_x_2118:
[----:B------:R-:W0:Y:S01]  /*0730*/  LDC R0, c[0x0][0x308] ;  /* 0x0000c200ff007b82 */ /* 0x000e220000000800 */
[----:B------:R-:W-:Y:S01]  /*0740*/  BSSY B0, `(.L_x_2121) ;  /* 0x0000013000007945 */ /* 0x000fe20003800000 */
[----:B0-----:R-:W-:-:S13]  /*0750*/  ISETP.NE.AND P0, PT, R0, 0x2, PT ;  /* 0x000000020000780c */ /* 0x001fda0003f05270 */
[----:B------:R-:W-:Y:S05]  /*0760*/  @!P0 BRA `(.L_x_2122) ;  /* 0x0000000000188947 */ /* 0x000fea0003800000 */
[----:B------:R-:W-:Y:S01]  /*0770*/  CS2R R28, SRZ ;  /* 0x00000000001c7805 */ /* 0x000fe2000001ff00 */
[----:B------:R-:W-:Y:S06]  /*0780*/  @P5 BRA `(.L_x_2123) ;  /* 0x0000000000385947 */ /* 0x000fec0003800000 */
[----:B------:R-:W0:Y:S02]  /*0790*/  LDC.64 R4, c[0x0][0x228] ;  /* 0x00008a00ff047b82 */ /* 0x000e240000000a00 */
[----:B0-----:R-:W-:-:S05]  /*07a0*/  IMAD.WIDE R4, R11, 0x4, R4 ;  /* 0x000000040b047825 */ /* 0x001fca00078e0204 */
[----:B------:R0:W5:Y:S01]  /*07b0*/  LDG.E.64 R28, desc[UR36][R4.64] ;  /* 0x00000024041c7981 */ /* 0x000162000c1e1b00 */
[----:B------:R-:W-:Y:S05]  /*07c0*/  BRA `(.L_x_2123) ;  /* 0x0000000000287947 */ /* 0x000fea0003800000 */
.L_x_2122:
        /* <DEDUP_REMOVED lines=9> */
[----:B0-----:R-:W-:-:S07]  /*0860*/  FMUL.FTZ R29, R8, R7 ;  /* 0x00000007081d7220 */ /* 0x001fce0000410000 */
.L_x_2123:
[----:B------:R-:W-:Y:S05]  /*0870*/  BSYNC B0 ;  /* 0x0000000000007941 */ /* 0x000fea0003800000 */
.L_x_2121:
[----:B------:R-:W1:Y:S01]  /*0880*/  LDC.64 R8, c[0x0][0x2a8] ;  /* 0x0000aa00ff087b82 */ /* 0x000e620000000a00 */
[----:B------:R-:W-:Y:S01]  /*0890*/  ULDC.64 UR6, c[0x0][0x220] ;  /* 0x0000880000067ab9 */ /* 0x000fe20000000a00 */
[----:B------:R-:W-:Y:S01]  /*08a0*/  ULDC.64 UR8, c[0x0][0x230] ;  /* 0x00008c0000087ab9 */ /* 0x000fe20000000a00 */
[----:B------:R-:W-:Y:S02]  /*08b0*/  ISETP.EQ.U32.AND P1, PT, RZ, UR6, PT ;  /* 0x00000006ff007c0c */ /* 0x000fe4000bf22070 */
[----:B------:R-:W-:Y:S02]  /*08c0*/  ISETP.EQ.U32.AND P3, PT, RZ, UR8, PT ;  /* 0x00000008ff007c0c */ /* 0x000fe4000bf62070 */
[----:B------:R-:W-:Y:S01]  /*08d0*/  ISETP.EQ.OR.EX P1, PT, RZ, UR7, P5, P1 ;  /* 0x00000007ff007c0c */ /* 0x000fe2000af22710 */
[----:B------:R-:W2:Y:S01]  /*08e0*/  LDC R20, c[0x0][0x290] ;  /* 0x0000a400ff147b82 */ /* 0x000ea20000000800 */
[----:B------:R-:W-:Y:S02]  /*08f0*/  ISETP.EQ.OR.EX P3, PT, RZ, UR9, P5, P3 ;  /* 0x00000009ff007c0c */ /* 0x000fe4000af62730 */
[----:B------:R-:W-:-:S02]  /*0900*/  ISETP.EQ.U32.AND P2, PT, R14, RZ, PT ;  /* 0x000000ff0e00720c */ /* 0x000fc40003f42070 */
[----:B------:R-:W-:-:S04]  /*0910*/  ISETP.GE.AND P0, PT, R26, 0x20, PT ;  /* 0x000000201a00780c */ /* 0x000fc80003f06270 */
[----:B------:R-:W-:Y:S02]  /*0920*/  ISETP.EQ.OR.EX P2, PT, R15, RZ, P0, P2 ;  /* 0x000000ff0f00720c */ /* 0x000fe40000742720 */
[----:B------:R-:W-:Y:S01]  /*0930*/  CS2R R14, SRZ ;  /* 0x00000000000e7805 */ /* 0x000fe2000001ff00 */
[----:B0-----:R-:W0:Y:S01]  /*0940*/  @!P1 LDC.64 R4, c[0x0][0x220] ;  /* 0x00008800ff049b82 */ /* 0x001e220000000a00 */
[----:B-1----:R-:W-:-:S04]  /*0950*/  ISETP.NE.U32.AND P4, PT, R8, RZ, PT ;  /* 0x000000ff0800720c */ /* 0x002fc80003f85070 */
[----:B------:R-:W-:-:S03]  /*0960*/  ISETP.NE.AND.EX P4, PT, R9, RZ, PT, P4 ;  /* 0x000000ff0900720c */ /* 0x000fc60003f85340 */
[----:B------:R-:W1:Y:S02]  /*0970*/  @!P3 LDC.64 R6, c[0x0][0x230] ;  /* 0x00008c00ff06bb82 */ /* 0x000e640000000a00 */
[----:B-----5:R-:W-:Y:S01]  /*0980*/  @!P2 IMAD R0, R2, UR4, R81 ;  /* 0x000000040200ac24 */ /* 0x020fe2000f8e0251 */
[----:B------:R-:W-:-:S04]  /*0990*/  ULDC.U8 UR4, c[0x0][0x294] ;  /* 0x0000a50000047ab9 */ /* 0x000fc80000000000 */
[----:B------:R-:W-:Y:S01]  /*09a0*/  @!P2 LEA R21, R0, R3, 0x6 ;  /* 0x000000030015a211 */ /* 0x000fe200078e30ff */
[----:B------:R-:W3:Y:S01]  /*09b0*/  @!P2 LDC.64 R8, c[0x0][0x2e0] ;  /* 0x0000b800ff08ab82 */ /* 0x000ee20000000a00 */
[----:B0-----:R-:W-:-:S07]  /*09c0*/  @!P1 IMAD.WIDE R4, R13, 0x4, R4 ;  /* 0x000000040d049825 */ /* 0x001fce00078e0204 */
[----:B------:R-:W0:Y:S01]  /*09d0*/  @P4 LDC.64 R10, c[0x0][0x2a8] ;  /* 0x0000aa00ff0a4b82 */ /* 0x000e220000000a00 */
[----:B------:R-:W4:Y:S01]  /*09e0*/  @!P1 LDG.E.64 R14, desc[UR36][R4.64] ;  /* 0x00000024040e9981 */ /* 0x000f22000c1e1b00 */
[----:B-1----:R-:W-:Y:S01]  /*09f0*/  @!P3 IMAD.WIDE R6, R13, 0x4, R6 ;  /* 0x000000040d06b825 */ /* 0x002fe200078e0206 */
[----:B------:R-:W-:-:S06]  /*0a00*/  CS2R R12, SRZ ;  /* 0x00000000000c7805 */ /* 0x000fcc000001ff00 */
[----:B------:R-:W4:Y:S01]  /*0a10*/  @!P3 LDG.E.64 R12, desc[UR36][R6.64] ;  /* 0x00000024060cb981 */ /* 0x000f22000c1e1b00 */
[----:B---3--:R-:W-:-:S06]  /*0a20*/  @!P2 IMAD.WIDE R8, R21, 0x4, R8 ;  /* 0x000000041508a825 */ /* 0x008fcc00078e0208 */
[----:B------:R-:W3:Y:S01]  /*0a30*/  @!P2 LDG.E.64 R8, desc[UR36][R8.64] ;  /* 0x000000240808a981 */ /* 0x000ee2000c1e1b00 */
[----:B0-----:R-:W-:-:S04]  /*0a40*/  @P4 IMAD.WIDE R10, R27, 0x4, R10 ;  /* 0x000000041b0a4825 */ /* 0x001fc800078e020a */
[----:B------:R-:W-:-:S06]  /*0a50*/  IMAD.MOV.U32 R27, RZ, RZ, RZ ;  /* 0x000000ffff1b7224 */ /* 0x000fcc00078e00ff */
[----:B------:R0:W5:Y:S01]  /*0a60*/  @P4 LDG.E R27, desc[UR36][R10.64] ;  /* 0x000000240a1b4981 */ /* 0x000162000c1e1900 */
[----:B------:R-:W-:Y:S02]  /*0a70*/  ISETP.NE.AND P1, PT, RZ, UR4, PT ;  /* 0x00000004ff007c0c */ /* 0x000fe4000bf25270 */
[----:B--2---:R-:W-:Y:S01]  /*0a80*/  ISETP.GT.AND P3, PT, R20, RZ, PT ;  /* 0x000000ff1400720c */ /* 0x004fe20003f64270 */
[----:B----4-:R-:W-:Y:S01]  /*0a90*/  FADD.FTZ R32, R14, R32 ;  /* 0x000000200e207221 */ /* 0x010fe20000010000 */
[----:B------:R-:W-:Y:S01]  /*0aa0*/  FADD.FTZ R33, R15, R33 ;  /* 0x000000210f217221 */ /* 0x000fe20000010000 */
[----:B------:R-:W-:Y:S01]  /*0ab0*/  FADD.FTZ R28, R12, R28 ;  /* 0x0000001c0c1c7221 */ /* 0x000fe20000010000 */
[----:B------:R-:W-:-:S03]  /*0ac0*/  FADD.FTZ R29, R13, R29 ;  /* 0x0000001d0d1d7221 */ /* 0x000fc60000010000 */
[----:B---3--:R-:W-:Y:S01]  /*0ad0*/  @!P2 FMUL.FTZ R28, R28, R8 ;  /* 0x000000081c1ca220 */ /* 0x008fe20000410000 */
[----:B------:R-:W-:-:S05]  /*0ae0*/  @!P2 FMUL.FTZ R29, R29, R9 ;  /* 0x000000091d1da220 */ /* 0x000fca0000410000 */
[----:B0-----:R-:W-:Y:S05]  /*0af0*/  @!P1 BRA P3, `(.L_x_2124) ;  /* 0x0000000400dc9947 */ /* 0x001fea0001800000 */
        /* <DEDUP_REMOVED lines=29> */
[----:B------:R-:W-:Y:S01]  /*0cd0*/  ISETP.NE.U32.AND P0, PT, R0, 0x1, PT ;  /* 0x000000010000780c */ /* 0x000fe20003f05070 */
[----:B------:R-:W-:Y:S01]  /*0ce0*/  IMAD.MOV.U32 R31, RZ, RZ, R5 ;  /* 0x000000ffff1f7224 */ /* 0x000fe200078e0005 */
[----:B------:R-:W-:-:S03]  /*0cf0*/  P2R R36, PR, RZ, 0x2 ;  /* 0x00000002ff247803 */ /* 0x000fc60000000000 */
        /* <DEDUP_REMOVED lines=21> */
.L_x_2126:
        /* <DEDUP_REMOVED lines=10> */
[----:B------:R0:W-:Y:S04]  /*0ef0*/  @P6 STS.64 [R9], R32 ;  /* 0x0000002009006388 */ /* 0x0001e80000000a00 */
[----:B------:R0:W-:Y:S01]  /*0f00*/  @P6 STS.64 [R10], R28 ;  /* 0x0000001c0a006388 */ /* 0x0001e20000000a00 */
        /* <DEDUP_REMOVED lines=10> */
[C---:B------:R-:W-:Y:S01]  /*0fb0*/  IMAD R11, R0.reuse, 0x4, R3 ;  /* 0x00000004000b7824 */ /* 0x040fe200078e0203 */
[----:B------:R-:W-:Y:S01]  /*0fc0*/  BSSY B1, `(.L_x_2129) ;  /* 0x0000020000017945 */ /* 0x000fe20003800000 */
[----:B------:R-:W-:Y:S02]  /*0fd0*/  IMAD.SHL.U32 R0, R0, 0x2, RZ ;  /* 0x0000000200007824 */ /* 0x000fe400078e00ff */
[----:B------:R-:W-:Y:S01]  /*0fe0*/  IMAD R34, R34, 0x4, R11 ;  /* 0x0000000422227824 */ /* 0x000fe200078e020b */
[C---:B------:R-:W-:Y:S01]  /*0ff0*/  LEA R13, R7.reuse, R11, 0x2 ;  /* 0x0000000b070d7211 */ /* 0x040fe200078e10ff */
[----:B0-----:R0:W1:Y:S01]  /*1000*/  LDS R32, [R11] ;  /* 0x000000000b207984 */ /* 0x0010620000000800 */
[----:B------:R-:W-:Y:S01]  /*1010*/  ISETP.GE.AND P0, PT, R0, R7, PT ;  /* 0x000000070000720c */ /* 0x000fe20003f06270 */
[----:B------:R-:W-:Y:S02]  /*1020*/  IMAD R12, R7, 0x4, R34 ;  /* 0x00000004070c7824 */ /* 0x000fe400078e0222 */
[----:B------:R0:W2:Y:S04]  /*1030*/  LDS R33, [R34] ;  /* 0x0000000022217984 */ /* 0x0000a80000000800 */
[----:B------:R0:W3:Y:S04]  /*1040*/  LDS R28, [R13] ;  /* 0x000000000d1c7984 */ /* 0x0000e80000000800 */
[----:B------:R0:W4:Y:S02]  /*1050*/  LDS R29, [R12] ;  /* 0x000000000c1d7984 */ /* 0x0001240000000800 */
[----:B------:R-:W-:Y:S05]  /*1060*/  @P0 BRA `(.L_x_2130) ;  /* 0x0000000000540947 */ /* 0x000fea0003800000 */
[----:B------:R-:W-:Y:S01]  /*1070*/  I2FP.F32.S32 R3, R7 ;  /* 0x0000000700037245 */ /* 0x000fe20000201400 */
[----:B------:R-:W-:Y:S01]  /*1080*/  ULDC UR4, c[0x0][0x29c] ;  /* 0x0000a70000047ab9 */ /* 0x000fe20000000800 */
[----:B------:R-:W-:-:S04]  /*1090*/  I2FP.F32.S32 R0, R0 ;  /* 0x0000000000007245 */ /* 0x000fc80000201400 */
[----:B------:R-:W0:Y:S02]  /*10a0*/  MUFU.RCP R3, R3 ;  /* 0x0000000300037308 */ /* 0x000e240000001000 */
[----:B0-----:R-:W-:-:S04]  /*10b0*/  FMUL.FTZ R0, R0, R3 ;  /* 0x0000000300007220 */ /* 0x001fc80000410000 */
[----:B------:R-:W-:Y:S01]  /*10c0*/  FMUL.FTZ R4, R0, 13.28771209716796875 ;  /* 0x41549a7800047820 */ /* 0x000fe20000410000 */
[----:B-----5:R-:W-:-:S03]  /*10d0*/  IADD3 R0, -R27, UR4, RZ ;  /* 0x000000041b007c10 */ /* 0x020fc6000fffe1ff */
[----:B------:R-:W0:Y:S01]  /*10e0*/  MUFU.EX2 R5, -R4 ;  /* 0x8000000400057308 */ /* 0x000e220000000800 */
[----:B------:R-:W-:-:S05]  /*10f0*/  I2FP.F32.S32 R0, R0 ;  /* 0x0000000000007245 */ /* 0x000fca0000201400 */
[----:B0-----:R-:W-:-:S04]  /*1100*/  FMUL.FTZ R0, R0, R5 ;  /* 0x0000000500007220 */ /* 0x001fc80000410000 */
[----:B------:R-:W-:-:S04]  /*1110*/  FMUL.RZ R8, R0, 0.15915493667125701904 ;  /* 0x3e22f98300087820 */ /* 0x000fc8000040c000 */
[----:B------:R-:W4:Y:S08]  /*1120*/  MUFU.SIN R5, R8 ;  /* 0x0000000800057308 */ /* 0x000f300000000400 */
[----:B------:R-:W0:Y:S01]  /*1130*/  MUFU.COS R0, R8 ;  /* 0x0000000800007308 */ /* 0x000e220000000000 */
[-C--:B----4-:R-:W-:Y:S01]  /*1140*/  FMUL.FTZ R7, R29, R5.reuse ;  /* 0x000000051d077220 */ /* 0x090fe20000410000 */
[CC--:B--2---:R-:W-:Y:S01]  /*1150*/  FMUL.FTZ R3, R33.reuse, R5.reuse ;  /* 0x0000000521037220 */ /* 0x0c4fe20000410000 */
[-C--:B-1----:R-:W-:Y:S01]  /*1160*/  FMUL.FTZ R6, R32, R5.reuse ;  /* 0x0000000520067220 */ /* 0x082fe20000410000 */
[C---:B---3--:R-:W-:Y:S01]  /*1170*/  FMUL.FTZ R4, R28.reuse, R5 ;  /* 0x000000051c047220 */ /* 0x048fe20000410000 */
[-C--:B0-----:R-:W-:Y:S01]  /*1180*/  FFMA.FTZ R28, R28, R0.reuse, -R7 ;  /* 0x000000001c1c7223 */ /* 0x081fe20000010807 */
[-C--:B------:R-:W-:Y:S01]  /*1190*/  FFMA.FTZ R32, R32, R0.reuse, -R3 ;  /* 0x0000000020207223 */ /* 0x080fe20000010803 */
[-C--:B------:R-:W-:Y:S01]  /*11a0*/  FFMA.FTZ R33, R33, R0.reuse, R6 ;  /* 0x0000000021217223 */ /* 0x080fe20000010006 */
[----:B------:R-:W-:-:S07]  /*11b0*/  FFMA.FTZ R29, R29, R0, R4 ;  /* 0x000000001d1d7223 */ /* 0x000fce0000010004 */
.L_x_2130:
[----:B------:R-:W-:Y:S05]  /*11c0*/  BSYNC B1 ;  /* 0x0000000000017941 */ /* 0x000fea0003800000 */
.L_x_2129:
[----:B---3--:R3:W-:Y:S04]  /*11d0*/  STS [R13], R28 ;  /* 0x0000001c0d007388 */ /* 0x0087e80000000800 */
[----:B----4-:R3:W-:Y:S04]  /*11e0*/  STS [R12], R29 ;  /* 0x0000001d0c007388 */ /* 0x0107e80000000800 */
[----:B-1----:R3:W-:Y:S04]  /*11f0*/  STS [R11], R32 ;  /* 0x000000200b007388 */ /* 0x0027e80000000800 */
[----:B--2---:R3:W-:Y:S02]  /*1200*/  STS [R34], R33 ;  /* 0x0000002122007388 */ /* 0x0047e40000000800 */
.L_x_2128:
[----:B------:R-:W-:Y:S05]  /*1210*/  BSYNC B0 ;  /* 0x0000000000007941 */ /* 0x000fea0003800000 */
.L_x_2127:
[----:B------:R-:W-:Y:S06]  /*1220*/  BAR.SYNC.DEFER_BLOCKING 0x0 ;  /* 0x0000000000007b1d */ /* 0x000fec0000010000 */
[----:B0--3--:R0:W1:Y:S04]  /*1230*/  @P6 LDS.64 R32, [R9] ;  /* 0x0000000009206984 */ /* 0x0090680000000a00 */
[----:B------:R0:W2:Y:S01]  /*1240*/  @P6 LDS.64 R28, [R10] ;  /* 0x000000000a1c6984 */ /* 0x0000a20000000a00 */
[----:B------:R-:W-:Y:S06]  /*1250*/  BAR.SYNC.DEFER_BLOCKING 0x0 ;  /* 0x0000000000007b1d */ /* 0x000fec0000010000 */
[----:B------:R-:W-:Y:S05]  /*1260*/  BRA `(.L_x_2125) ;  /* 0x0000000000647947 */ /* 0x000fea0003800000 */
.L_x_2124:
[----:B------:R-:W-:Y:S01]  /*1270*/  ISETP.GE.AND P0, PT, R3, R20, PT ;  /* 0x000000140300720c */ /* 0x000fe20003f06270 */
[----:B------:R-:W-:-:S12]  /*1280*/  BSSY B0, `(.L_x_2125) ;  /* 0x0000017000007945 */ /* 0x000fd80003800000 */
[----:B------:R-:W-:Y:S05]  /*1290*/  @P0 BRA `(.L_x_2131) ;  /* 0x0000000000540947 */ /* 0x000fea0003800000 */
[----:B------:R-:W-:Y:S01]  /*12a0*/  I2FP.F32.S32 R20, R20 ;  /* 0x0000001400147245 */ /* 0x000fe20000201400 */
[----:B------:R-:W-:Y:S01]  /*12b0*/  ULDC UR4, c[0x0][0x29c] ;  /* 0x0000a70000047ab9 */ /* 0x000fe20000000800 */
[----:B------:R-:W-:Y:S02]  /*12c0*/  I2FP.F32.S32 R3, R3 ;  /* 0x0000000300037245 */ /* 0x000fe40000201400 */
[----:B-----5:R-:W-:Y:S02]  /*12d0*/  IADD3 R4, -R27, UR4, RZ ;  /* 0x000000041b047c10 */ /* 0x020fe4000fffe1ff */
[----:B------:R-:W0:Y:S02]  /*12e0*/  MUFU.RCP R20, R20 ;  /* 0x0000001400147308 */ /* 0x000e240000001000 */
[----:B------:R-:W-:Y:S01]  /*12f0*/  I2FP.F32.S32 R5, R4 ;  /* 0x0000000400057245 */ /* 0x000fe20000201400 */
        /* <DEDUP_REMOVED lines=15> */
.L_x_2131:
[----:B------:R-:W-:Y:S05]  /*13f0*/  BSYNC B0 ;  /* 0x0000000000007941 */ /* 0x000fea0003800000 */
.L_x_2125:
[----:B------:R-:W-:Y:S01]  /*1400*/  ISETP.GT.AND P0, PT, R26, 0x1f, PT ;  /* 0x0000001f1a00780c */ /* 0x000fe20003f04270 */
[----:B------:R-:W-:Y:S01]  /*1410*/  BSSY B0, `(.L_x_2132) ;  /* 0x0000024000007945 */ /* 0x000fe20003800000 */
[----:B------:R-:W-:-:S11]  /*1420*/  IMAD.MOV.U32 R5, RZ, RZ, RZ ;  /* 0x000000ffff057224 */ /* 0x000fd600078e00ff */
[----:B------:R-:W-:Y:S05]  /*1430*/  @P0 BRA `(.L_x_2133) ;  /* 0x0000000000840947 */ /* 0x000fea0003800000 */
[----:B------:R-:W3:Y:S01]  /*1440*/  S2UR UR5, SR_CgaCtaId ;  /* 0x00000000000579c3 */ /* 0x000ee20000008800 */
[----:B------:R-:W-:Y:S01]  /*1450*/  LEA.HI R0, R26, R26, RZ, 0x1 ;  /* 0x0000001a1a007211 */ /* 0x000fe200078f08ff */
[----:B------:R-:W-:Y:S01]  /*1460*/  UMOV UR4, 0x400 ;  /* 0x0000040000047882 */ /* 0x000fe20000000000 */
[----:B-12---:R-:W-:Y:S01]  /*1470*/  FMUL.FTZ R13, R29, R33 ;  /* 0x000000211d0d7220 */ /* 0x006fe20000410000 */
[----:B------:R-:W-:Y:S01]  /*1480*/  UIADD3 UR4, UR4, 0x40, URZ ;  /* 0x0000004004047890 */ /* 0x000fe2000fffe03f */
[C---:B------:R-:W-:Y:S01]  /*1490*/  LOP3.LUT R3, R0.reuse, 0x7ffffffe, RZ, 0xc0, !PT ;  /* 0x7ffffffe00037812 */ /* 0x040fe200078ec0ff */
[----:B------:R-:W-:Y:S02]  /*14a0*/  IMAD.SHL.U32 R0, R0, 0x2, RZ ;  /* 0x0000000200007824 */ /* 0x000fe400078e00ff */
[----:B------:R-:W-:Y:S01]  /*14b0*/  FFMA.FTZ R13, R28, R32, R13 ;  /* 0x000000201c0d7223 */ /* 0x000fe2000001000d */
[----:B------:R-:W1:Y:S01]  /*14c0*/  LDC.64 R4, c[0x0][0x248] ;  /* 0x00009200ff047b82 */ /* 0x000e620000000a00 */
[----:B------:R-:W-:-:S02]  /*14d0*/  IADD3 R3, -R3, R26, RZ ;  /* 0x0000001a03037210 */ /* 0x000fc40007ffe1ff */
[----:B------:R-:W-:-:S03]  /*14e0*/  LOP3.LUT R0, R0, 0xfffffffc, RZ, 0xc0, !PT ;  /* 0xfffffffc00007812 */ /* 0x000fc600078ec0ff */
[----:B------:R-:W-:Y:S02]  /*14f0*/  IMAD R3, R18, 0x2, R3 ;  /* 0x0000000212037824 */ /* 0x000fe400078e0203 */
[----:B------:R-:W-:-:S03]  /*1500*/  IMAD.IADD R0, R19, 0x1, R0 ;  /* 0x0000000113007824 */ /* 0x000fc600078e0200 */
[----:B------:R-:W-:Y:S01]  /*1510*/  SHF.L.U32 R3, R3, 0x1, RZ ;  /* 0x0000000103037819 */ /* 0x000fe200000006ff */
[----:B---3--:R-:W-:-:S03]  /*1520*/  ULEA UR4, UR5, UR4, 0x18 ;  /* 0x0000000405047291 */ /* 0x008fc6000f8ec03f */
[----:B------:R-:W-:Y:S02]  /*1530*/  ULDC UR5, c[0x0][0x284] ;  /* 0x0000a10000057ab9 */ /* 0x000fe40000000800 */
[----:B------:R-:W-:Y:S01]  /*1540*/  IMAD R3, R0, UR5, R3 ;  /* 0x0000000500037c24 */ /* 0x000fe2000f8e0203 */
[----:B------:R-:W-:Y:S01]  /*1550*/  LEA R0, R26, UR4, 0x3 ;  /* 0x000000041a007c11 */ /* 0x000fe2000f8e18ff */
[----:B------:R-:W-:Y:S02]  /*1560*/  UMOV UR4, 0xffffffff ;  /* 0xffffffff00047882 */ /* 0x000fe40000000000 */
[----:B-1----:R-:W-:Y:S02]  /*1570*/  IMAD.WIDE R4, R3, 0x4, R4 ;  /* 0x0000000403047825 */ /* 0x002fe400078e0204 */
[----:B------:R1:W-:Y:S04]  /*1580*/  STS.64 [R0], R32 ;  /* 0x0000002000007388 */ /* 0x0003e80000000a00 */
[----:B------:R1:W-:Y:S01]  /*1590*/  STG.E.64 desc[UR36][R4.64], R28 ;  /* 0x0000001c04007986 */ /* 0x0003e2000c101b24 */
[----:B------:R-:W-:Y:S05]  /*15a0*/  BRA.DIV UR4, `(.L_x_2134) ;  /* 0x0000004604687947 */ /* 0x000fea000b800000 */
[----:B------:R-:W1:Y:S02]  /*15b0*/  SHFL.BFLY PT, R14, R13, 0x10, 0x1f ;  /* 0x0e001f000d0e7f89 */ /* 0x000e6400000e0000 */
[----:B-1----:R-:W-:-:S05]  /*15c0*/  FADD.FTZ R0, R13, R14 ;  /* 0x0000000e0d007221 */ /* 0x002fca0000010000 */
[----:B------:R-:W1:Y:S02]  /*15d0*/  SHFL.BFLY PT, R14, R0, 0x8, 0x1f ;  /* 0x0d001f00000e7f89 */ /* 0x000e6400000e0000 */
[----:B-1----:R-:W-:-:S05]  /*15e0*/  FADD.FTZ R3, R0, R14 ;  /* 0x0000000e00037221 */ /* 0x002fca0000010000 */
[----:B------:R-:W1:Y:S02]  /*15f0*/  SHFL.BFLY PT, R14, R3, 0x4, 0x1f ;  /* 0x0c801f00030e7f89 */ /* 0x000e6400000e0000 */
[----:B-1----:R-:W-:-:S05]  /*1600*/  FADD.FTZ R4, R3, R14 ;  /* 0x0000000e03047221 */ /* 0x002fca0000010000 */
[----:B------:R-:W1:Y:S02]  /*1610*/  SHFL.BFLY PT, R14, R4, 0x2, 0x1f ;  /* 0x0c401f00040e7f89 */ /* 0x000e6400000e0000 */
[----:B-1----:R-:W-:-:S05]  /*1620*/  FADD.FTZ R5, R4, R14 ;  /* 0x0000000e04057221 */ /* 0x002fca0000010000 */
[----:B------:R1:W2:Y:S02]  /*1630*/  SHFL.BFLY PT, R14, R5, 0x1, 0x1f ;  /* 0x0c201f00050e7f89 */ /* 0x0002a400000e0000 */
.L_x_2182:
[----:B-12---:R-:W-:-:S07]  /*1640*/  FADD.FTZ R5, R5, R14 ;  /* 0x0000000e05057221 */ /* 0x006fce0000010000 */
.L_x_2133:
[----:B------:R-:W-:Y:S05]  /*1650*/  BSYNC B0 ;  /* 0x0000000000007941 */ /* 0x000fea0003800000 */
.L_x_2132:
[----:B------:R-:W3:Y:S01]  /*1660*/  S2R R11, SR_CgaCtaId ;  /* 0x00000000000b7919 */ /* 0x000ee20000008800 */
[----:B------:R-:W-:Y:S01]  /*1670*/  ISETP.NE.AND P0, PT, R26, RZ, PT ;  /* 0x000000ff1a00720c */ /* 0x000fe20003f05270 */
[----:B------:R-:W-:Y:S01]  /*1680*/  IMAD.IADD R7, R16, 0x1, -R25 ;  /* 0x0000000110077824 */ /* 0x000fe200078e0a19 */
[----:B------:R-:W-:-:S05]  /*1690*/  MOV R80, 0x400 ;  /* 0x0000040000507802 */ /* 0x000fca0000000f00 */
[----:B------:R-:W-:-:S06]  /*16a0*/  VIADD R0, R80, 0x140 ;  /* 0x0000014050007836 */ /* 0x000fcc0000000000 */
[----:B------:R-:W-:Y:S02]  /*16b0*/  @P0 MOV R152, 0xff7fffff ;  /* 0xff7fffff00980802 */ /* 0x000fe40000000f00 */
[----:B---3--:R-:W-:Y:S01]  /*16c0*/  LEA R0, R11, R0, 0x18 ;  /* 0x000000000b007211 */ /* 0x008fe200078ec0ff */
[----:B------:R-:W-:Y:S06]  /*16d0*/  @P0 BRA `(.L_x_2135) ;  /* 0x0000000000400947 */ /* 0x000fec0003800000 */
[----:B------:R-:W-:Y:S01]  /*16e0*/  ULDC.64 UR4, c[0x0][0x2c8] ;  /* 0x0000b20000047ab9 */ /* 0x000fe20000000a00 */
[----:B0-----:R-:W-:Y:S01]  /*16f0*/  IMAD R9, R7, 0x4, R0 ;  /* 0x0000000407097824 */ /* 0x001fe200078e0200 */
        /* <DEDUP_REMOVED lines=11> */
[----:B------:R-:W3:Y:S02]  /*17b0*/  LDG.E R5, desc[UR36][R4.64] ;  /* 0x0000002404057981 */ /* 0x000ee4000c1e1900 */
[----:B---3--:R-:W-:-:S07]  /*17c0*/  FADD.FTZ R152, R152, R5 ;  /* 0x0000000598987221 */ /* 0x008fce0000010000 */
.L_x_2136:
[----:B------:R3:W-:Y:S02]  /*17d0*/  STS [R9], R152 ;  /* 0x0000009809007388 */ /* 0x0007e40000000800 */
.L_x_2135:
[----:B------:R-:W-:Y:S05]  /*17e0*/  WARPSYNC.ALL ;  /* 0x0000000000007948 */ /* 0x000fea0003800000 */
[----:B------:R-:W-:Y:S01]  /*17f0*/  IADD3 R3, R7, 0x1f, RZ ;  /* 0x0000001f07037810 */ /* 0x000fe20007ffe0ff */
[----:B------:R-:W4:Y:S01]  /*1800*/  LDC.64 R84, c[0x0][0x280] ;  /* 0x0000a000ff547b82 */ /* 0x000f220000000a00 */
[----:B------:R-:W-:Y:S01]  /*1810*/  IMAD.IADD R153, R25, 0x1, R26 ;  /* 0x0000000119997824 */ /* 0x000fe200078e021a */
[----:B------:R-:W-:Y:S01]  /*1820*/  ULDC UR12, c[0x0][0x2a0] ;  /* 0x0000a800000c7ab9 */ /* 0x000fe20000000800 */
[----:B------:R-:W-:Y:S01]  /*1830*/  SHF.R.S32.HI R4, RZ, 0x1f, R3 ;  /* 0x0000001fff047819 */ /* 0x000fe20000011403 */
[----:B------:R-:W-:Y:S01]  /*1840*/  ULDC.64 UR8, c[0x0][0x258] ;  /* 0x0000960000087ab9 */ /* 0x000fe20000000a00 */
[----:B------:R-:W-:Y:S01]  /*1850*/  ULDC.64 UR6, c[0x0][0x2b0] ;  /* 0x0000ac0000067ab9 */ /* 0x000fe20000000a00 */
[----:B------:R-:W-:Y:S01]  /*1860*/  ULDC.64 UR14, c[0x0][0x2c8] ;  /* 0x0000b200000e7ab9 */ /* 0x000fe20000000a00 */
[----:B------:R-:W-:Y:S01]  /*1870*/  LEA.HI R4, R4, R3, RZ, 0x5 ;  /* 0x0000000304047211 */ /* 0x000fe200078f28ff */
[----:B------:R-:W-:Y:S01]  /*1880*/  ULDC.64 UR10, c[0x0][0x2d8] ;  /* 0x0000b600000a7ab9 */ /* 0x000fe20000000a00 */
[----:B------:R-:W-:Y:S02]  /*1890*/  BSSY B0, `(.L_x_2137) ;  /* 0x0000172000007945 */ /* 0x000fe40003800000 */
[----:B------:R-:W-:-:S05]  /*18a0*/  LOP3.LUT R4, R4, 0xffffffe0, RZ, 0xc0, !PT ;  /* 0xffffffe004047812 */ /* 0x000fca00078ec0ff */
[----:B------:R-:W-:Y:S01]  /*18b0*/  IMAD.IADD R3, R25, 0x1, R4 ;  /* 0x0000000119037824 */ /* 0x000fe200078e0204 */
[----:B------:R-:W-:Y:S04]  /*18c0*/  BAR.SYNC.DEFER_BLOCKING 0x0 ;  /* 0x0000000000007b1d */ /* 0x000fe80000010000 */
[----:B------:R-:W-:Y:S01]  /*18d0*/  ISETP.GE.AND P0, PT, R153, R3, PT ;  /* 0x000000039900720c */ /* 0x000fe20003f06270 */
[----:B----4-:R-:W-:-:S05]  /*18e0*/  IMAD R30, R30, R84, R81 ;  /* 0x000000541e1e7224 */ /* 0x010fca00078e0251 */
[----:B------:R-:W-:-:S07]  /*18f0*/  SHF.L.U32 R150, R30, 0x6, RZ ;  /* 0x000000061e967819 */ /* 0x000fce00000006ff */
[----:B------:R-:W-:Y:S05]  /*1900*/  @P0 BRA `(.L_x_2138) ;  /* 0x0000001400a80947 */ /* 0x000fea0003800000 */
[-C--:B------:R-:W-:Y:S01]  /*1910*/  IABS R20, R85.reuse ;  /* 0x0000005500147213 */ /* 0x080fe20000000000 */
[----:B------:R-:W4:Y:S01]  /*1920*/  LDC.64 R154, c[0x0][0x2d8] ;  /* 0x0000b600ff9a7b82 */ /* 0x000f220000000a00 */
[----:B------:R-:W-:Y:S01]  /*1930*/  LEA R80, R11, R80, 0x18 ;  /* 0x000000500b507211 */ /* 0x000fe200078ec0ff */
[----:B------:R-:W-:Y:S01]  /*1940*/  IMAD R26, R150, R85, RZ ;  /* 0x00000055961a7224 */ /* 0x000fe200078e02ff */
[----:B------:R-:W1:Y:S01]  /*1950*/  I2F.RP R21, R20 ;  /* 0x0000001400157306 */ /* 0x000e620000209400 */
[----:B------:R-:W-:Y:S01]  /*1960*/  ULDC UR5, c[0x0][0x2d0] ;  /* 0x0000b40000057ab9 */ /* 0x000fe20000000800 */
[----:B------:R-:W-:Y:S01]  /*1970*/  ULDC UR4, c[0x0][0x298] ;  /* 0x0000a60000047ab9 */ /* 0x000fe20000000800 */
[----:B------:R1:W4:Y:S01]  /*1980*/  LDS.128 R4, [R80+0x40] ;  /* 0x0000400050047984 */ /* 0x0003220000000c00 */
[C---:B------:R-:W-:Y:S01]  /*1990*/  IMAD R144, R81.reuse, UR5, R16 ;  /* 0x0000000551907c24 */ /* 0x040fe2000f8e0210 */
[----:B------:R-:W4:Y:S01]  /*19a0*/  LDC R151, c[0x0][0x2c0] ;  /* 0x0000b000ff977b82 */ /* 0x000f220000000800 */
[----:B------:R-:W-:Y:S01]  /*19b0*/  SHF.R.S32.HI R145, RZ, 0x1f, R26 ;  /* 0x0000001fff917819 */ /* 0x000fe2000001141a */
[----:B0--3--:R0:W3:Y:S04]  /*19c0*/  LDS.128 R8, [R80+0x50] ;  /* 0x0000500050087984 */ /* 0x0090e80000000c00 */
[----:B------:R0:W0:Y:S01]  /*19d0*/  LDS.128 R12, [R80+0x60] ;  /* 0x00006000500c7984 */ /* 0x0000220000000c00 */
[----:B-1----:R-:W1:Y:S03]  /*19e0*/  MUFU.RCP R21, R21 ;  /* 0x0000001500157308 */ /* 0x002e660000001000 */
[----:B--2---:R2:W0:Y:S04]  /*19f0*/  LDS.128 R28, [R80+0x70] ;  /* 0x00007000501c7984 */ /* 0x0044280000000c00 */
[----:B------:R2:W0:Y:S01]  /*1a00*/  LDS.128 R32, [R80+0x80] ;  /* 0x0000800050207984 */ /* 0x0004220000000c00 */
[----:B----4-:R-:W-:-:S03]  /*1a10*/  IMAD.WIDE R154, R81, 0x4, R154 ;  /* 0x00000004519a7825 */ /* 0x010fc600078e029a */
[----:B------:R2:W4:Y:S04]  /*1a20*/  LDS.128 R36, [R80+0x90] ;  /* 0x0000900050247984 */ /* 0x0005280000000c00 */
[----:B------:R2:W0:Y:S01]  /*1a30*/  LDS.128 R40, [R80+0xa0] ;  /* 0x0000a00050287984 */ /* 0x0004220000000c00 */
[----:B------:R-:W-:-:S03]  /*1a40*/  VIADD R151, R151, UR4 ;  /* 0x0000000497977c36 */ /* 0x000fc60008000000 */
[----:B------:R2:W0:Y:S01]  /*1a50*/  LDS.128 R44, [R80+0xb0] ;  /* 0x0000b000502c7984 */ /* 0x0004220000000c00 */
[----:B-1----:R-:W-:-:S03]  /*1a60*/  VIADD R82, R21, 0xffffffe ;  /* 0x0ffffffe15527836 */ /* 0x002fc60000000000 */
[----:B------:R2:W1:Y:S01]  /*1a70*/  LDS.128 R48, [R80+0xc0] ;  /* 0x0000c00050307984 */ /* 0x0004620000000c00 */
[----:B------:R3:W2:Y:S03]  /*1a80*/  F2I.FTZ.U32.TRUNC.NTZ R83, R82 ;  /* 0x0000005200537305 */ /* 0x0006a6000021f000 */
[----:B------:R0:W0:Y:S04]  /*1a90*/  LDS.128 R52, [R80+0xd0] ;  /* 0x0000d00050347984 */ /* 0x0000280000000c00 */
[----:B------:R0:W0:Y:S01]  /*1aa0*/  LDS.128 R56, [R80+0xe0] ;  /* 0x0000e00050387984 */ /* 0x0000220000000c00 */
[----:B---3--:R-:W-:-:S03]  /*1ab0*/  HFMA2.MMA R82, -RZ, RZ, 0, 0 ;  /* 0x00000000ff527435 */ /* 0x008fc600000001ff */
[----:B------:R3:W0:Y:S04]  /*1ac0*/  LDS.128 R60, [R80+0xf0] ;  /* 0x0000f000503c7984 */ /* 0x0006280000000c00 */
[----:B------:R3:W0:Y:S01]  /*1ad0*/  LDS.128 R64, [R80+0x100] ;  /* 0x0001000050407984 */ /* 0x0006220000000c00 */
[----:B--2---:R-:W-:-:S03]  /*1ae0*/  IMAD.MOV R21, RZ, RZ, -R83 ;  /* 0x000000ffff157224 */ /* 0x004fc600078e0a53 */
[----:B------:R3:W2:Y:S01]  /*1af0*/  LDS.128 R68, [R80+0x110] ;  /* 0x0001100050447984 */ /* 0x0006a20000000c00 */
[----:B------:R-:W-:-:S03]  /*1b00*/  IMAD R21, R21, R20, RZ ;  /* 0x0000001415157224 */ /* 0x000fc600078e02ff */
[----:B------:R3:W0:Y:S01]  /*1b10*/  LDS.128 R72, [R80+0x120] ;  /* 0x0001200050487984 */ /* 0x0006220000000c00 */
[----:B------:R-:W-:-:S03]  /*1b20*/  IMAD.HI.U32 R21, R83, R21, R82 ;  /* 0x0000001553157227 */ /* 0x000fc600078e0052 */
[----:B----4-:R3:W0:Y:S04]  /*1b30*/  LDS.128 R76, [R80+0x130] ;  /* 0x00013000504c7984 */ /* 0x0106280000000c00 */
.L_x_2141:
[----:B------:R-:W4:Y:S01]  /*1b40*/  LDC R148, c[0x0][0x284] ;  /* 0x0000a100ff947b82 */ /* 0x000f220000000800 */
[----:B------:R-:W-:Y:S02]  /*1b50*/  IABS R156, R153 ;  /* 0x00000099009c7213 */ /* 0x000fe40000000000 */
[----:B------:R-:W-:-:S03]  /*1b60*/  ISETP.GE.AND P1, PT, R153, RZ, PT ;  /* 0x000000ff9900720c */ /* 0x000fc60003f26270 */
[----:B0-----:R-:W-:-:S04]  /*1b70*/  IMAD.HI.U32 R146, R21, R156, RZ ;  /* 0x0000009c15927227 */ /* 0x001fc800078e00ff */
[----:B------:R-:W-:Y:S01]  /*1b80*/  IMAD.MOV R161, RZ, RZ, -R146 ;  /* 0x000000ffffa17224 */ /* 0x000fe200078e0a92 */
[----:B----4-:R-:W-:-:S05]  /*1b90*/  IABS R158, R148 ;  /* 0x00000094009e7213 */ /* 0x010fca0000000000 */
[----:B------:R-:W-:-:S05]  /*1ba0*/  IMAD R161, R158, R161, R156 ;  /* 0x000000a19ea17224 */ /* 0x000fca00078e029c */
[----:B------:R-:W-:-:S13]  /*1bb0*/  ISETP.GT.U32.AND P0, PT, R20, R161, PT ;  /* 0x000000a11400720c */ /* 0x000fda0003f04070 */
[----:B------:R-:W-:-:S04]  /*1bc0*/  @!P0 IADD3 R161, R161, -R158, RZ ;  /* 0x8000009ea1a18210 */ /* 0x000fc80007ffe0ff */
[----:B------:R-:W-:-:S13]  /*1bd0*/  ISETP.GT.U32.AND P0, PT, R20, R161, PT ;  /* 0x000000a11400720c */ /* 0x000fda0003f04070 */
[----:B------:R-:W-:Y:S01]  /*1be0*/  @!P0 IMAD.IADD R161, R161, 0x1, -R158 ;  /* 0x00000001a1a18824 */ /* 0x000fe200078e0a9e */
[----:B------:R-:W-:-:S03]  /*1bf0*/  ISETP.NE.AND P0, PT, R148, RZ, PT ;  /* 0x000000ff9400720c */ /* 0x000fc60003f05270 */
[----:B------:R-:W-:Y:S01]  /*1c00*/  @!P1 IMAD.MOV R161, RZ, RZ, -R161 ;  /* 0x000000ffffa19224 */ /* 0x000fe200078e0aa1 */
[----:B------:R-:W-:-:S09]  /*1c10*/  ISETP.GE.AND P1, PT, R153, R16, PT ;  /* 0x000000109900720c */ /* 0x000fd20003f26270 */
[----:B------:R-:W-:-:S04]  /*1c20*/  @!P0 LOP3.LUT R161, RZ, R148, RZ, 0x33, !PT ;  /* 0x00000094ffa18212 */ /* 0x000fc800078e33ff */
[----:B------:R-:W-:-:S04]  /*1c30*/  IADD3 R146, P0, R22, R161, RZ ;  /* 0x000000a116927210 */ /* 0x000fc80007f1e0ff */
[----:B------:R-:W-:Y:S02]  /*1c40*/  LEA.HI.X.SX32 R147, R161, R24, 0x1, P0 ;  /* 0x00000018a1937211 */ /* 0x000fe400000f0eff */
[----:B------:R-:W-:-:S04]  /*1c50*/  LEA R156, P0, R146, UR8, 0x2 ;  /* 0x00000008929c7c11 */ /* 0x000fc8000f8010ff */
[----:B------:R-:W-:Y:S02]  /*1c60*/  LEA.HI.X R157, R146, UR9, R147, 0x2, P0 ;  /* 0x00000009929d7c11 */ /* 0x000fe400080f1493 */
[----:B------:R-:W4:Y:S03]  /*1c70*/  @!P1 LDC R147, c[0x0][0x288] ;  /* 0x0000a200ff939b82 */ /* 0x000f260000000800 */
[----:B------:R-:W4:Y:S04]  /*1c80*/  @!P1 LDG.E R146, desc[UR36][R156.64] ;  /* 0x000000249c929981 */ /* 0x000f28000c1e1900 */
[----:B------:R-:W2:Y:S04]  /*1c90*/  @!P1 LDG.E R160, desc[UR36][R156.64] ;  /* 0x000000249ca09981 */ /* 0x000ea8000c1e1900 */
[----:B------:R-:W2:Y:S01]  /*1ca0*/  @!P1 LDG.E R149, desc[UR36][R156.64] ;  /* 0x000000249c959981 */ /* 0x000ea2000c1e1900 */
[----:B------:R-:W-:-:S03]  /*1cb0*/  IMAD.IADD R165, R161, 0x1, R148 ;  /* 0x00000001a1a57824 */ /* 0x000fc600078e0294 */
[----:B------:R-:W2:Y:S01]  /*1cc0*/  @!P1 LDG.E R163, desc[UR36][R156.64] ;  /* 0x000000249ca39981 */ /* 0x000ea2000c1e1900 */
[----:B----4-:R-:W-:-:S05]  /*1cd0*/  @!P1 IMAD R146, R146, R147, RZ ;  /* 0x0000009392929224 */ /* 0x010fca00078e02ff */
[----:B------:R-:W-:Y:S01]  /*1ce0*/  @!P1 SHF.L.U32 R147, R146, 0x6, RZ ;  /* 0x0000000692939819 */ /* 0x000fe200000006ff */
[----:B------:R-:W-:-:S04]  /*1cf0*/  @!P1 IMAD.SHL.U32 R146, R161, 0x4, RZ ;  /* 0x00000004a1929824 */ /* 0x000fc800078e00ff */
[----:B------:R-:W-:Y:S02]  /*1d00*/  @!P1 IMAD R158, R147, R148, R146 ;  /* 0x00000094939e9224 */ /* 0x000fe400078e0292 */
[----:B------:R-:W4:Y:S03]  /*1d10*/  @!P1 LDC.64 R146, c[0x0][0x248] ;  /* 0x00009200ff929b82 */ /* 0x000f260000000a00 */
[----:B------:R-:W-:-:S04]  /*1d20*/  @!P1 IADD3 R159, P0, R26, R158, RZ ;  /* 0x0000009e1a9f9210 */ /* 0x000fc80007f1e0ff */
[----:B------:R-:W-:Y:S02]  /*1d30*/  @!P1 LEA.HI.X.SX32 R162, R158, R145, 0x1, P0 ;  /* 0x000000919ea29211 */ /* 0x000fe400000f0eff */
[----:B----4-:R-:W-:-:S04]  /*1d40*/  @!P1 LEA R158, P0, R159, R146, 0x2 ;  /* 0x000000929f9e9211 */ /* 0x010fc800078010ff */
[----:B------:R-:W-:Y:S02]  /*1d50*/  @!P1 LEA.HI.X R159, R159, R147, R162, 0x2, P0 ;  /* 0x000000939f9f9211 */ /* 0x000fe400000f14a2 */
[----:B------:R-:W2:Y:S01]  /*1d60*/  @!P1 LDC R147, c[0x0][0x288] ;  /* 0x0000a200ff939b82 */ /* 0x000ea20000000800 */
[----:B------:R-:W-:Y:S02]  /*1d70*/  @!P1 IMAD.SHL.U32 R161, R165, 0x4, RZ ;  /* 0x00000004a5a19824 */ /* 0x000fe400078e00ff */
[----:B0--3-5:R0:W5:Y:S01]  /*1d80*/  @!P1 LDG.E.128 R80, desc[UR36][R158.64] ;  /* 0x000000249e509981 */ /* 0x029162000c1e1d00 */
[----:B--2---:R-:W-:-:S04]  /*1d90*/  @!P1 IMAD R160, R160, R147, RZ ;  /* 0x00000093a0a09224 */ /* 0x004fc800078e02ff */
[----:B------:R-:W2:Y:S01]  /*1da0*/  @!P1 LDC.64 R146, c[0x0][0x248] ;  /* 0x00009200ff929b82 */ /* 0x000ea20000000a00 */
[----:B------:R-:W-:-:S05]  /*1db0*/  @!P1 SHF.L.U32 R160, R160, 0x6, RZ ;  /* 0x00000006a0a09819 */ /* 0x000fca00000006ff */
[----:B------:R-:W-:-:S05]  /*1dc0*/  @!P1 IMAD R161, R160, R148, R161 ;  /* 0x00000094a0a19224 */ /* 0x000fca00078e02a1 */
[----:B------:R-:W-:-:S04]  /*1dd0*/  @!P1 IADD3 R162, P0, R26, R161, RZ ;  /* 0x000000a11aa29210 */ /* 0x000fc80007f1e0ff */
[----:B------:R-:W-:Y:S02]  /*1de0*/  @!P1 LEA.HI.X.SX32 R161, R161, R145, 0x1, P0 ;  /* 0x00000091a1a19211 */ /* 0x000fe400000f0eff */
[C---:B--2---:R-:W-:Y:S02]  /*1df0*/  @!P1 LEA R160, P0, R162.reuse, R146, 0x2 ;  /* 0x00000092a2a09211 */ /* 0x044fe400078010ff */
[----:B------:R-:W2:Y:S02]  /*1e00*/  @!P1 LDC R146, c[0x0][0x288] ;  /* 0x0000a200ff929b82 */ /* 0x000ea40000000800 */
[----:B------:R-:W-:Y:S02]  /*1e10*/  @!P1 LEA.HI.X R161, R162, R147, R161, 0x2, P0 ;  /* 0x00000093a2a19211 */ /* 0x000fe400000f14a1 */
[----:B------:R-:W3:Y:S01]  /*1e20*/  @!P1 LDG.E R162, desc[UR36][R156.64] ;  /* 0x000000249ca29981 */ /* 0x000ee2000c1e1900 */
[----:B------:R-:W-:-:S03]  /*1e30*/  IMAD.IADD R165, R165, 0x1, R148 ;  /* 0x00000001a5a57824 */ /* 0x000fc600078e0294 */
[----:B------:R4:W5:Y:S01]  /*1e40*/  @!P1 LDG.E.128 R84, desc[UR36][R160.64] ;  /* 0x00000024a0549981 */ /* 0x000962000c1e1d00 */
[----:B--2---:R-:W-:Y:S02]  /*1e50*/  @!P1 IMAD R149, R149, R146, RZ ;  /* 0x0000009295959224 */ /* 0x004fe400078e02ff */
[----:B------:R-:W2:Y:S03]  /*1e60*/  @!P1 LDC.64 R146, c[0x0][0x248] ;  /* 0x00009200ff929b82 */ /* 0x000ea60000000a00 */
[----:B0-----:R-:W-:Y:S01]  /*1e70*/  @!P1 SHF.L.U32 R158, R149, 0x6, RZ ;  /* 0x00000006959e9819 */ /* 0x001fe200000006ff */
[----:B------:R-:W-:-:S04]  /*1e80*/  @!P1 IMAD.SHL.U32 R149, R165, 0x4, RZ ;  /* 0x00000004a5959824 */ /* 0x000fc800078e00ff */
[----:B------:R-:W-:-:S05]  /*1e90*/  @!P1 IMAD R149, R158, R148, R149 ;  /* 0x000000949e959224 */ /* 0x000fca00078e0295 */
[----:B------:R-:W-:-:S04]  /*1ea0*/  @!P1 IADD3 R159, P0, R26, R149, RZ ;  /* 0x000000951a9f9210 */ /* 0x000fc80007f1e0ff */
[----:B------:R-:W-:Y:S02]  /*1eb0*/  @!P1 LEA.HI.X.SX32 R164, R149, R145, 0x1, P0 ;  /* 0x0000009195a49211 */ /* 0x000fe400000f0eff */
[----:B------:R-:W3:Y:S01]  /*1ec0*/  @!P1 LDG.E R149, desc[UR36][R156.64] ;  /* 0x000000249c959981 */ /* 0x000ee2000c1e1900 */
[----:B--2---:R-:W-:-:S04]  /*1ed0*/  @!P1 LEA R158, P0, R159, R146, 0x2 ;  /* 0x000000929f9e9211 */ /* 0x004fc800078010ff */
[----:B------:R-:W-:Y:S02]  /*1ee0*/  @!P1 LEA.HI.X R159, R159, R147, R164, 0x2, P0 ;  /* 0x000000939f9f9211 */ /* 0x000fe400000f14a4 */
[----:B------:R-:W3:Y:S01]  /*1ef0*/  @!P1 LDC R147, c[0x0][0x288] ;  /* 0x0000a200ff939b82 */ /* 0x000ee20000000800 */
[----:B------:R-:W-:Y:S02]  /*1f00*/  IMAD.IADD R165, R165, 0x1, R148 ;  /* 0x00000001a5a57824 */ /* 0x000fe400078e0294 */
[----:B------:R0:W5:Y:S02]  /*1f10*/  @!P1 LDG.E.128 R88, desc[UR36][R158.64] ;  /* 0x000000249e589981 */ /* 0x000164000c1e1d00 */
[----:B----4-:R-:W-:Y:S02]  /*1f20*/  @!P1 IMAD.SHL.U32 R161, R165, 0x4, RZ ;  /* 0x00000004a5a19824 */ /* 0x010fe400078e00ff */
[----:B---3--:R-:W-:Y:S02]  /*1f30*/  @!P1 IMAD R162, R162, R147, RZ ;  /* 0x00000093a2a29224 */ /* 0x008fe400078e02ff */
[----:B------:R-:W2:Y:S03]  /*1f40*/  @!P1 LDC.64 R146, c[0x0][0x248] ;  /* 0x00009200ff929b82 */ /* 0x000ea60000000a00 */
        /* <DEDUP_REMOVED lines=95> */
[----:B--2---:R-:W-:-:S04]  /*2540*/  @!P1 LEA R158, P0, R159, R146, 0x2 ;  /* 0x000000929f9e9211 */ /* 0x004fc800078010ff */
[----:B------:R-:W-:Y:S02]  /*2550*/  @!P1 LEA.HI.X R159, R159, R147, R164, 0x2, P0 ;  /* 0x000000939f9f9211 */ /* 0x000fe400000f14a4 */
[----:B------:R-:W3:Y:S01]  /*2560*/  @!P1 LDC R147, c[0x0][0x288] ;  /* 0x0000a200ff939b82 */ /* 0x000ee20000000800 */
[----:B------:R-:W-:Y:S02]  /*2570*/  IMAD.IADD R165, R165, 0x1, R148 ;  /* 0x00000001a5a57824 */ /* 0x000fe400078e0294 */
[----:B------:R0:W5:Y:S02]  /*2580*/  @!P1 LDG.E.128 R120, desc[UR36][R158.64] ;  /* 0x000000249e789981 */ /* 0x000164000c1e1d00 */
[----:B------:R-:W-:Y:S02]  /*2590*/  @!P1 IMAD.SHL.U32 R149, R165, 0x4, RZ ;  /* 0x00000004a5959824 */ /* 0x000fe400078e00ff */
[----:B---3--:R-:W-:Y:S02]  /*25a0*/  @!P1 IMAD R162, R162, R147, RZ ;  /* 0x00000093a2a29224 */ /* 0x008fe400078e02ff */
[----:B------:R-:W2:Y:S03]  /*25b0*/  @!P1 LDC.64 R146, c[0x0][0x248] ;  /* 0x00009200ff929b82 */ /* 0x000ea60000000a00 */
[----:B------:R-:W-:-:S05]  /*25c0*/  @!P1 SHF.L.U32 R162, R162, 0x6, RZ ;  /* 0x00000006a2a29819 */ /* 0x000fca00000006ff */
[----:B------:R-:W-:-:S05]  /*25d0*/  @!P1 IMAD R149, R162, R148, R149 ;  /* 0x00000094a2959224 */ /* 0x000fca00078e0295 */
[----:B----4-:R-:W-:-:S04]  /*25e0*/  @!P1 IADD3 R161, P0, R26, R149, RZ ;  /* 0x000000951aa19210 */ /* 0x010fc80007f1e0ff */
[----:B------:R-:W-:Y:S02]  /*25f0*/  @!P1 LEA.HI.X.SX32 R162, R149, R145, 0x1, P0 ;  /* 0x0000009195a29211 */ /* 0x000fe400000f0eff */
[----:B------:R-:W3:Y:S01]  /*2600*/  @!P1 LDG.E R149, desc[UR36][R156.64] ;  /* 0x000000249c959981 */ /* 0x000ee2000c1e1900 */
[C---:B--2---:R-:W-:Y:S02]  /*2610*/  @!P1 LEA R160, P0, R161.reuse, R146, 0x2 ;  /* 0x00000092a1a09211 */ /* 0x044fe400078010ff */
[----:B------:R-:W0:Y:S02]  /*2620*/  @!P1 LDC R146, c[0x0][0x288] ;  /* 0x0000a200ff929b82 */ /* 0x000e240000000800 */
[----:B------:R-:W-:-:S05]  /*2630*/  @!P1 LEA.HI.X R161, R161, R147, R162, 0x2, P0 ;  /* 0x00000093a1a19211 */ /* 0x000fca00000f14a2 */
[----:B------:R-:W5:Y:S04]  /*2640*/  @!P1 LDG.E.128 R124, desc[UR36][R160.64] ;  /* 0x00000024a07c9981 */ /* 0x000f68000c1e1d00 */
[----:B------:R-:W2:Y:S04]  /*2650*/  @!P1 LDG.E R160, desc[UR36][R156.64] ;  /* 0x000000249ca09981 */ /* 0x000ea8000c1e1900 */
[----:B------:R4:W2:Y:S01]  /*2660*/  @!P1 LDG.E R161, desc[UR36][R156.64] ;  /* 0x000000249ca19981 */ /* 0x0008a2000c1e1900 */
[----:B0-----:R-:W-:Y:S02]  /*2670*/  @!P1 IMAD R158, R163, R146, RZ ;  /* 0x00000092a39e9224 */ /* 0x001fe400078e02ff */
[----:B------:R-:W0:Y:S01]  /*2680*/  @!P1 LDC.64 R146, c[0x0][0x248] ;  /* 0x00009200ff929b82 */ /* 0x000e220000000a00 */
[----:B------:R-:W-:-:S02]  /*2690*/  IMAD.IADD R163, R165, 0x1, R148 ;  /* 0x00000001a5a37824 */ /* 0x000fc400078e0294 */
[----:B------:R-:W-:Y:S02]  /*26a0*/  @!P1 SHF.L.U32 R158, R158, 0x6, RZ ;  /* 0x000000069e9e9819 */ /* 0x000fe400000006ff */
[----:B------:R-:W-:-:S04]  /*26b0*/  @!P1 IMAD.SHL.U32 R159, R163, 0x4, RZ ;  /* 0x00000004a39f9824 */ /* 0x000fc800078e00ff */
[----:B------:R-:W-:-:S05]  /*26c0*/  @!P1 IMAD R159, R158, R148, R159 ;  /* 0x000000949e9f9224 */ /* 0x000fca00078e029f */
[----:B------:R-:W-:-:S04]  /*26d0*/  @!P1 IADD3 R162, P0, R26, R159, RZ ;  /* 0x0000009f1aa29210 */ /* 0x000fc80007f1e0ff */
[----:B------:R-:W-:Y:S02]  /*26e0*/  @!P1 LEA.HI.X.SX32 R159, R159, R145, 0x1, P0 ;  /* 0x000000919f9f9211 */ /* 0x000fe400000f0eff */
[C---:B0-----:R-:W-:Y:S02]  /*26f0*/  @!P1 LEA R158, P0, R162.reuse, R146, 0x2 ;  /* 0x00000092a29e9211 */ /* 0x041fe400078010ff */
[----:B------:R-:W3:Y:S02]  /*2700*/  @!P1 LDC R146, c[0x0][0x288] ;  /* 0x0000a200ff929b82 */ /* 0x000ee40000000800 */
[----:B------:R-:W-:Y:S01]  /*2710*/  @!P1 LEA.HI.X R159, R162, R147, R159, 0x2, P0 ;  /* 0x00000093a29f9211 */ /* 0x000fe200000f149f */
[----:B------:R-:W-:-:S04]  /*2720*/  IMAD.IADD R163, R163, 0x1, R148 ;  /* 0x00000001a3a37824 */ /* 0x000fc800078e0294 */
[----:B------:R0:W5:Y:S01]  /*2730*/  @!P1 LDG.E.128 R128, desc[UR36][R158.64] ;  /* 0x000000249e809981 */ /* 0x000162000c1e1d00 */
[----:B---3--:R-:W-:Y:S02]  /*2740*/  @!P1 IMAD R149, R149, R146, RZ ;  /* 0x0000009295959224 */ /* 0x008fe400078e02ff */
[----:B------:R-:W4:Y:S03]  /*2750*/  @!P1 LDC.64 R146, c[0x0][0x248] ;  /* 0x00009200ff929b82 */ /* 0x000f260000000a00 */
[----:B------:R-:W-:Y:S01]  /*2760*/  @!P1 SHF.L.U32 R162, R149, 0x6, RZ ;  /* 0x0000000695a29819 */ /* 0x000fe200000006ff */
[----:B------:R-:W-:-:S04]  /*2770*/  @!P1 IMAD.SHL.U32 R149, R163, 0x4, RZ ;  /* 0x00000004a3959824 */ /* 0x000fc800078e00ff */
[----:B------:R-:W-:-:S05]  /*2780*/  @!P1 IMAD R149, R162, R148, R149 ;  /* 0x00000094a2959224 */ /* 0x000fca00078e0295 */
[----:B------:R-:W-:-:S04]  /*2790*/  @!P1 IADD3 R162, P0, R26, R149, RZ ;  /* 0x000000951aa29210 */ /* 0x000fc80007f1e0ff */
[----:B------:R-:W-:Y:S02]  /*27a0*/  @!P1 LEA.HI.X.SX32 R149, R149, R145, 0x1, P0 ;  /* 0x0000009195959211 */ /* 0x000fe400000f0eff */
[C---:B----4-:R-:W-:Y:S02]  /*27b0*/  @!P1 LEA R156, P0, R162.reuse, R146, 0x2 ;  /* 0x00000092a29c9211 */ /* 0x050fe400078010ff */
[----:B------:R-:W2:Y:S02]  /*27c0*/  @!P1 LDC R146, c[0x0][0x288] ;  /* 0x0000a200ff929b82 */ /* 0x000ea40000000800 */
[----:B------:R-:W-:-:S06]  /*27d0*/  @!P1 LEA.HI.X R157, R162, R147, R149, 0x2, P0 ;  /* 0x00000093a29d9211 */ /* 0x000fcc00000f1495 */
[----:B------:R-:W3:Y:S01]  /*27e0*/  @!P1 LDC R147, c[0x0][0x288] ;  /* 0x0000a200ff939b82 */ /* 0x000ee20000000800 */
[----:B------:R-:W-:Y:S01]  /*27f0*/  IMAD.IADD R149, R163, 0x1, R148 ;  /* 0x00000001a3957824 */ /* 0x000fe200078e0294 */
[----:B------:R4:W5:Y:S04]  /*2800*/  @!P1 LDG.E.128 R132, desc[UR36][R156.64] ;  /* 0x000000249c849981 */ /* 0x000968000c1e1d00 */
[----:B0-----:R-:W-:Y:S01]  /*2810*/  IADD3 R159, R149, R148, RZ ;  /* 0x00000094959f7210 */ /* 0x001fe20007ffe0ff */
[----:B--2---:R-:W-:Y:S02]  /*2820*/  @!P1 IMAD R161, R161, R146, RZ ;  /* 0x00000092a1a19224 */ /* 0x004fe400078e02ff */
[----:B---3--:R-:W-:Y:S02]  /*2830*/  @!P1 IMAD R160, R160, R147, RZ ;  /* 0x00000093a0a09224 */ /* 0x008fe400078e02ff */
[----:B------:R-:W0:Y:S01]  /*2840*/  @!P1 LDC.64 R146, c[0x0][0x248] ;  /* 0x00009200ff929b82 */ /* 0x000e220000000a00 */
[----:B------:R-:W-:-:S02]  /*2850*/  @!P1 IMAD.SHL.U32 R161, R161, 0x40, RZ ;  /* 0x00000040a1a19824 */ /* 0x000fc400078e00ff */
[----:B------:R-:W-:Y:S01]  /*2860*/  @!P1 IMAD.SHL.U32 R159, R159, 0x4, RZ ;  /* 0x000000049f9f9824 */ /* 0x000fe200078e00ff */
[----:B------:R-:W-:Y:S01]  /*2870*/  @!P1 SHF.L.U32 R158, R160, 0x6, RZ ;  /* 0x00000006a09e9819 */ /* 0x000fe200000006ff */
[----:B------:R-:W-:Y:S02]  /*2880*/  @!P1 IMAD.SHL.U32 R149, R149, 0x4, RZ ;  /* 0x0000000495959824 */ /* 0x000fe400078e00ff */
[-C--:B------:R-:W-:Y:S02]  /*2890*/  @!P1 IMAD R159, R161, R148.reuse, R159 ;  /* 0x00000094a19f9224 */ /* 0x080fe400078e029f */
[----:B------:R-:W-:Y:S02]  /*28a0*/  @!P1 IMAD R158, R158, R148, R149 ;  /* 0x000000949e9e9224 */ /* 0x000fe400078e0295 */
[----:B------:R-:W2:Y:S01]  /*28b0*/  @!P1 LDC.64 R148, c[0x0][0x248] ;  /* 0x00009200ff949b82 */ /* 0x000ea20000000a00 */
[----:B------:R-:W-:-:S04]  /*28c0*/  @!P1 IADD3 R160, P0, R26, R159, RZ ;  /* 0x0000009f1aa09210 */ /* 0x000fc80007f1e0ff */
[----:B------:R-:W-:Y:S02]  /*28d0*/  @!P1 LEA.HI.X.SX32 R159, R159, R145, 0x1, P0 ;  /* 0x000000919f9f9211 */ /* 0x000fe400000f0eff */
[----:B0-----:R-:W-:-:S04]  /*28e0*/  @!P1 LEA R146, P0, R160, R146, 0x2 ;  /* 0x00000092a0929211 */ /* 0x001fc800078010ff */
[----:B------:R-:W-:Y:S02]  /*28f0*/  @!P1 LEA.HI.X R147, R160, R147, R159, 0x2, P0 ;  /* 0x00000093a0939211 */ /* 0x000fe400000f149f */
[----:B------:R-:W-:Y:S02]  /*2900*/  ISETP.NE.U32.AND P0, PT, RZ, UR6, PT ;  /* 0x00000006ff007c0c */ /* 0x000fe4000bf05070 */
[----:B------:R-:W-:Y:S01]  /*2910*/  @!P1 IADD3 R159, P2, R26, R158, RZ ;  /* 0x0000009e1a9f9210 */ /* 0x000fe20007f5e0ff */
[----:B------:R4:W5:Y:S01]  /*2920*/  @!P1 LDG.E.128 R136, desc[UR36][R146.64] ;  /* 0x0000002492889981 */ /* 0x000962000c1e1d00 */
[----:B------:R-:W-:Y:S02]  /*2930*/  ISETP.NE.AND.EX P0, PT, RZ, UR7, PT, P0 ;  /* 0x00000007ff007c0c */ /* 0x000fe4000bf05300 */
[----:B------:R-:W-:Y:S02]  /*2940*/  @!P1 LEA.HI.X.SX32 R158, R158, R145, 0x1, P2 ;  /* 0x000000919e9e9211 */ /* 0x000fe400010f0eff */
[----:B--2---:R-:W-:-:S04]  /*2950*/  @!P1 LEA R148, P2, R159, R148, 0x2 ;  /* 0x000000949f949211 */ /* 0x004fc800078410ff */
[----:B------:R-:W-:-:S05]  /*2960*/  @!P1 LEA.HI.X R149, R159, R149, R158, 0x2, P2 ;  /* 0x000000959f959211 */ /* 0x000fca00010f149e */
[----:B------:R-:W-:Y:S01]  /*2970*/  @P0 SHF.R.S32.HI R159, RZ, 0x1f, R153 ;  /* 0x0000001fff9f0819 */ /* 0x000fe20000011499 */
[----:B------:R4:W5:Y:S01]  /*2980*/  @!P1 LDG.E.128 R140, desc[UR36][R148.64] ;  /* 0x00000024948c9981 */ /* 0x000962000c1e1d00 */
[----:B------:R-:W-:-:S04]  /*2990*/  @P0 IADD3 R158, P2, P3, R153, UR6, R22 ;  /* 0x00000006999e0c10 */ /* 0x000fc8000fb5e016 */
[----:B------:R-:W-:-:S05]  /*29a0*/  @P0 IADD3.X R159, R159, UR7, R24, P2, P3 ;  /* 0x000000079f9f0c10 */ /* 0x000fca00097e6418 */
[----:B------:R-:W2:Y:S01]  /*29b0*/  @P0 LDG.E.U8 R158, desc[UR36][R158.64] ;  /* 0x000000249e9e0981 */ /* 0x000ea2000c1e1100 */
        /* <DEDUP_REMOVED lines=8> */
[----:B------:R-:W2:Y:S02]  /*2a40*/  @P1 LDG.E R148, desc[UR36][R154.64] ;  /* 0x000000249a941981 */ /* 0x000ea4000c1e1900 */
[----:B------:R-:W3:Y:S01]  /*2a50*/  @P2 LDC.64 R146, c[0x0][0x2c8] ;  /* 0x0000b200ff922b82 */ /* 0x000ee20000000a00 */
[----:B0-----:R-:W-:-:S04]  /*2a60*/  @P2 IMAD R149, R144, R149, R153 ;  /* 0x0000009590952224 */ /* 0x001fc800078e0299 */
[----:B---3--:R-:W-:-:S06]  /*2a70*/  @P2 IMAD.WIDE R146, R149, 0x4, R146 ;  /* 0x0000000495922825 */ /* 0x008fcc00078e0292 */
[----:B------:R0:W3:Y:S01]  /*2a80*/  @P2 LDG.E R146, desc[UR36][R146.64] ;  /* 0x0000002492922981 */ /* 0x0000e2000c1e1900 */
[----:B-----5:R-:W-:Y:S01]  /*2a90*/  FMUL.FTZ R149, R8, R84 ;  /* 0x0000005408957220 */ /* 0x020fe20000410000 */
[----:B------:R-:W-:-:S03]  /*2aa0*/  FMUL.FTZ R156, R9, R85 ;  /* 0x00000055099c7220 */ /* 0x000fc60000410000 */
        /* <DEDUP_REMOVED lines=14> */
[----:B-1----:R-:W-:Y:S01]  /*2b90*/  FFMA.FTZ R149, R48, R112, R149 ;  /* 0x0000007030957223 */ /* 0x002fe20000010095 */
        /* <DEDUP_REMOVED lines=13> */
[----:B0-----:R-:W-:Y:S01]  /*2c70*/  FFMA.FTZ R147, R76, R136, R149 ;  /* 0x000000884c937223 */ /* 0x001fe20000010095 */
[----:B------:R-:W-:Y:S01]  /*2c80*/  FFMA.FTZ R156, R77, R137, R156 ;  /* 0x000000894d9c7223 */ /* 0x000fe2000001009c */
[----:B------:R-:W-:-:S03]  /*2c90*/  FMUL.FTZ R149, R10, R86 ;  /* 0x000000560a957220 */ /* 0x000fc60000410000 */
[----:B------:R-:W-:Y:S01]  /*2ca0*/  FADD.FTZ R147, R147, R156 ;  /* 0x0000009c93937221 */ /* 0x000fe20000010000 */
[----:B------:R-:W-:Y:S01]  /*2cb0*/  FFMA.FTZ R149, R6, R82, R149 ;  /* 0x0000005206957223 */ /* 0x000fe20000010095 */
        /* <DEDUP_REMOVED lines=28> */
[----:B------:R-:W-:Y:S01]  /*2e80*/  FFMA.FTZ R156, R75, R143, R156 ;  /* 0x0000008f4b9c7223 */ /* 0x000fe2000001009c */
[----:B------:R-:W-:Y:S02]  /*2e90*/  @P1 ISETP.GE.AND P3, PT, R153, R151, PT ;  /* 0x000000979900120c */ /* 0x000fe40003f66270 */
[----:B------:R-:W-:Y:S01]  /*2ea0*/  FADD.FTZ R147, R158, R147 ;  /* 0x000000939e937221 */ /* 0x000fe20000010000 */
[----:B------:R-:W-:Y:S01]  /*2eb0*/  FFMA.FTZ R156, R79, R139, R156 ;  /* 0x0000008b4f9c7223 */ /* 0x000fe2000001009c */
[----:B------:R-:W-:-:S03]  /*2ec0*/  @P1 SEL R149, R27, RZ, !P3 ;  /* 0x000000ff1b951207 */ /* 0x000fc60005800000 */
[----:B------:R-:W-:Y:S01]  /*2ed0*/  FADD.FTZ R147, R156, R147 ;  /* 0x000000939c937221 */ /* 0x000fe20000010000 */
[----:B------:R-:W-:-:S03]  /*2ee0*/  @P1 IADD3 R149, R149, R153, -R16 ;  /* 0x0000009995951210 */ /* 0x000fc60007ffe810 */
[----:B------:R-:W-:-:S04]  /*2ef0*/  FMUL.FTZ R147, R147, UR12 ;  /* 0x0000000c93937c20 */ /* 0x000fc80008410000 */
[----:B---3--:R-:W-:Y:S01]  /*2f00*/  @P2 FADD.FTZ R147, R147, R146 ;  /* 0x0000009293932221 */ /* 0x008fe20000010000 */
[----:B------:R-:W-:Y:S01]  /*2f10*/  @P1 I2FP.F32.S32 R146, R149 ;  /* 0x0000009500921245 */ /* 0x000fe20000201400 */
[----:B------:R-:W-:-:S04]  /*2f20*/  IMAD.IADD R149, R153, 0x1, -R25 ;  /* 0x0000000199957824 */ /* 0x000fc800078e0a19 */
[----:B--2---:R-:W-:Y:S01]  /*2f30*/  @P1 FFMA.FTZ R147, R146, R148, R147 ;  /* 0x0000009492931223 */ /* 0x004fe20000010093 */
[----:B------:R-:W-:-:S05]  /*2f40*/  LEA R146, R149, R0, 0x2 ;  /* 0x0000000095927211 */ /* 0x000fca00078e10ff */
[----:B------:R0:W-:Y:S01]  /*2f50*/  STS [R146], R147 ;  /* 0x0000009392007388 */ /* 0x0001e20000000800 */
[----:B------:R-:W-:-:S07]  /*2f60*/  @!P0 FMNMX.FTZ R152, R152, R147, !PT ;  /* 0x0000009398988209 */ /* 0x000fce0007810000 */
.L_x_2140:
[----:B------:R-:W-:Y:S05]  /*2f70*/  BSYNC B1 ;  /* 0x0000000000017941 */ /* 0x000fea0003800000 */
.L_x_2139:
[----:B------:R-:W-:-:S05]  /*2f80*/  VIADD R153, R153, 0x100 ;  /* 0x0000010099997836 */ /* 0x000fca0000000000 */
[----:B------:R-:W-:-:S13]  /*2f90*/  ISETP.GE.AND P0, PT, R153, R3, PT ;  /* 0x000000039900720c */ /* 0x000fda0003f06270 */
[----:B------:R-:W-:Y:S05]  /*2fa0*/  @!P0 BRA `(.L_x_2141) ;  /* 0xffffffe800e48947 */ /* 0x000fea000383ffff */
.L_x_2138:
[----:B------:R-:W-:Y:S05]  /*2fb0*/  BSYNC B0 ;  /* 0x0000000000007941 */ /* 0x000fea0003800000 */
.L_x_2137:
[----:B------:R-:W4:Y:S01]  /*2fc0*/  SHFL.BFLY PT, R3, R152, 0x10, 0x1f ;  /* 0x0e001f0098037f89 */ /* 0x000f2200000e0000 */
[----:B------:R-:W-:Y:S01]  /*2fd0*/  ULDC.64 UR6, c[0x0][0x2b0] ;  /* 0x0000ac0000067ab9 */ /* 0x000fe20000000a00 */
[----:B------:R-:W-:Y:S01]  /*2fe0*/  BSSY B0, `(.L_x_2142) ;  /* 0x0000042000007945 */ /* 0x000fe20003800000 */
[----:B------:R-:W0:Y:S01]  /*2ff0*/  S2R R12, SR_TID.X ;  /* 0x00000000000c7919 */ /* 0x000e220000002100 */
[----:B----4-:R-:W-:-:S05]  /*3000*/  FMNMX.FTZ R3, R3, R152, !PT ;  /* 0x0000009803037209 */ /* 0x010fca0007810000 */
[----:B------:R-:W4:Y:S01]  /*3010*/  SHFL.BFLY PT, R4, R3, 0x8, 0x1f ;  /* 0x0d001f0003047f89 */ /* 0x000f2200000e0000 */
[----:B0--3--:R-:W-:-:S04]  /*3020*/  SHF.R.S32.HI R9, RZ, 0x1f, R12 ;  /* 0x0000001fff097819 */ /* 0x009fc8000001140c */
[----:B------:R-:W-:-:S04]  /*3030*/  LEA.HI R7, R9, R12, RZ, 0x5 ;  /* 0x0000000c09077211 */ /* 0x000fc800078f28ff */
[----:B------:R-:W-:-:S05]  /*3040*/  LOP3.LUT R11, R7, 0xffffffe0, RZ, 0xc0, !PT ;  /* 0xffffffe0070b7812 */ /* 0x000fca00078ec0ff */
[----:B------:R-:W-:Y:S01]  /*3050*/  IMAD.IADD R11, R12, 0x1, -R11 ;  /* 0x000000010c0b7824 */ /* 0x000fe200078e0a0b */
[----:B----4-:R-:W-:-:S04]  /*3060*/  FMNMX.FTZ R4, R3, R4, !PT ;  /* 0x0000000403047209 */ /* 0x010fc80007810000 */
[C---:B------:R-:W-:Y:S02]  /*3070*/  ISETP.NE.AND P0, PT, R11.reuse, RZ, PT ;  /* 0x000000ff0b00720c */ /* 0x040fe40003f05270 */
[----:B------:R-:W-:Y:S01]  /*3080*/  ISETP.GT.AND P1, PT, R11, 0x7, PT ;  /* 0x000000070b00780c */ /* 0x000fe20003f24270 */
[----:B------:R-:W0:Y:S10]  /*3090*/  SHFL.BFLY PT, R5, R4, 0x4, 0x1f ;  /* 0x0c801f0004057f89 */ /* 0x000e3400000e0000 */
[----:B------:R-:W3:Y:S01]  /*30a0*/  @!P0 S2R R13, SR_CgaCtaId ;  /* 0x00000000000d8919 */ /* 0x000ee20000008800 */
[----:B------:R-:W-:-:S02]  /*30b0*/  @!P0 SHF.R.S32.HI R7, RZ, 0x5, R7 ;  /* 0x00000005ff078819 */ /* 0x000fc40000011407 */
[----:B------:R-:W-:Y:S01]  /*30c0*/  @!P1 MOV R8, 0x400 ;  /* 0x0000040000089802 */ /* 0x000fe20000000f00 */
[----:B------:R-:W4:Y:S01]  /*30d0*/  @!P1 S2R R15, SR_CgaCtaId ;  /* 0x00000000000f9919 */ /* 0x000f220000008800 */
[----:B0-----:R-:W-:Y:S02]  /*30e0*/  FMNMX.FTZ R5, R4, R5, !PT ;  /* 0x0000000504057209 */ /* 0x001fe40007810000 */
[----:B------:R-:W-:-:S03]  /*30f0*/  @!P0 MOV R4, 0x400 ;  /* 0x0000040000048802 */ /* 0x000fc60000000f00 */
[----:B------:R-:W0:Y:S01]  /*3100*/  SHFL.BFLY PT, R6, R5, 0x2, 0x1f ;  /* 0x0c401f0005067f89 */ /* 0x000e2200000e0000 */
[----:B---3--:R-:W-:Y:S02]  /*3110*/  @!P0 LEA R4, R13, R4, 0x18 ;  /* 0x000000040d048211 */ /* 0x008fe400078ec0ff */
[----:B----4-:R-:W-:Y:S02]  /*3120*/  @!P1 LEA R10, R15, R8, 0x18 ;  /* 0x000000080f0a9211 */ /* 0x010fe400078ec0ff */
[----:B------:R-:W-:-:S03]  /*3130*/  @!P0 LEA R7, R7, R4, 0x2 ;  /* 0x0000000407078211 */ /* 0x000fc600078e10ff */
[----:B------:R-:W-:Y:S01]  /*3140*/  @!P1 IMAD R11, R11, 0x4, R10 ;  /* 0x000000040b0b9824 */ /* 0x000fe200078e020a */
[----:B0-----:R-:W-:-:S05]  /*3150*/  FMNMX.FTZ R6, R5, R6, !PT ;  /* 0x0000000605067209 */ /* 0x001fca0007810000 */
[----:B------:R-:W0:Y:S02]  /*3160*/  SHFL.BFLY PT, R3, R6, 0x1, 0x1f ;  /* 0x0c201f0006037f89 */ /* 0x000e2400000e0000 */
[----:B0-----:R-:W-:Y:S01]  /*3170*/  FMNMX.FTZ R8, R6, R3, !PT ;  /* 0x0000000306087209 */ /* 0x001fe20007810000 */
[----:B------:R-:W-:-:S04]  /*3180*/  IMAD.MOV.U32 R3, RZ, RZ, -0x800001 ;  /* 0xff7fffffff037424 */ /* 0x000fc800078e00ff */
[----:B------:R0:W-:Y:S01]  /*3190*/  @!P0 STS [R7], R8 ;  /* 0x0000000807008388 */ /* 0x0001e20000000800 */
[----:B------:R-:W-:Y:S01]  /*31a0*/  BAR.SYNC.DEFER_BLOCKING 0x0 ;  /* 0x0000000000007b1d */ /* 0x000fe20000010000 */
[----:B0-----:R-:W-:-:S05]  /*31b0*/  IMAD.MOV.U32 R7, RZ, RZ, RZ ;  /* 0x000000ffff077224 */ /* 0x001fca00078e00ff */
[----:B------:R-:W0:Y:S04]  /*31c0*/  @!P1 LDS R3, [R11] ;  /* 0x000000000b039984 */ /* 0x000e280000000800 */
[----:B0-----:R-:W0:Y:S02]  /*31d0*/  SHFL.BFLY PT, R4, R3, 0x4, 0x1f ;  /* 0x0c801f0003047f89 */ /* 0x001e2400000e0000 */
[----:B0-----:R-:W-:Y:S02]  /*31e0*/  FMNMX.FTZ R4, R4, R3, !PT ;  /* 0x0000000304047209 */ /* 0x001fe40007810000 */
[----:B------:R-:W-:-:S03]  /*31f0*/  IADD3 R3, R25, R12, RZ ;  /* 0x0000000c19037210 */ /* 0x000fc60007ffe0ff */
[----:B------:R-:W0:Y:S01]  /*3200*/  SHFL.BFLY PT, R5, R4, 0x2, 0x1f ;  /* 0x0c401f0004057f89 */ /* 0x000e2200000e0000 */
[----:B------:R-:W-:Y:S02]  /*3210*/  ISETP.GT.AND P1, PT, R3, R16, PT ;  /* 0x000000100300720c */ /* 0x000fe40003f24270 */
[----:B0-----:R-:W-:-:S05]  /*3220*/  FMNMX.FTZ R5, R4, R5, !PT ;  /* 0x0000000504057209 */ /* 0x001fca0007810000 */
[----:B------:R-:W0:Y:S02]  /*3230*/  SHFL.BFLY PT, R6, R5, 0x1, 0x1f ;  /* 0x0c201f0005067f89 */ /* 0x000e2400000e0000 */
[----:B0-----:R-:W-:-:S05]  /*3240*/  FMNMX.FTZ R6, R5, R6, !PT ;  /* 0x0000000605067209 */ /* 0x001fca0007810000 */
[----:B------:R0:W3:Y:S01]  /*3250*/  SHFL.IDX PT, R13, R6, RZ, 0x1f ;  /* 0x00001fff060d7589 */ /* 0x0000e200000e0000 */
[----:B------:R-:W-:Y:S05]  /*3260*/  @P1 BRA `(.L_x_2143) ;  /* 0x0000000000641947 */ /* 0x000fea0003800000 */
[----:B------:R-:W-:Y:S01]  /*3270*/  ULDC.64 UR4, c[0x0][0x2b0] ;  /* 0x0000ac0000047ab9 */ /* 0x000fe20000000a00 */
[----:B------:R-:W-:Y:S01]  /*3280*/  IMAD.MOV.U32 R7, RZ, RZ, RZ ;  /* 0x000000ffff077224 */ /* 0x000fe200078e00ff */
[----:B------:R-:W-:-:S04]  /*3290*/  ISETP.NE.U32.AND P0, PT, RZ, UR4, PT ;  /* 0x00000004ff007c0c */ /* 0x000fc8000bf05070 */
[----:B------:R-:W-:-:S13]  /*32a0*/  ISETP.NE.AND.EX P0, PT, RZ, UR5, PT, P0 ;  /* 0x00000005ff007c0c */ /* 0x000fda000bf05300 */
.L_x_2147:
[----:B------:R-:W-:Y:S01]  /*32b0*/  IADD3 R5, -R25, R3, RZ ;  /* 0x0000000319057210 */ /* 0x000fe20007ffe1ff */
[----:B------:R-:W-:Y:S04]  /*32c0*/  BSSY B1, `(.L_x_2144) ;  /* 0x000000e000017945 */ /* 0x000fe80003800000 */
[----:B------:R-:W-:Y:S01]  /*32d0*/  IMAD R11, R5, 0x4, R0 ;  /* 0x00000004050b7824 */ /* 0x000fe200078e0200 */
[----:B0-----:R-:W-:Y:S06]  /*32e0*/  @!P0 BRA `(.L_x_2145) ;  /* 0x00000000001c8947 */ /* 0x001fec0003800000 */
[----:B------:R-:W-:Y:S02]  /*32f0*/  SHF.R.S32.HI R5, RZ, 0x1f, R3 ;  /* 0x0000001fff057819 */ /* 0x000fe40000011403 */
[----:B------:R-:W-:-:S04]  /*3300*/  IADD3 R4, P2, P3, R3, UR6, R22 ;  /* 0x0000000603047c10 */ /* 0x000fc8000fb5e016 */
[----:B------:R-:W-:-:S05]  /*3310*/  IADD3.X R5, R5, UR7, R24, P2, P3 ;  /* 0x0000000705057c10 */ /* 0x000fca00097e6418 */
[----:B------:R-:W4:Y:S02]  /*3320*/  LDG.E.U8 R4, desc[UR36][R4.64] ;  /* 0x0000002404047981 */ /* 0x000f24000c1e1100 */
[----:B----4-:R-:W-:-:S13]  /*3330*/  ISETP.NE.AND P2, PT, R4, RZ, PT ;  /* 0x000000ff0400720c */ /* 0x010fda0003f45270 */
[----:B0-----:R-:W-:Y:S01]  /*3340*/  @P2 IMAD.MOV.U32 R6, RZ, RZ, RZ ;  /* 0x000000ffff062224 */ /* 0x001fe200078e00ff */
[----:B------:R-:W-:Y:S06]  /*3350*/  @P2 BRA `(.L_x_2146) ;  /* 0x0000000000102947 */ /* 0x000fec0003800000 */
.L_x_2145:
[----:B------:R-:W3:Y:S02]  /*3360*/  LDS R4, [R11] ;  /* 0x000000000b047984 */ /* 0x000ee40000000800 */
[----:B---3--:R-:W-:-:S04]  /*3370*/  FADD.FTZ R4, -R13, R4 ;  /* 0x000000040d047221 */ /* 0x008fc80000010100 */
[----:B------:R-:W-:-:S04]  /*3380*/  FMUL.FTZ R4, R4, 1.4426950216293334961 ;  /* 0x3fb8aa3b04047820 */ /* 0x000fc80000410000 */
[----:B0-----:R0:W4:Y:S03]  /*3390*/  MUFU.EX2 R6, R4 ;  /* 0x0000000400067308 */ /* 0x0011260000000800 */
.L_x_2146:
[----:B------:R-:W-:Y:S05]  /*33a0*/  BSYNC B1 ;  /* 0x0000000000017941 */ /* 0x000fea0003800000 */
.L_x_2144:
[----:B----4-:R4:W-:Y:S01]  /*33b0*/  STS [R11], R6 ;  /* 0x000000060b007388 */ /* 0x0109e20000000800 */
[----:B------:R-:W-:Y:S01]  /*33c0*/  IADD3 R3, R3, 0x100, RZ ;  /* 0x0000010003037810 */ /* 0x000fe20007ffe0ff */
[----:B------:R-:W-:-:S03]  /*33d0*/  FADD.FTZ R7, R6, R7 ;  /* 0x0000000706077221 */ /* 0x000fc60000010000 */
[----:B------:R-:W-:-:S13]  /*33e0*/  ISETP.GT.AND P2, PT, R3, R16, PT ;  /* 0x000000100300720c */ /* 0x000fda0003f44270 */
[----:B----4-:R-:W-:Y:S05]  /*33f0*/  @!P2 BRA `(.L_x_2147) ;  /* 0xfffffffc00aca947 */ /* 0x010fea000383ffff */
.L_x_2143:
[----:B------:R-:W-:Y:S05]  /*3400*/  BSYNC B0 ;  /* 0x0000000000007941 */ /* 0x000fea0003800000 */
.L_x_2142:
[----:B0-----:R-:W0:Y:S01]  /*3410*/  SHFL.BFLY PT, R4, R7, 0x10, 0x1f ;  /* 0x0e001f0007047f89 */ /* 0x001e2200000e0000 */
[----:B------:R-:W-:Y:S01]  /*3420*/  LOP3.LUT P0, R10, R12, 0x1f, RZ, 0xc0, !PT ;  /* 0x0000001f0c0a7812 */ /* 0x000fe2000780c0ff */
[----:B------:R-:W-:-:S03]  /*3430*/  ULDC.U8 UR4, c[0x0][0x31c] ;  /* 0x0000c70000047ab9 */ /* 0x000fc60000000000 */
[----:B------:R-:W-:-:S09]  /*3440*/  ISETP.GT.U32.AND P2, PT, R10, 0x7, PT ;  /* 0x000000070a00780c */ /* 0x000fd20003f44070 */
[----:B------:R-:W4:Y:S04]  /*3450*/  @!P0 S2R R14, SR_CgaCtaId ;  /* 0x00000000000e8919 */ /* 0x000f280000008800 */
        /* <DEDUP_REMOVED lines=29> */
[----:B------:R-:W0:Y:S01]  /*3630*/  SHFL.IDX PT, R11, R11, RZ, 0x1f ;  /* 0x00001fff0b0b7589 */ /* 0x000e2200000e0000 */
[----:B------:R-:W-:Y:S05]  /*3640*/  @!P0 BRA `(.L_x_2148) ;  /* 0x0000000000188947 */ /* 0x000fea0003800000 */
[----:B------:R-:W1:Y:S08]  /*3650*/  LDC R4, c[0x0][0x318] ;  /* 0x0000c600ff047b82 */ /* 0x000e700000000800 */
[----:B------:R-:W1:Y:S08]  /*3660*/  LDC R3, c[0x0][0x29c] ;  /* 0x0000a700ff037b82 */ /* 0x000e700000000800 */
[----:B------:R-:W4:Y:S01]  /*3670*/  LDC R6, c[0x0][0x284] ;  /* 0x0000a100ff067b82 */ /* 0x000f220000000800 */
[----:B-1----:R-:W-:-:S04]  /*3680*/  IMAD R3, R17, R4, R3 ;  /* 0x0000000411037224 */ /* 0x002fc800078e0203 */
[----:B----4-:R-:W-:-:S05]  /*3690*/  IMAD R4, R3, R6, RZ ;  /* 0x0000000603047224 */ /* 0x010fca00078e02ff */
[----:B------:R-:W-:-:S07]  /*36a0*/  SHF.R.S32.HI R5, RZ, 0x1f, R4 ;  /* 0x0000001fff057819 */ /* 0x000fce0000011404 */
.L_x_2148:
[----:B------:R-:W-:Y:S01]  /*36b0*/  ULDC.64 UR4, c[0x0][0x310] ;  /* 0x0000c40000047ab9 */ /* 0x000fe20000000a00 */
[----:B------:R-:W-:Y:S04]  /*36c0*/  BSSY B0, `(.L_x_2149) ;  /* 0x0000013000007945 */ /* 0x000fe80003800000 */
[----:B------:R-:W-:Y:S05]  /*36d0*/  @P1 BRA `(.L_x_2150) ;  /* 0x0000000000441947 */ /* 0x000fea0003800000 */
[----:B0-----:R-:W-:Y:S01]  /*36e0*/  FADD.FTZ R3, R11, 9.9999999747524270788e-07 ;  /* 0x358637bd0b037421 */ /* 0x001fe20000010000 */
[----:B------:R-:W-:-:S03]  /*36f0*/  IADD3 R11, R25, R12, RZ ;  /* 0x0000000c190b7210 */ /* 0x000fc60007ffe0ff */
[----:B------:R0:W1:Y:S04]  /*3700*/  MUFU.RCP R10, R3 ;  /* 0x00000003000a7308 */ /* 0x0000680000001000 */
.L_x_2152:
[----:B0-----:R-:W-:-:S04]  /*3710*/  IMAD.IADD R3, R11, 0x1, -R25 ;  /* 0x000000010b037824 */ /* 0x001fc800078e0a19 */
[----:B-1----:R-:W-:-:S05]  /*3720*/  IMAD R6, R3, 0x4, R0 ;  /* 0x0000000403067824 */ /* 0x002fca00078e0200 */
[----:B------:R-:W1:Y:S02]  /*3730*/  LDS R3, [R6] ;  /* 0x0000000006037984 */ /* 0x000e640000000800 */
[----:B-1-3--:R-:W-:-:S05]  /*3740*/  FMUL.FTZ R13, R3, R10 ;  /* 0x0000000a030d7220 */ /* 0x00afca0000410000 */
[----:B------:R0:W-:Y:S01]  /*3750*/  STS [R6], R13 ;  /* 0x0000000d06007388 */ /* 0x0001e20000000800 */
[----:B------:R-:W-:Y:S05]  /*3760*/  @!P0 BRA `(.L_x_2151) ;  /* 0x0000000000148947 */ /* 0x000fea0003800000 */
[----:B------:R-:W-:-:S04]  /*3770*/  IADD3 R3, P1, R11, R4, RZ ;  /* 0x000000040b037210 */ /* 0x000fc80007f3e0ff */
[----:B------:R-:W-:Y:S02]  /*3780*/  LEA.HI.X.SX32 R8, R11, R5, 0x1, P1 ;  /* 0x000000050b087211 */ /* 0x000fe400008f0eff */
[----:B0-----:R-:W-:-:S04]  /*3790*/  LEA R6, P1, R3, UR4, 0x2 ;  /* 0x0000000403067c11 */ /* 0x001fc8000f8210ff */
[----:B------:R-:W-:-:S05]  /*37a0*/  LEA.HI.X R7, R3, UR5, R8, 0x2, P1 ;  /* 0x0000000503077c11 */ /* 0x000fca00088f1408 */
[----:B------:R1:W-:Y:S04]  /*37b0*/  STG.E desc[UR36][R6.64], R13 ;  /* 0x0000000d06007986 */ /* 0x0003e8000c101924 */
.L_x_2151:
[----:B------:R-:W-:-:S04]  /*37c0*/  IADD3 R11, R11, 0x100, RZ ;  /* 0x000001000b0b7810 */ /* 0x000fc80007ffe0ff */
[----:B------:R-:W-:-:S13]  /*37d0*/  ISETP.GT.AND P1, PT, R11, R16, PT ;  /* 0x000000100b00720c */ /* 0x000fda0003f24270 */
[----:B------:R-:W-:Y:S05]  /*37e0*/  @!P1 BRA `(.L_x_2152) ;  /* 0xfffffffc00c89947 */ /* 0x000fea000383ffff */
.L_x_2150:
[----:B------:R-:W-:Y:S05]  /*37f0*/  BSYNC B0 ;  /* 0x0000000000007941 */ /* 0x000fea0003800000 */
.L_x_2149:
[----:B------:R-:W-:Y:S01]  /*3800*/  SHF.R.S32.HI R3, RZ, 0x1f, R16 ;  /* 0x0000001fff037819 */ /* 0x000fe20000011410 */
[----:B------:R-:W-:Y:S01]  /*3810*/  ULDC.64 UR4, c[0x0][0x240] ;  /* 0x0000900000047ab9 */ /* 0x000fe20000000a00 */
[----:B------:R-:W-:Y:S01]  /*3820*/  LEA.HI R9, R9, R12, RZ, 0x4 ;  /* 0x0000000c09097211 */ /* 0x000fe200078f20ff */
[----:B------:R-:W-:Y:S01]  /*3830*/  ULDC UR6, c[0x0][0x284] ;  /* 0x0000a10000067ab9 */ /* 0x000fe20000000800 */
[----:B------:R-:W-:Y:S02]  /*3840*/  LEA.HI R3, R3, R16, RZ, 0x4 ;  /* 0x0000001003037211 */ /* 0x000fe400078f20ff */
[----:B0-----:R-:W-:Y:S02]  /*3850*/  CS2R R10, SRZ ;  /* 0x00000000000a7805 */ /* 0x001fe4000001ff00 */
[----:B------:R-:W-:Y:S01]  /*3860*/  ISETP.NE.U32.AND P0, PT, RZ, UR4, PT ;  /* 0x00000004ff007c0c */ /* 0x000fe2000bf05070 */
[----:B------:R-:W-:Y:S01]  /*3870*/  ULDC UR7, c[0x0][0x288] ;  /* 0x0000a20000077ab9 */ /* 0x000fe20000000800 */
[----:B------:R-:W-:Y:S01]  /*3880*/  LOP3.LUT R5, R3, 0xfffffff0, RZ, 0xc0, !PT ;  /* 0xfffffff003057812 */ /* 0x000fe200078ec0ff */
[----:B------:R-:W-:Y:S01]  /*3890*/  ULDC.64 UR8, c[0x0][0x258] ;  /* 0x0000960000087ab9 */ /* 0x000fe20000000a00 */
[----:B------:R-:W-:Y:S01]  /*38a0*/  SHF.R.S32.HI R3, RZ, 0x4, R9 ;  /* 0x00000004ff037819 */ /* 0x000fe20000011409 */
[----:B------:R-:W-:Y:S01]  /*38b0*/  ULDC.64 UR12, c[0x0][0x250] ;  /* 0x00009400000c7ab9 */ /* 0x000fe20000000a00 */
[----:B------:R-:W-:Y:S01]  /*38c0*/  ISETP.NE.AND.EX P0, PT, RZ, UR5, PT, P0 ;  /* 0x00000005ff007c0c */ /* 0x000fe2000bf05300 */
[C---:B-1----:R-:W-:Y:S01]  /*38d0*/  IMAD.IADD R6, R16.reuse, 0x1, -R5 ;  /* 0x0000000110067824 */ /* 0x042fe200078e0a05 */
[----:B------:R-:W-:Y:S01]  /*38e0*/  LOP3.LUT R9, R9, 0x3ffffff0, RZ, 0xc0, !PT ;  /* 0x3ffffff009097812 */ /* 0x000fe200078ec0ff */
[----:B---3--:R-:W-:Y:S01]  /*38f0*/  IMAD.IADD R13, R25, 0x1, R3 ;  /* 0x00000001190d7824 */ /* 0x008fe200078e0203 */
[----:B------:R-:W-:Y:S01]  /*3900*/  VIMNMX R52, R16, UR6, PT ;  /* 0x0000000610347c48 */ /* 0x000fe2000bfe0100 */
[----:B------:R-:W-:Y:S01]  /*3910*/  ULDC.64 UR4, c[0x0][0x250] ;  /* 0x0000940000047ab9 */ /* 0x000fe20000000a00 */
[----:B------:R-:W-:Y:S01]  /*3920*/  ISETP.NE.OR P0, PT, R3, R6, !P0 ;  /* 0x000000060300720c */ /* 0x000fe20004705670 */
[----:B------:R-:W-:Y:S01]  /*3930*/  IMAD.IADD R9, R12, 0x1, -R9 ;  /* 0x000000010c097824 */ /* 0x000fe200078e0a09 */
[----:B------:R-:W-:-:S04]  /*3940*/  ISETP.GE.AND P1, PT, R13, R52, PT ;  /* 0x000000340d00720c */ /* 0x000fc80003f26270 */
[----:B------:R-:W-:Y:S02]  /*3950*/  SHF.L.U32 R14, R9, 0x2, RZ ;  /* 0x00000002090e7819 */ /* 0x000fe400000006ff */
[----:B------:R-:W-:-:S05]  /*3960*/  CS2R R8, SRZ ;  /* 0x0000000000087805 */ /* 0x000fca000001ff00 */
[----:B------:R-:W0:Y:S01]  /*3970*/  @!P0 S2R R7, SR_CTAID.X ;  /* 0x0000000000078919 */ /* 0x000e220000002500 */
[----:B------:R-:W1:Y:S01]  /*3980*/  @!P0 LDC.64 R4, c[0x0][0x240] ;  /* 0x00009000ff048b82 */ /* 0x000e620000000a00 */
[----:B------:R-:W-:Y:S01]  /*3990*/  IMAD R150, R150, UR6, R14 ;  /* 0x0000000696967c24 */ /* 0x000fe2000f8e020e */
[----:B------:R-:W-:Y:S01]  /*39a0*/  BSSY B0, `(.L_x_2153) ;  /* 0x000007b000007945 */ /* 0x000fe20003800000 */
[----:B------:R-:W-:-:S03]  /*39b0*/  IMAD R17, R17, UR6, RZ ;  /* 0x0000000611117c24 */ /* 0x000fc6000f8e02ff */
[----:B------:R-:W-:Y:S01]  /*39c0*/  SHF.R.S32.HI R15, RZ, 0x1f, R150 ;  /* 0x0000001fff0f7819 */ /* 0x000fe20000011496 */
[----:B0-----:R-:W-:-:S04]  /*39d0*/  @!P0 IMAD R7, R7, 0x40, R14 ;  /* 0x0000004007078824 */ /* 0x001fc800078e020e */
[----:B-1----:R-:W-:-:S05]  /*39e0*/  @!P0 IMAD.WIDE R4, R7, 0x4, R4 ;  /* 0x0000000407048825 */ /* 0x002fca00078e0204 */
[----:B------:R0:W5:Y:S01]  /*39f0*/  @!P0 LDG.E.128 R8, desc[UR36][R4.64] ;  /* 0x0000002404088981 */ /* 0x000162000c1e1d00 */
[----:B------:R-:W-:Y:S01]  /*3a00*/  BAR.SYNC.DEFER_BLOCKING 0x0 ;  /* 0x0000000000007b1d */ /* 0x000fe20000010000 */
[----:B------:R-:W-:Y:S02]  /*3a10*/  ISETP.NE.AND P0, PT, R3, R6, PT ;  /* 0x000000060300720c */ /* 0x000fe40003f05270 */
[----:B------:R-:W-:Y:S02]  /*3a20*/  CS2R R6, SRZ ;  /* 0x0000000000067805 */ /* 0x000fe4000001ff00 */
[----:B0-----:R-:W-:Y:S01]  /*3a30*/  CS2R R4, SRZ ;  /* 0x0000000000047805 */ /* 0x001fe2000001ff00 */
[----:B------:R-:W-:Y:S08]  /*3a40*/  @P1 BRA `(.L_x_2154) ;  /* 0x0000000400c01947 */ /* 0x000ff00003800000 */
[----:B------:R-:W-:Y:S01]  /*3a50*/  IADD3 R4, -R25, -0x2, -R3 ;  /* 0xfffffffe19047810 */ /* 0x000fe20007ffe903 */
[----:B------:R-:W-:Y:S01]  /*3a60*/  BSSY B1, `(.L_x_2155) ;  /* 0x0000025000017945 */ /* 0x000fe20003800000 */
[----:B------:R-:W-:Y:S01]  /*3a70*/  LOP3.LUT R5, RZ, R52, RZ, 0x33, !PT ;  /* 0x00000034ff057212 */ /* 0x000fe200078e33ff */
[----:B------:R-:W-:Y:S01]  /*3a80*/  IMAD.MOV.U32 R45, RZ, RZ, R13 ;  /* 0x000000ffff2d7224 */ /* 0x000fe200078e000d */
[----:B------:R-:W-:Y:S02]  /*3a90*/  CS2R R6, SRZ ;  /* 0x0000000000067805 */ /* 0x000fe4000001ff00 */
[----:B------:R-:W-:-:S04]  /*3aa0*/  IADD3 R5, R4, -R5, RZ ;  /* 0x8000000504057210 */ /* 0x000fc80007ffe0ff */
[C---:B------:R-:W-:Y:S02]  /*3ab0*/  LEA.HI R4, R5.reuse, 0x1, RZ, 0x1c ;  /* 0x0000000105047811 */ /* 0x040fe400078fe0ff */
[----:B------:R-:W-:Y:S02]  /*3ac0*/  ISETP.GE.U32.AND P1, PT, R5, 0x30, PT ;  /* 0x000000300500780c */ /* 0x000fe40003f26070 */
[----:B------:R-:W-:Y:S02]  /*3ad0*/  LOP3.LUT P2, R20, R4, 0x3, RZ, 0xc0, !PT ;  /* 0x0000000304147812 */ /* 0x000fe4000784c0ff */
[----:B------:R-:W-:-:S11]  /*3ae0*/  CS2R R4, SRZ ;  /* 0x0000000000047805 */ /* 0x000fd6000001ff00 */
[----:B------:R-:W-:Y:S05]  /*3af0*/  @!P2 BRA `(.L_x_2156) ;  /* 0x00000000006ca947 */ /* 0x000fea0003800000 */
[----:B--2---:R-:W-:Y:S01]  /*3b00*/  IMAD.MOV.U32 R28, RZ, RZ, R20 ;  /* 0x000000ffff1c7224 */ /* 0x004fe200078e0014 */
[----:B------:R-:W-:Y:S01]  /*3b10*/  MOV R45, R13 ;  /* 0x0000000d002d7202 */ /* 0x000fe20000000f00 */
[----:B------:R-:W-:-:S07]  /*3b20*/  IMAD.MOV.U32 R4, RZ, RZ, RZ ;  /* 0x000000ffff047224 */ /* 0x000fce00078e00ff */
.L_x_2157:
[----:B------:R-:W-:-:S04]  /*3b30*/  IADD3 R21, P2, R22, R45, RZ ;  /* 0x0000002d16157210 */ /* 0x000fc80007f5e0ff */
[----:B------:R-:W-:Y:S02]  /*3b40*/  LEA.HI.X.SX32 R26, R45, R24, 0x1, P2 ;  /* 0x000000182d1a7211 */ /* 0x000fe400010f0eff */
[----:B------:R-:W-:-:S04]  /*3b50*/  LEA R20, P2, R21, UR8, 0x2 ;  /* 0x0000000815147c11 */ /* 0x000fc8000f8410ff */
[----:B------:R-:W-:-:S05]  /*3b60*/  LEA.HI.X R21, R21, UR9, R26, 0x2, P2 ;  /* 0x0000000915157c11 */ /* 0x000fca00090f141a */
[----:B------:R-:W2:Y:S01]  /*3b70*/  LDG.E R20, desc[UR36][R20.64] ;  /* 0x0000002414147981 */ /* 0x000ea2000c1e1900 */
[----:B------:R-:W-:-:S05]  /*3b80*/  IADD3 R29, -R25, R45, RZ ;  /* 0x0000002d191d7210 */ /* 0x000fca0007ffe1ff */
[----:B------:R-:W-:-:S06]  /*3b90*/  IMAD R29, R29, 0x4, R0 ;  /* 0x000000041d1d7824 */ /* 0x000fcc00078e0200 */
[----:B------:R-:W0:Y:S01]  /*3ba0*/  LDS R29, [R29] ;  /* 0x000000001d1d7984 */ /* 0x000e220000000800 */
[----:B--2---:R-:W-:-:S04]  /*3bb0*/  IMAD R26, R20, UR7, RZ ;  /* 0x00000007141a7c24 */ /* 0x004fc8000f8e02ff */
[----:B------:R-:W-:-:S04]  /*3bc0*/  IMAD R26, R26, UR6, R45 ;  /* 0x000000061a1a7c24 */ /* 0x000fc8000f8e022d */
[----:B------:R-:W-:-:S05]  /*3bd0*/  IMAD.SHL.U32 R26, R26, 0x40, RZ ;  /* 0x000000401a1a7824 */ /* 0x000fca00078e00ff */
[----:B-----5:R-:W-:-:S04]  /*3be0*/  IADD3 R27, P2, R150, R26, RZ ;  /* 0x0000001a961b7210 */ /* 0x020fc80007f5e0ff */
[----:B------:R-:W-:Y:S02]  /*3bf0*/  LEA.HI.X.SX32 R30, R26, R15, 0x1, P2 ;  /* 0x0000000f1a1e7211 */ /* 0x000fe400010f0eff */
[----:B------:R-:W-:-:S04]  /*3c00*/  LEA R26, P2, R27, UR4, 0x2 ;  /* 0x000000041b1a7c11 */ /* 0x000fc8000f8410ff */
[----:B------:R-:W-:-:S05]  /*3c10*/  LEA.HI.X R27, R27, UR5, R30, 0x2, P2 ;  /* 0x000000051b1b7c11 */ /* 0x000fca00090f141e */
[----:B------:R-:W0:Y:S01]  /*3c20*/  LDG.E.128 R32, desc[UR36][R26.64] ;  /* 0x000000241a207981 */ /* 0x000e22000c1e1d00 */
[----:B------:R-:W-:Y:S01]  /*3c30*/  VIADD R28, R28, 0xffffffff ;  /* 0xffffffff1c1c7836 */ /* 0x000fe20000000000 */
[----:B------:R-:W-:-:S04]  /*3c40*/  IADD3 R45, R45, 0x10, RZ ;  /* 0x000000102d2d7810 */ /* 0x000fc80007ffe0ff */
[----:B------:R-:W-:Y:S01]  /*3c50*/  ISETP.NE.AND P2, PT, R28, RZ, PT ;  /* 0x000000ff1c00720c */ /* 0x000fe20003f45270 */
[-C--:B0-----:R-:W-:Y:S01]  /*3c60*/  FFMA.FTZ R4, R32, R29.reuse, R4 ;  /* 0x0000001d20047223 */ /* 0x081fe20000010004 */
[-C--:B------:R-:W-:Y:S01]  /*3c70*/  FFMA.FTZ R5, R33, R29.reuse, R5 ;  /* 0x0000001d21057223 */ /* 0x080fe20000010005 */
[-C--:B------:R-:W-:Y:S01]  /*3c80*/  FFMA.FTZ R6, R34, R29.reuse, R6 ;  /* 0x0000001d22067223 */ /* 0x080fe20000010006 */
[----:B------:R-:W-:-:S09]  /*3c90*/  FFMA.FTZ R7, R35, R29, R7 ;  /* 0x0000001d23077223 */ /* 0x000fd20000010007 */
[----:B------:R-:W-:Y:S05]  /*3ca0*/  @P2 BRA `(.L_x_2157) ;  /* 0xfffffffc00a02947 */ /* 0x000fea000383ffff */
.L_x_2156:
[----:B------:R-:W-:Y:S05]  /*3cb0*/  BSYNC B1 ;  /* 0x0000000000017941 */ /* 0x000fea0003800000 */
.L_x_2155:
[----:B------:R-:W-:Y:S05]  /*3cc0*/  @!P1 BRA `(.L_x_2154) ;  /* 0x0000000400209947 */ /* 0x000fea0003800000 */
[----:B-----5:R-:W0:Y:S01]  /*3cd0*/  LDC R27, c[0x0][0x288] ;  /* 0x0000a200ff1b7b82 */ /* 0x020e220000000800 */
[----:B------:R-:W-:Y:S01]  /*3ce0*/  LEA R20, R45, 0x80, 0x2 ;  /* 0x000000802d147811 */ /* 0x000fe200078e10ff */
[----:B------:R-:W-:Y:S01]  /*3cf0*/  ULDC.64 UR10, c[0x0][0x258] ;  /* 0x00009600000a7ab9 */ /* 0x000fe20000000a00 */
[----:B------:R-:W-:-:S03]  /*3d00*/  IADD3 R51, P1, R22, R45, RZ ;  /* 0x0000002d16337210 */ /* 0x000fc60007f3e0ff */
[----:B------:R-:W-:Y:S01]  /*3d10*/  IMAD R21, R25, -0x4, R20 ;  /* 0xfffffffc19157824 */ /* 0x000fe200078e0214 */
[----:B------:R-:W-:Y:S02]  /*3d20*/  LEA.HI.X.SX32 R26, R45, R24, 0x1, P1 ;  /* 0x000000182d1a7211 */ /* 0x000fe400008f0eff */
[----:B------:R-:W-:Y:S01]  /*3d30*/  LEA R50, P1, R51, UR10, 0x2 ;  /* 0x0000000a33327c11 */ /* 0x000fe2000f8210ff */
[----:B------:R-:W-:-:S03]  /*3d40*/  IMAD.IADD R44, R0, 0x1, R21 ;  /* 0x00000001002c7824 */ /* 0x000fc600078e0215 */
[----:B------:R-:W-:Y:S01]  /*3d50*/  LEA.HI.X R51, R51, UR11, R26, 0x2, P1 ;  /* 0x0000000b33337c11 */ /* 0x000fe200088f141a */
[----:B0-----:R-:W-:Y:S02]  /*3d60*/  IMAD R20, R27, UR6, RZ ;  /* 0x000000061b147c24 */ /* 0x001fe4000f8e02ff */
[----:B------:R-:W-:-:S03]  /*3d70*/  IMAD.SHL.U32 R27, R45, 0x40, RZ ;  /* 0x000000402d1b7824 */ /* 0x000fc600078e00ff */
[----:B------:R-:W-:-:S07]  /*3d80*/  SHF.L.U32 R26, R20, 0x6, RZ ;  /* 0x00000006141a7819 */ /* 0x000fce00000006ff */
.L_x_2158:
[----:B------:R-:W-:Y:S01]  /*3d90*/  IMAD.MOV.U32 R20, RZ, RZ, R50 ;  /* 0x000000ffff147224 */ /* 0x000fe200078e0032 */
[----:B------:R-:W0:Y:S01]  /*3da0*/  LDS R46, [R44+-0x80] ;  /* 0xffff80002c2e7984 */ /* 0x000e220000000800 */
[----:B------:R-:W-:-:S03]  /*3db0*/  IMAD.MOV.U32 R21, RZ, RZ, R51 ;  /* 0x000000ffff157224 */ /* 0x000fc600078e0033 */
[----:B------:R-:W1:Y:S04]  /*3dc0*/  LDS R47, [R44+-0x40] ;  /* 0xffffc0002c2f7984 */ /* 0x000e680000000800 */
[----:B--2---:R-:W2:Y:S04]  /*3dd0*/  LDG.E R28, desc[UR36][R20.64] ;  /* 0x00000024141c7981 */ /* 0x004ea8000c1e1900 */
[----:B------:R-:W3:Y:S04]  /*3de0*/  LDG.E R29, desc[UR36][R20.64+0x40] ;  /* 0x00004024141d7981 */ /* 0x000ee8000c1e1900 */
[----:B------:R-:W4:Y:S04]  /*3df0*/  LDG.E R30, desc[UR36][R20.64+0x80] ;  /* 0x00008024141e7981 */ /* 0x000f28000c1e1900 */
[----:B------:R-:W5:Y:S04]  /*3e00*/  LDG.E R31, desc[UR36][R20.64+0xc0] ;  /* 0x0000c024141f7981 */ /* 0x000f68000c1e1900 */
[----:B------:R-:W1:Y:S04]  /*3e10*/  LDS R48, [R44] ;  /* 0x000000002c307984 */ /* 0x000e680000000800 */
[----:B------:R0:W1:Y:S01]  /*3e20*/  LDS R49, [R44+0x40] ;  /* 0x000040002c317984 */ /* 0x0000620000000800 */
[----:B--2---:R-:W-:-:S02]  /*3e30*/  IMAD R28, R26, R28, R27 ;  /* 0x0000001c1a1c7224 */ /* 0x004fc400078e021b */
[----:B---3--:R-:W-:-:S03]  /*3e40*/  IMAD R29, R26, R29, R27 ;  /* 0x0000001d1a1d7224 */ /* 0x008fc600078e021b */
[----:B------:R-:W-:Y:S01]  /*3e50*/  IADD3 R32, P1, R150, R28, RZ ;  /* 0x0000001c96207210 */ /* 0x000fe20007f3e0ff */
[--C-:B----4-:R-:W-:Y:S01]  /*3e60*/  IMAD R30, R26, R30, R27.reuse ;  /* 0x0000001e1a1e7224 */ /* 0x110fe200078e021b */
[----:B------:R-:W-:Y:S02]  /*3e70*/  IADD3 R29, R29, 0x400, RZ ;  /* 0x000004001d1d7810 */ /* 0x000fe40007ffe0ff */
[----:B------:R-:W-:Y:S01]  /*3e80*/  LEA.HI.X.SX32 R35, R28, R15, 0x1, P1 ;  /* 0x0000000f1c237211 */ /* 0x000fe200008f0eff */
[----:B------:R-:W-:Y:S01]  /*3e90*/  VIADD R30, R30, 0x800 ;  /* 0x000008001e1e7836 */ /* 0x000fe20000000000 */
[----:B------:R-:W-:Y:S01]  /*3ea0*/  LEA R40, P1, R32, UR12, 0x2 ;  /* 0x0000000c20287c11 */ /* 0x000fe2000f8210ff */
[----:B-----5:R-:W-:Y:S01]  /*3eb0*/  IMAD R31, R26, R31, R27 ;  /* 0x0000001f1a1f7224 */ /* 0x020fe200078e021b */
[----:B------:R-:W-:Y:S02]  /*3ec0*/  IADD3 R33, P2, R150, R29, RZ ;  /* 0x0000001d96217210 */ /* 0x000fe40007f5e0ff */
[----:B------:R-:W-:Y:S01]  /*3ed0*/  LEA.HI.X R41, R32, UR13, R35, 0x2, P1 ;  /* 0x0000000d20297c11 */ /* 0x000fe200088f1423 */
[----:B------:R-:W-:Y:S01]  /*3ee0*/  VIADD R31, R31, 0xc00 ;  /* 0x00000c001f1f7836 */ /* 0x000fe20000000000 */
[----:B------:R-:W-:-:S02]  /*3ef0*/  IADD3 R32, P3, R150, R30, RZ ;  /* 0x0000001e96207210 */ /* 0x000fc40007f7e0ff */
[-C--:B------:R-:W-:Y:S02]  /*3f00*/  LEA.HI.X.SX32 R34, R29, R15.reuse, 0x1, P2 ;  /* 0x0000000f1d227211 */ /* 0x080fe400010f0eff */
[C---:B------:R-:W-:Y:S01]  /*3f10*/  LEA R36, P1, R33.reuse, UR12, 0x2 ;  /* 0x0000000c21247c11 */ /* 0x040fe2000f8210ff */
[----:B------:R-:W2:Y:S01]  /*3f20*/  LDG.E.128 R40, desc[UR36][R40.64] ;  /* 0x0000002428287981 */ /* 0x000ea2000c1e1d00 */
[----:B------:R-:W-:Y:S02]  /*3f30*/  LEA.HI.X.SX32 R29, R30, R15, 0x1, P3 ;  /* 0x0000000f1e1d7211 */ /* 0x000fe400018f0eff */
[----:B------:R-:W-:Y:S02]  /*3f40*/  LEA.HI.X R37, R33, UR13, R34, 0x2, P1 ;  /* 0x0000000d21257c11 */ /* 0x000fe400088f1422 */
[----:B------:R-:W-:Y:S02]  /*3f50*/  LEA R28, P2, R32, UR12, 0x2 ;  /* 0x0000000c201c7c11 */ /* 0x000fe4000f8410ff */
[----:B------:R-:W-:-:S02]  /*3f60*/  IADD3 R30, P1, R150, R31, RZ ;  /* 0x0000001f961e7210 */ /* 0x000fc40007f3e0ff */
[----:B------:R-:W-:Y:S01]  /*3f70*/  LEA.HI.X R29, R32, UR13, R29, 0x2, P2 ;  /* 0x0000000d201d7c11 */ /* 0x000fe200090f141d */
[----:B------:R-:W1:Y:S01]  /*3f80*/  LDG.E.128 R36, desc[UR36][R36.64] ;  /* 0x0000002424247981 */ /* 0x000e62000c1e1d00 */
[----:B------:R-:W-:Y:S02]  /*3f90*/  LEA.HI.X.SX32 R31, R31, R15, 0x1, P1 ;  /* 0x0000000f1f1f7211 */ /* 0x000fe400008f0eff */
[----:B------:R-:W-:-:S04]  /*3fa0*/  LEA R32, P1, R30, UR12, 0x2 ;  /* 0x0000000c1e207c11 */ /* 0x000fc8000f8210ff */
[----:B------:R-:W-:Y:S02]  /*3fb0*/  LEA.HI.X R33, R30, UR13, R31, 0x2, P1 ;  /* 0x0000000d1e217c11 */ /* 0x000fe400088f141f */
[----:B------:R-:W3:Y:S04]  /*3fc0*/  LDG.E.128 R28, desc[UR36][R28.64] ;  /* 0x000000241c1c7981 */ /* 0x000ee8000c1e1d00 */
[----:B------:R-:W4:Y:S01]  /*3fd0*/  LDG.E.128 R32, desc[UR36][R32.64] ;  /* 0x0000002420207981 */ /* 0x000f22000c1e1d00 */
[----:B------:R-:W-:Y:S01]  /*3fe0*/  IADD3 R50, P1, R20, 0x100, RZ ;  /* 0x0000010014327810 */ /* 0x000fe20007f3e0ff */
[----:B------:R-:W-:-:S03]  /*3ff0*/  VIADD R45, R45, 0x40 ;  /* 0x000000402d2d7836 */ /* 0x000fc60000000000 */
[----:B------:R-:W-:Y:S02]  /*4000*/  IADD3.X R51, RZ, R21, RZ, P1, !PT ;  /* 0x00000015ff337210 */ /* 0x000fe40000ffe4ff */
[----:B------:R-:W-:Y:S01]  /*4010*/  ISETP.GE.AND P1, PT, R45, R52, PT ;  /* 0x000000342d00720c */ /* 0x000fe20003f26270 */
[----:B0-----:R-:W-:Y:S01]  /*4020*/  VIADD R44, R44, 0x100 ;  /* 0x000001002c2c7836 */ /* 0x001fe20000000000 */
[----:B------:R-:W-:Y:S01]  /*4030*/  IADD3 R27, R27, 0x1000, RZ ;  /* 0x000010001b1b7810 */ /* 0x000fe20007ffe0ff */
[-C--:B--2---:R-:W-:Y:S01]  /*4040*/  FFMA.FTZ R21, R40, R46.reuse, R4 ;  /* 0x0000002e28157223 */ /* 0x084fe20000010004 */
[-C--:B------:R-:W-:Y:S01]  /*4050*/  FFMA.FTZ R4, R41, R46.reuse, R5 ;  /* 0x0000002e29047223 */ /* 0x080fe20000010005 */
[-C--:B------:R-:W-:Y:S01]  /*4060*/  FFMA.FTZ R5, R42, R46.reuse, R6 ;  /* 0x0000002e2a057223 */ /* 0x080fe20000010006 */
[----:B------:R-:W-:Y:S02]  /*4070*/  FFMA.FTZ R46, R43, R46, R7 ;  /* 0x0000002e2b2e7223 */ /* 0x000fe40000010007 */
[-C--:B-1----:R-:W-:Y:S01]  /*4080*/  FFMA.FTZ R4, R37, R47.reuse, R4 ;  /* 0x0000002f25047223 */ /* 0x082fe20000010004 */
[-C--:B------:R-:W-:Y:S01]  /*4090*/  FFMA.FTZ R5, R38, R47.reuse, R5 ;  /* 0x0000002f26057223 */ /* 0x080fe20000010005 */
[-C--:B------:R-:W-:Y:S01]  /*40a0*/  FFMA.FTZ R21, R36, R47.reuse, R21 ;  /* 0x0000002f24157223 */ /* 0x080fe20000010015 */
[----:B------:R-:W-:Y:S01]  /*40b0*/  FFMA.FTZ R46, R39, R47, R46 ;  /* 0x0000002f272e7223 */ /* 0x000fe2000001002e */
[-C--:B---3--:R-:W-:Y:S01]  /*40c0*/  FFMA.FTZ R6, R29, R48.reuse, R4 ;  /* 0x000000301d067223 */ /* 0x088fe20000010004 */
[-C--:B------:R-:W-:Y:S01]  /*40d0*/  FFMA.FTZ R7, R30, R48.reuse, R5 ;  /* 0x000000301e077223 */ /* 0x080fe20000010005 */
[-C--:B------:R-:W-:Y:S01]  /*40e0*/  FFMA.FTZ R21, R28, R48.reuse, R21 ;  /* 0x000000301c157223 */ /* 0x080fe20000010015 */
[----:B------:R-:W-:Y:S01]  /*40f0*/  FFMA.FTZ R46, R31, R48, R46 ;  /* 0x000000301f2e7223 */ /* 0x000fe2000001002e */
[-C--:B----4-:R-:W-:Y:S01]  /*4100*/  FFMA.FTZ R5, R33, R49.reuse, R6 ;  /* 0x0000003121057223 */ /* 0x090fe20000010006 */
[-C--:B------:R-:W-:Y:S01]  /*4110*/  FFMA.FTZ R6, R34, R49.reuse, R7 ;  /* 0x0000003122067223 */ /* 0x080fe20000010007 */
[-C--:B------:R-:W-:Y:S01]  /*4120*/  FFMA.FTZ R4, R32, R49.reuse, R21 ;  /* 0x0000003120047223 */ /* 0x080fe20000010015 */
[----:B------:R-:W-:Y:S01]  /*4130*/  FFMA.FTZ R7, R35, R49, R46 ;  /* 0x0000003123077223 */ /* 0x000fe2000001002e */
[----:B------:R-:W-:Y:S06]  /*4140*/  @!P1 BRA `(.L_x_2158) ;  /* 0xfffffffc00109947 */ /* 0x000fec000383ffff */
.L_x_2154:
[----:B------:R-:W-:Y:S05]  /*4150*/  BSYNC B0 ;  /* 0x0000000000007941 */ /* 0x000fea0003800000 */
.L_x_2153:
[----:B------:R-:W-:Y:S01]  /*4160*/  ISETP.GE.AND P1, PT, R13, R16, PT ;  /* 0x000000100d00720c */ /* 0x000fe20003f26270 */
[----:B------:R-:W-:Y:S01]  /*4170*/  ULDC UR7, c[0x0][0x288] ;  /* 0x0000a20000077ab9 */ /* 0x000fe20000000800 */
[----:B------:R-:W-:Y:S01]  /*4180*/  ULDC UR6, c[0x0][0x288] ;  /* 0x0000a20000067ab9 */ /* 0x000fe20000000800 */
[----:B------:R-:W-:Y:S01]  /*4190*/  ULDC.64 UR4, c[0x0][0x258] ;  /* 0x0000960000047ab9 */ /* 0x000fe20000000a00 */
[----:B------:R-:W-:Y:S01]  /*41a0*/  ULDC.64 UR10, c[0x0][0x258] ;  /* 0x00009600000a7ab9 */ /* 0x000fe20000000a00 */
[----:B------:R-:W-:Y:S01]  /*41b0*/  ULDC.64 UR8, c[0x0][0x250] ;  /* 0x0000940000087ab9 */ /* 0x000fe20000000a00 */
[----:B------:R-:W-:Y:S01]  /*41c0*/  ULDC.64 UR12, c[0x0][0x250] ;  /* 0x00009400000c7ab9 */ /* 0x000fe20000000a00 */
[----:B------:R-:W-:Y:S06]  /*41d0*/  BSSY B0, `(.L_x_2159) ;  /* 0x0000100000007945 */ /* 0x000fec0003800000 */
[----:B------:R-:W-:Y:S05]  /*41e0*/  @P1 BRA `(.L_x_2160) ;  /* 0x0000000c00f81947 */ /* 0x000fea0003800000 */
[----:B------:R-:W-:Y:S01]  /*41f0*/  LOP3.LUT R20, RZ, R3, RZ, 0x33, !PT ;  /* 0x00000003ff147212 */ /* 0x000fe200078e33ff */
[----:B------:R-:W-:Y:S03]  /*4200*/  BSSY B1, `(.L_x_2161) ;  /* 0x000003b000017945 */ /* 0x000fe60003800000 */
[----:B------:R-:W-:-:S04]  /*4210*/  IADD3 R31, -R25, R16, R20 ;  /* 0x00000010191f7210 */ /* 0x000fc80007ffe114 */
[----:B------:R-:W-:-:S04]  /*4220*/  LEA.HI R20, R31, 0x1, RZ, 0x1c ;  /* 0x000000011f147811 */ /* 0x000fc800078fe0ff */
[----:B------:R-:W-:-:S13]  /*4230*/  LOP3.LUT P1, R20, R20, 0x3, RZ, 0xc0, !PT ;  /* 0x0000000314147812 */ /* 0x000fda000782c0ff */
[----:B------:R-:W-:Y:S05]  /*4240*/  @!P1 BRA `(.L_x_2162) ;  /* 0x0000000000d89947 */ /* 0x000fea0003800000 */
[----:B--2---:R-:W-:Y:S02]  /*4250*/  IMAD.MOV.U32 R28, RZ, RZ, R20 ;  /* 0x000000ffff1c7224 */ /* 0x004fe400078e0014 */
[----:B------:R-:W-:-:S07]  /*4260*/  IMAD R29, R3, 0x4, R0 ;  /* 0x00000004031d7824 */ /* 0x000fce00078e0200 */
.L_x_2165:
[----:B------:R-:W0:Y:S01]  /*4270*/  LDC R30, c[0x0][0x284] ;  /* 0x0000a100ff1e7b82 */ /* 0x000e220000000800 */
[----:B------:R-:W-:Y:S01]  /*4280*/  IADD3 R28, R28, -0x1, RZ ;  /* 0xffffffff1c1c7810 */ /* 0x000fe20007ffe0ff */
[----:B------:R-:W-:Y:S03]  /*4290*/  BSSY B2, `(.L_x_2163) ;  /* 0x000002e000027945 */ /* 0x000fe60003800000 */
[----:B------:R-:W-:Y:S02]  /*42a0*/  ISETP.NE.AND P1, PT, R28, RZ, PT ;  /* 0x000000ff1c00720c */ /* 0x000fe40003f25270 */
[----:B0-----:R-:W-:-:S13]  /*42b0*/  ISETP.GE.AND P2, PT, R13, R30, PT ;  /* 0x0000001e0d00720c */ /* 0x001fda0003f46270 */
[----:B------:R-:W-:Y:S05]  /*42c0*/  @!P2 BRA `(.L_x_2164) ;  /* 0x0000000000a8a947 */ /* 0x000fea0003800000 */
[----:B-----5:R-:W-:Y:S02]  /*42d0*/  IABS R27, R30 ;  /* 0x0000001e001b7213 */ /* 0x020fe40000000000 */
[----:B------:R-:W-:Y:S02]  /*42e0*/  IABS R34, R13 ;  /* 0x0000000d00227213 */ /* 0x000fe40000000000 */
[----:B------:R-:W0:Y:S01]  /*42f0*/  I2F.RP R26, R27 ;  /* 0x0000001b001a7306 */ /* 0x000e220000209400 */
[----:B------:R-:W-:Y:S02]  /*4300*/  ISETP.GE.AND P3, PT, R13, RZ, PT ;  /* 0x000000ff0d00720c */ /* 0x000fe40003f66270 */
[----:B------:R-:W-:-:S05]  /*4310*/  ISETP.NE.AND P4, PT, R30, RZ, PT ;  /* 0x000000ff1e00720c */ /* 0x000fca0003f85270 */
[----:B0-----:R-:W0:Y:S02]  /*4320*/  MUFU.RCP R26, R26 ;  /* 0x0000001a001a7308 */ /* 0x001e240000001000 */
[----:B0-----:R-:W-:-:S06]  /*4330*/  VIADD R32, R26, 0xffffffe ;  /* 0x0ffffffe1a207836 */ /* 0x001fcc0000000000 */
[----:B------:R-:W0:Y:S02]  /*4340*/  F2I.FTZ.U32.TRUNC.NTZ R21, R32 ;  /* 0x0000002000157305 */ /* 0x000e24000021f000 */
[----:B0-----:R-:W-:-:S04]  /*4350*/  IMAD.MOV R20, RZ, RZ, -R21 ;  /* 0x000000ffff147224 */ /* 0x001fc800078e0a15 */
        /* <DEDUP_REMOVED lines=11> */
[----:B------:R-:W-:-:S05]  /*4410*/  IMAD.MOV.U32 R27, RZ, RZ, R20 ;  /* 0x000000ffff1b7224 */ /* 0x000fca00078e0014 */
        /* <DEDUP_REMOVED lines=14> */
[----:B------:R-:W-:Y:S02]  /*4500*/  LEA.HI.X R27, R27, UR9, R30, 0x2, P2 ;  /* 0x000000091b1b7c11 */ /* 0x000fe400090f141e */
[----:B------:R-:W0:Y:S04]  /*4510*/  LDS R30, [R29] ;  /* 0x000000001d1e7984 */ /* 0x000e280000000800 */
[----:B------:R-:W0:Y:S02]  /*4520*/  LDG.E.128 R32, desc[UR36][R26.64] ;  /* 0x000000241a207981 */ /* 0x000e24000c1e1d00 */
[-C--:B0-----:R-:W-:Y:S01]  /*4530*/  FFMA.FTZ R4, R32, R30.reuse, R4 ;  /* 0x0000001e20047223 */ /* 0x081fe20000010004 */
[-C--:B------:R-:W-:Y:S01]  /*4540*/  FFMA.FTZ R5, R33, R30.reuse, R5 ;  /* 0x0000001e21057223 */ /* 0x080fe20000010005 */
[-C--:B------:R-:W-:Y:S01]  /*4550*/  FFMA.FTZ R6, R34, R30.reuse, R6 ;  /* 0x0000001e22067223 */ /* 0x080fe20000010006 */
[----:B------:R-:W-:-:S07]  /*4560*/  FFMA.FTZ R7, R35, R30, R7 ;  /* 0x0000001e23077223 */ /* 0x000fce0000010007 */
.L_x_2164:
[----:B------:R-:W-:Y:S05]  /*4570*/  BSYNC B2 ;  /* 0x0000000000027941 */ /* 0x000fea0003800000 */
.L_x_2163:
[----:B------:R-:W-:Y:S01]  /*4580*/  IADD3 R13, R13, 0x10, RZ ;  /* 0x000000100d0d7810 */ /* 0x000fe20007ffe0ff */
[----:B------:R-:W-:Y:S01]  /*4590*/  VIADD R29, R29, 0x40 ;  /* 0x000000401d1d7836 */ /* 0x000fe20000000000 */
[----:B------:R-:W-:Y:S06]  /*45a0*/  @P1 BRA `(.L_x_2165) ;  /* 0xfffffffc00301947 */ /* 0x000fec000383ffff */
.L_x_2162:
[----:B------:R-:W-:Y:S05]  /*45b0*/  BSYNC B1 ;  /* 0x0000000000017941 */ /* 0x000fea0003800000 */
.L_x_2161:
[----:B------:R-:W-:-:S13]  /*45c0*/  ISETP.GE.U32.AND P1, PT, R31, 0x30, PT ;  /* 0x000000301f00780c */ /* 0x000fda0003f26070 */
[----:B------:R-:W-:Y:S05]  /*45d0*/  @!P1 BRA `(.L_x_2160) ;  /* 0x0000000800fc9947 */ /* 0x000fea0003800000 */
[----:B------:R-:W-:-:S05]  /*45e0*/  LEA R20, R13, 0x80, 0x2 ;  /* 0x000000800d147811 */ /* 0x000fca00078e10ff */
[----:B------:R-:W-:-:S04]  /*45f0*/  IMAD R21, R25, -0x4, R20 ;  /* 0xfffffffc19157824 */ /* 0x000fc800078e0214 */
[----:B------:R-:W-:-:S07]  /*4600*/  IMAD.IADD R20, R0, 0x1, R21 ;  /* 0x0000000100147824 */ /* 0x000fce00078e0215 */
.L_x_2174:
[----:B------:R-:W0:Y:S01]  /*4610*/  LDC R35, c[0x0][0x284] ;  /* 0x0000a100ff237b82 */ /* 0x000e220000000800 */
[C---:B------:R-:W-:Y:S01]  /*4620*/  VIADD R33, R13.reuse, 0x20 ;  /* 0x000000200d217836 */ /* 0x040fe20000000000 */
[C---:B------:R-:W-:Y:S01]  /*4630*/  IADD3 R32, R13.reuse, 0x10, RZ ;  /* 0x000000100d207810 */ /* 0x040fe20007ffe0ff */
[C---:B------:R-:W-:Y:S01]  /*4640*/  VIADD R34, R13.reuse, 0x30 ;  /* 0x000000300d227836 */ /* 0x040fe20000000000 */
[----:B------:R-:W-:Y:S01]  /*4650*/  BSSY B1, `(.L_x_2166) ;  /* 0x000002f000017945 */ /* 0x000fe20003800000 */
[-C--:B0-----:R-:W-:Y:S02]  /*4660*/  ISETP.GE.AND P4, PT, R13, R35.reuse, PT ;  /* 0x000000230d00720c */ /* 0x081fe40003f86270 */
[-C--:B------:R-:W-:Y:S02]  /*4670*/  ISETP.GE.AND P1, PT, R32, R35.reuse, PT ;  /* 0x000000232000720c */ /* 0x080fe40003f26270 */
[-C--:B------:R-:W-:Y:S02]  /*4680*/  ISETP.GE.AND P2, PT, R33, R35.reuse, PT ;  /* 0x000000232100720c */ /* 0x080fe40003f46270 */
[----:B------:R-:W-:-:S07]  /*4690*/  ISETP.GE.AND P3, PT, R34, R35, PT ;  /* 0x000000232200720c */ /* 0x000fce0003f66270 */
[----:B------:R-:W-:Y:S06]  /*46a0*/  @!P4 BRA `(.L_x_2167) ;  /* 0x0000000000a4c947 */ /* 0x000fec0003800000 */
[----:B--2---:R-:W-:Y:S01]  /*46b0*/  IABS R28, R35 ;  /* 0x00000023001c7213 */ /* 0x004fe20000000000 */
[----:B------:R-:W-:Y:S01]  /*46c0*/  IMAD.MOV.U32 R26, RZ, RZ, RZ ;  /* 0x000000ffff1a7224 */ /* 0x000fe200078e00ff */
[----:B------:R-:W-:Y:S02]  /*46d0*/  IABS R30, R13 ;  /* 0x0000000d001e7213 */ /* 0x000fe40000000000 */
[----:B------:R-:W0:Y:S01]  /*46e0*/  I2F.RP R29, R28 ;  /* 0x0000001c001d7306 */ /* 0x000e220000209400 */
[----:B------:R-:W-:Y:S02]  /*46f0*/  ISETP.GE.AND P5, PT, R13, RZ, PT ;  /* 0x000000ff0d00720c */ /* 0x000fe40003fa6270 */
[----:B------:R-:W-:-:S05]  /*4700*/  ISETP.NE.AND P6, PT, R35, RZ, PT ;  /* 0x000000ff2300720c */ /* 0x000fca0003fc5270 */
[----:B0-----:R-:W0:Y:S02]  /*4710*/  MUFU.RCP R29, R29 ;  /* 0x0000001d001d7308 */ /* 0x001e240000001000 */
[----:B0----5:R-:W-:-:S06]  /*4720*/  IADD3 R27, R29, 0xffffffe, RZ ;  /* 0x0ffffffe1d1b7810 */ /* 0x021fcc0007ffe0ff */
[----:B------:R-:W0:Y:S02]  /*4730*/  F2I.FTZ.U32.TRUNC.NTZ R27, R27 ;  /* 0x0000001b001b7305 */ /* 0x000e24000021f000 */
[----:B0-----:R-:W-:-:S04]  /*4740*/  IMAD.MOV R21, RZ, RZ, -R27 ;  /* 0x000000ffff157224 */ /* 0x001fc800078e0a1b */
[----:B------:R-:W-:-:S04]  /*4750*/  IMAD R21, R21, R28, RZ ;  /* 0x0000001c15157224 */ /* 0x000fc800078e02ff */
[----:B------:R-:W-:Y:S01]  /*4760*/  IMAD.HI.U32 R21, R27, R21, R26 ;  /* 0x000000151b157227 */ /* 0x000fe200078e001a */
[----:B------:R-:W-:-:S05]  /*4770*/  MOV R26, R30 ;  /* 0x0000001e001a7202 */ /* 0x000fca0000000f00 */
        /* <DEDUP_REMOVED lines=21> */
[----:B------:R-:W-:Y:S02]  /*48d0*/  LEA.HI.X R29, R21, UR13, R30, 0x2, P4 ;  /* 0x0000000d151d7c11 */ /* 0x000fe4000a0f141e */
[----:B------:R-:W0:Y:S04]  /*48e0*/  LDS R21, [R20+-0x80] ;  /* 0xffff800014157984 */ /* 0x000e280000000800 */
[----:B------:R-:W0:Y:S02]  /*48f0*/  LDG.E.128 R28, desc[UR36][R28.64] ;  /* 0x000000241c1c7981 */ /* 0x000e24000c1e1d00 */
[-C--:B0-----:R-:W-:Y:S01]  /*4900*/  FFMA.FTZ R4, R28, R21.reuse, R4 ;  /* 0x000000151c047223 */ /* 0x081fe20000010004 */
[-C--:B------:R-:W-:Y:S01]  /*4910*/  FFMA.FTZ R5, R29, R21.reuse, R5 ;  /* 0x000000151d057223 */ /* 0x080fe20000010005 */
[-C--:B------:R-:W-:Y:S01]  /*4920*/  FFMA.FTZ R6, R30, R21.reuse, R6 ;  /* 0x000000151e067223 */ /* 0x080fe20000010006 */
[----:B------:R-:W-:-:S07]  /*4930*/  FFMA.FTZ R7, R31, R21, R7 ;  /* 0x000000151f077223 */ /* 0x000fce0000010007 */
.L_x_2167:
[----:B------:R-:W-:Y:S05]  /*4940*/  BSYNC B1 ;  /* 0x0000000000017941 */ /* 0x000fea0003800000 */
.L_x_2166:
[----:B------:R-:W-:Y:S04]  /*4950*/  BSSY B1, `(.L_x_2168) ;  /* 0x000002b000017945 */ /* 0x000fe80003800000 */
[----:B------:R-:W-:Y:S05]  /*4960*/  @!P1 BRA `(.L_x_2169) ;  /* 0x0000000000a49947 */ /* 0x000fea0003800000 */
[----:B--2---:R-:W-:Y:S01]  /*4970*/  IABS R28, R35 ;  /* 0x00000023001c7213 */ /* 0x004fe20000000000 */
[----:B------:R-:W-:Y:S01]  /*4980*/  HFMA2.MMA R26, -RZ, RZ, 0, 0 ;  /* 0x00000000ff1a7435 */ /* 0x000fe200000001ff */
[----:B------:R-:W-:Y:S02]  /*4990*/  IABS R30, R32 ;  /* 0x00000020001e7213 */ /* 0x000fe40000000000 */
[----:B------:R-:W0:Y:S01]  /*49a0*/  I2F.RP R29, R28 ;  /* 0x0000001c001d7306 */ /* 0x000e220000209400 */
[----:B------:R-:W-:Y:S02]  /*49b0*/  ISETP.GE.AND P4, PT, R32, RZ, PT ;  /* 0x000000ff2000720c */ /* 0x000fe40003f86270 */
[----:B------:R-:W-:-:S05]  /*49c0*/  ISETP.NE.AND P5, PT, R35, RZ, PT ;  /* 0x000000ff2300720c */ /* 0x000fca0003fa5270 */
[----:B0-----:R-:W0:Y:S02]  /*49d0*/  MUFU.RCP R29, R29 ;  /* 0x0000001d001d7308 */ /* 0x001e240000001000 */
[----:B0----5:R-:W-:-:S06]  /*49e0*/  VIADD R27, R29, 0xffffffe ;  /* 0x0ffffffe1d1b7836 */ /* 0x021fcc0000000000 */
        /* <DEDUP_REMOVED lines=33> */
.L_x_2169:
[----:B------:R-:W-:Y:S05]  /*4c00*/  BSYNC B1 ;  /* 0x0000000000017941 */ /* 0x000fea0003800000 */
.L_x_2168:
[----:B------:R-:W-:Y:S04]  /*4c10*/  BSSY B1, `(.L_x_2170) ;  /* 0x000002b000017945 */ /* 0x000fe80003800000 */
[----:B------:R-:W-:Y:S05]  /*4c20*/  @!P2 BRA `(.L_x_2171) ;  /* 0x0000000000a4a947 */ /* 0x000fea0003800000 */
[----:B--2---:R-:W-:Y:S01]  /*4c30*/  IABS R28, R35 ;  /* 0x00000023001c7213 */ /* 0x004fe20000000000 */
[----:B------:R-:W-:Y:S01]  /*4c40*/  IMAD.MOV.U32 R26, RZ, RZ, RZ ;  /* 0x000000ffff1a7224 */ /* 0x000fe200078e00ff */
[----:B------:R-:W-:Y:S02]  /*4c50*/  IABS R30, R33 ;  /* 0x00000021001e7213 */ /* 0x000fe40000000000 */
[----:B------:R-:W0:Y:S01]  /*4c60*/  I2F.RP R29, R28 ;  /* 0x0000001c001d7306 */ /* 0x000e220000209400 */
[----:B------:R-:W-:Y:S02]  /*4c70*/  ISETP.GE.AND P2, PT, R33, RZ, PT ;  /* 0x000000ff2100720c */ /* 0x000fe40003f46270 */
[----:B------:R-:W-:-:S05]  /*4c80*/  ISETP.NE.AND P4, PT, R35, RZ, PT ;  /* 0x000000ff2300720c */ /* 0x000fca0003f85270 */
[----:B0-----:R-:W0:Y:S02]  /*4c90*/  MUFU.RCP R29, R29 ;  /* 0x0000001d001d7308 */ /* 0x001e240000001000 */
[----:B0----5:R-:W-:-:S06]  /*4ca0*/  VIADD R27, R29, 0xffffffe ;  /* 0x0ffffffe1d1b7836 */ /* 0x021fcc0000000000 */
[----:B------:R-:W0:Y:S02]  /*4cb0*/  F2I.FTZ.U32.TRUNC.NTZ R27, R27 ;  /* 0x0000001b001b7305 */ /* 0x000e24000021f000 */
[----:B0-----:R-:W-:-:S05]  /*4cc0*/  IADD3 R21, RZ, -R27, RZ ;  /* 0x8000001bff157210 */ /* 0x001fca0007ffe0ff */
        /* <DEDUP_REMOVED lines=31> */
.L_x_2171:
[----:B------:R-:W-:Y:S05]  /*4ec0*/  BSYNC B1 ;  /* 0x0000000000017941 */ /* 0x000fea0003800000 */
.L_x_2170:
        /* <DEDUP_REMOVED lines=37> */
[----:B------:R-:W0:Y:S04]  /*5120*/  LDS R21, [R20+0x40] ;  /* 0x0000400014157984 */ /* 0x000e280000000800 */
[----:B------:R-:W0:Y:S02]  /*5130*/  LDG.E.128 R28, desc[UR36][R28.64] ;  /* 0x000000241c1c7981 */ /* 0x000e24000c1e1d00 */
[-C--:B0-----:R-:W-:Y:S01]  /*5140*/  FFMA.FTZ R4, R28, R21.reuse, R4 ;  /* 0x000000151c047223 */ /* 0x081fe20000010004 */
[-C--:B------:R-:W-:Y:S01]  /*5150*/  FFMA.FTZ R5, R29, R21.reuse, R5 ;  /* 0x000000151d057223 */ /* 0x080fe20000010005 */
[-C--:B------:R-:W-:Y:S01]  /*5160*/  FFMA.FTZ R6, R30, R21.reuse, R6 ;  /* 0x000000151e067223 */ /* 0x080fe20000010006 */
[----:B------:R-:W-:-:S07]  /*5170*/  FFMA.FTZ R7, R31, R21, R7 ;  /* 0x000000151f077223 */ /* 0x000fce0000010007 */
.L_x_2173:
[----:B------:R-:W-:Y:S05]  /*5180*/  BSYNC B1 ;  /* 0x0000000000017941 */ /* 0x000fea0003800000 */
.L_x_2172:
[----:B------:R-:W-:Y:S02]  /*5190*/  VIADD R13, R13, 0x40 ;  /* 0x000000400d0d7836 */ /* 0x000fe40000000000 */
[----:B------:R-:W-:-:S03]  /*51a0*/  VIADD R20, R20, 0x100 ;  /* 0x0000010014147836 */ /* 0x000fc60000000000 */
[----:B------:R-:W-:-:S13]  /*51b0*/  ISETP.GE.AND P1, PT, R13, R16, PT ;  /* 0x000000100d00720c */ /* 0x000fda0003f26270 */
[----:B------:R-:W-:Y:S05]  /*51c0*/  @!P1 BRA `(.L_x_2174) ;  /* 0xfffffff400109947 */ /* 0x000fea000383ffff */
.L_x_2160:
[----:B------:R-:W-:Y:S05]  /*51d0*/  BSYNC B0 ;  /* 0x0000000000007941 */ /* 0x000fea0003800000 */
.L_x_2159:
[C---:B------:R-:W-:Y:S01]  /*51e0*/  LOP3.LUT R13, R12.reuse, 0xffffff80, RZ, 0xc0, !PT ;  /* 0xffffff800c0d7812 */ /* 0x040fe200078ec0ff */
[----:B------:R-:W-:Y:S01]  /*51f0*/  BSSY B0, `(.L_x_2175) ;  /* 0x0000044000007945 */ /* 0x000fe20003800000 */
[----:B------:R-:W-:Y:S02]  /*5200*/  ISETP.GT.AND P1, PT, R12, 0x7f, PT ;  /* 0x0000007f0c00780c */ /* 0x000fe40003f24270 */
[----:B------:R-:W-:Y:S02]  /*5210*/  ISETP.NE.AND P2, PT, R13, 0x80, PT ;  /* 0x000000800d00780c */ /* 0x000fe40003f45270 */
[----:B------:R-:W-:Y:S01]  /*5220*/  LEA R31, R3, R14, 0x6 ;  /* 0x0000000e031f7211 */ /* 0x000fe200078e30ff */
[----:B------:R-:W-:Y:S10]  /*5230*/  @P0 BRA `(.L_x_2176) ;  /* 0x0000000000fc0947 */ /* 0x000ff40003800000 */
[----:B------:R-:W0:Y:S01]  /*5240*/  LDC R0, c[0x0][0x308] ;  /* 0x0000c200ff007b82 */ /* 0x000e220000000800 */
[----:B------:R-:W-:Y:S01]  /*5250*/  ULDC.64 UR4, c[0x0][0x2f0] ;  /* 0x0000bc0000047ab9 */ /* 0x000fe20000000a00 */
[----:B------:R-:W-:Y:S01]  /*5260*/  IMAD.IADD R3, R23, 0x1, R14 ;  /* 0x0000000117037824 */ /* 0x000fe200078e020e */
[----:B------:R-:W-:-:S04]  /*5270*/  ISETP.NE.U32.AND P0, PT, RZ, UR4, PT ;  /* 0x00000004ff007c0c */ /* 0x000fc8000bf05070 */
[----:B------:R-:W-:-:S13]  /*5280*/  ISETP.NE.AND.EX P0, PT, RZ, UR5, PT, P0 ;  /* 0x00000005ff007c0c */ /* 0x000fda000bf05300 */
[----:B------:R-:W1:Y:S01]  /*5290*/  @P0 S2R R13, SR_CTAID.X ;  /* 0x00000000000d0919 */ /* 0x000e620000002500 */
[----:B-----5:R-:W3:Y:S01]  /*52a0*/  @P0 LDC.64 R26, c[0x0][0x2e8] ;  /* 0x0000ba00ff1a0b82 */ /* 0x020ee20000000a00 */
[----:B0-----:R-:W-:-:S07]  /*52b0*/  ISETP.NE.AND P3, PT, R0, 0x2, PT ;  /* 0x000000020000780c */ /* 0x001fce0003f65270 */
[----:B------:R-:W1:Y:S08]  /*52c0*/  @P0 LDC R0, c[0x0][0x288] ;  /* 0x0000a200ff000b82 */ /* 0x000e700000000800 */
[----:B------:R-:W0:Y:S08]  /*52d0*/  @!P3 LDC.64 R20, c[0x0][0x238] ;  /* 0x00008e00ff14bb82 */ /* 0x000e300000000a00 */
[----:B--2---:R-:W2:Y:S01]  /*52e0*/  @!P3 LDC.64 R28, c[0x0][0x2f8] ;  /* 0x0000be00ff1cbb82 */ /* 0x004ea20000000a00 */
[----:B0-----:R-:W-:-:S04]  /*52f0*/  @!P3 IADD3 R22, P4, R3, R20, RZ ;  /* 0x000000140316b210 */ /* 0x001fc80007f9e0ff */
[----:B------:R-:W-:-:S03]  /*5300*/  @!P3 LEA.HI.X.SX32 R23, R3, R21, 0x1, P4 ;  /* 0x000000150317b211 */ /* 0x000fc600020f0eff */
[----:B------:R-:W0:Y:S01]  /*5310*/  @P3 LDC.64 R20, c[0x0][0x238] ;  /* 0x00008e00ff143b82 */ /* 0x000e220000000a00 */
[----:B-1----:R-:W-:Y:S01]  /*5320*/  @P0 IMAD R13, R2, R0, R13 ;  /* 0x00000000020d0224 */ /* 0x002fe200078e020d */
[----:B--2---:R-:W2:Y:S04]  /*5330*/  @!P3 LDG.E R28, desc[UR36][R28.64+0x8] ;  /* 0x000008241c1cb981 */ /* 0x004ea8000c1e1900 */
[----:B------:R-:W4:Y:S01]  /*5340*/  @!P3 LDG.E R22, desc[UR36][R22.64] ;  /* 0x000000241616b981 */ /* 0x000f22000c1e1900 */
[----:B0-----:R-:W-:-:S04]  /*5350*/  @P3 IMAD.WIDE R2, R3, 0x4, R20 ;  /* 0x0000000403023825 */ /* 0x001fc800078e0214 */
[----:B------:R-:W-:Y:S01]  /*5360*/  @P0 IMAD R21, R13, 0x40, R14 ;  /* 0x000000400d150824 */ /* 0x000fe200078e020e */
[----:B------:R0:W2:Y:S03]  /*5370*/  @P3 LDG.E.128 R32, desc[UR36][R2.64] ;  /* 0x0000002402203981 */ /* 0x0000a6000c1e1d00 */
[----:B---3--:R-:W-:-:S05]  /*5380*/  @P0 IMAD.WIDE R20, R21, 0x4, R26 ;  /* 0x0000000415140825 */ /* 0x008fca00078e021a */
[----:B------:R1:W3:Y:S01]  /*5390*/  @P0 LDG.E.128 R36, desc[UR36][R20.64] ;  /* 0x0000002414240981 */ /* 0x0002e2000c1e1d00 */
[----:B------:R-:W1:Y:S01]  /*53a0*/  S2UR UR5, SR_CgaCtaId ;  /* 0x00000000000579c3 */ /* 0x000e620000008800 */
[----:B------:R-:W-:Y:S02]  /*53b0*/  UMOV UR4, 0x400 ;  /* 0x0000040000047882 */ /* 0x000fe40000000000 */
[----:B------:R-:W-:Y:S01]  /*53c0*/  UIADD3 UR4, UR4, 0x140, URZ ;  /* 0x0000014004047890 */ /* 0x000fe2000fffe03f */
[----:B------:R-:W-:Y:S02]  /*53d0*/  IADD3 R25, -R25, R16, RZ ;  /* 0x0000001019197210 */ /* 0x000fe40007ffe1ff */
[----:B0-----:R-:W-:Y:S01]  /*53e0*/  LEA R3, R17, R14, 0x6 ;  /* 0x0000000e11037211 */ /* 0x001fe200078e30ff */
[----:B------:R-:W-:Y:S01]  /*53f0*/  IMAD.SHL.U32 R18, R18, 0x40, RZ ;  /* 0x0000004012127824 */ /* 0x000fe200078e00ff */
[----:B-1----:R-:W-:-:S06]  /*5400*/  ULEA UR4, UR5, UR4, 0x18 ;  /* 0x0000000405047291 */ /* 0x002fcc000f8ec03f */
[----:B------:R-:W-:Y:S01]  /*5410*/  IMAD.U32 R0, RZ, RZ, UR4 ;  /* 0x00000004ff007e24 */ /* 0x000fe2000f8e00ff */
[----:B------:R-:W-:Y:S01]  /*5420*/  SHF.R.S32.HI R21, RZ, 0x1f, R3 ;  /* 0x0000001fff157819 */ /* 0x000fe20000011403 */
[----:B------:R-:W-:Y:S02]  /*5430*/  ULDC.64 UR4, c[0x0][0x250] ;  /* 0x0000940000047ab9 */ /* 0x000fe40000000a00 */
[----:B------:R-:W-:-:S06]  /*5440*/  IMAD R17, R25, 0x4, R0 ;  /* 0x0000000419117824 */ /* 0x000fcc00078e0200 */
[----:B------:R-:W0:Y:S01]  /*5450*/  LDS R17, [R17] ;  /* 0x0000000011117984 */ /* 0x000e220000000800 */
[----:B------:R-:W-:-:S04]  /*5460*/  IADD3 R3, P4, R18, R3, RZ ;  /* 0x0000000312037210 */ /* 0x000fc80007f9e0ff */
[----:B------:R-:W-:Y:S02]  /*5470*/  LEA.HI.X.SX32 R18, R18, R21, 0x1, P4 ;  /* 0x0000001512127211 */ /* 0x000fe400020f0eff */
[----:B----4-:R-:W-:Y:S02]  /*5480*/  @!P3 PRMT R13, R22, 0x9910, RZ ;  /* 0x00009910160db816 */ /* 0x010fe400000000ff */
[--C-:B------:R-:W-:Y:S02]  /*5490*/  @!P3 SHF.R.U32.HI R15, RZ, 0x10, R22.reuse ;  /* 0x00000010ff0fb819 */ /* 0x100fe40000011616 */
[----:B------:R-:W-:Y:S02]  /*54a0*/  @!P3 SHF.R.S32.HI R13, RZ, 0x8, R13 ;  /* 0x00000008ff0db819 */ /* 0x000fe4000001140d */
[----:B------:R-:W-:Y:S01]  /*54b0*/  @!P3 SHF.R.U32.HI R2, RZ, 0x18, R22 ;  /* 0x00000018ff02b819 */ /* 0x000fe20000011616 */
[----:B------:R-:W2:Y:S08]  /*54c0*/  @!P3 I2F.S8 R23, R22 ;  /* 0x000000160017b306 */ /* 0x000eb00000001400 */
[----:B------:R-:W1:Y:S08]  /*54d0*/  @!P3 I2F.S8 R15, R15 ;  /* 0x0000000f000fb306 */ /* 0x000e700000001400 */
[----:B------:R4:W0:Y:S08]  /*54e0*/  @!P3 I2F.S8 R16, R2 ;  /* 0x000000020010b306 */ /* 0x0008300000001400 */
[----:B------:R-:W0:Y:S01]  /*54f0*/  @!P3 I2F.S16 R13, R13 ;  /* 0x0000000d000db306 */ /* 0x000e220000101400 */
[-C--:B--2---:R-:W-:Y:S01]  /*5500*/  @!P3 FMUL.FTZ R32, R23, R28.reuse ;  /* 0x0000001c1720b220 */ /* 0x084fe20000410000 */
[-C--:B-1----:R-:W-:Y:S01]  /*5510*/  @!P3 FMUL.FTZ R34, R15, R28.reuse ;  /* 0x0000001c0f22b220 */ /* 0x082fe20000410000 */
[----:B----4-:R-:W-:Y:S01]  /*5520*/  LEA R2, P4, R3, UR4, 0x2 ;  /* 0x0000000403027c11 */ /* 0x010fe2000f8810ff */
[----:B0-----:R-:W-:Y:S01]  /*5530*/  @!P3 FMUL.FTZ R35, R16, R28 ;  /* 0x0000001c1023b220 */ /* 0x001fe20000410000 */
[----:B------:R-:W-:Y:S01]  /*5540*/  FADD.FTZ R8, R32, R8 ;  /* 0x0000000820087221 */ /* 0x000fe20000010000 */
[----:B------:R-:W-:-:S02]  /*5550*/  FADD.FTZ R10, R34, R10 ;  /* 0x0000000a220a7221 */ /* 0x000fc40000010000 */
[----:B------:R-:W-:Y:S01]  /*5560*/  FADD.FTZ R11, R35, R11 ;  /* 0x0000000b230b7221 */ /* 0x000fe20000010000 */
[----:B------:R-:W-:-:S04]  /*5570*/  @!P3 FMUL.FTZ R33, R13, R28 ;  /* 0x0000001c0d21b220 */ /* 0x000fc80000410000 */
[----:B------:R-:W-:Y:S01]  /*5580*/  FADD.FTZ R9, R33, R9 ;  /* 0x0000000921097221 */ /* 0x000fe20000010000 */
[----:B------:R-:W-:Y:S01]  /*5590*/  LEA.HI.X R3, R3, UR5, R18, 0x2, P4 ;  /* 0x0000000503037c11 */ /* 0x000fe2000a0f1412 */
[----:B---3--:R-:W-:Y:S01]  /*55a0*/  @P0 FMUL.FTZ R8, R8, R36 ;  /* 0x0000002408080220 */ /* 0x008fe20000410000 */
[----:B------:R-:W-:Y:S01]  /*55b0*/  @P0 FMUL.FTZ R10, R10, R38 ;  /* 0x000000260a0a0220 */ /* 0x000fe20000410000 */
[----:B------:R-:W-:Y:S01]  /*55c0*/  @P0 FMUL.FTZ R11, R11, R39 ;  /* 0x000000270b0b0220 */ /* 0x000fe20000410000 */
[----:B------:R-:W-:-:S05]  /*55d0*/  @P0 FMUL.FTZ R9, R9, R37 ;  /* 0x0000002509090220 */ /* 0x000fca0000410000 */
[----:B------:R0:W-:Y:S01]  /*55e0*/  STG.E.128 desc[UR36][R2.64], R8 ;  /* 0x0000000802007986 */ /* 0x0001e2000c101d24 */
[C---:B------:R-:W-:Y:S01]  /*55f0*/  FFMA.FTZ R4, R17.reuse, R8, R4 ;  /* 0x0000000811047223 */ /* 0x040fe20000010004 */
[C---:B------:R-:W-:Y:S01]  /*5600*/  FFMA.FTZ R6, R17.reuse, R10, R6 ;  /* 0x0000000a11067223 */ /* 0x040fe20000010006 */
[C---:B------:R-:W-:Y:S01]  /*5610*/  FFMA.FTZ R7, R17.reuse, R11, R7 ;  /* 0x0000000b11077223 */ /* 0x040fe20000010007 */
[----:B------:R-:W-:-:S07]  /*5620*/  FFMA.FTZ R5, R17, R9, R5 ;  /* 0x0000000911057223 */ /* 0x000fce0000010005 */
.L_x_2176:
[----:B------:R-:W-:Y:S05]  /*5630*/  BSYNC B0 ;  /* 0x0000000000007941 */ /* 0x000fea0003800000 */
.L_x_2175:
[----:B------:R-:W-:Y:S01]  /*5640*/  BAR.SYNC.DEFER_BLOCKING 0x0 ;  /* 0x0000000000007b1d */ /* 0x000fe20000010000 */
[----:B------:R-:W-:Y:S01]  /*5650*/  IMAD R31, R31, 0x4, R0 ;  /* 0x000000041f1f7824 */ /* 0x000fe200078e0200 */
[C---:B------:R-:W-:Y:S02]  /*5660*/  LOP3.LUT R0, R12.reuse, 0xffffffc0, RZ, 0xc0, !PT ;  /* 0xffffffc00c007812 */ /* 0x040fe400078ec0ff */
[----:B------:R-:W-:Y:S02]  /*5670*/  ISETP.GT.AND P3, PT, R12, 0x1f, PT ;  /* 0x0000001f0c00780c */ /* 0x000fe40003f64270 */
[----:B------:R-:W-:Y:S02]  /*5680*/  ISETP.NE.AND P0, PT, R0, 0x40, PT ;  /* 0x000000400000780c */ /* 0x000fe40003f05270 */
[C---:B------:R-:W-:Y:S01]  /*5690*/  LOP3.LUT R0, R12.reuse, 0xffffffe0, RZ, 0xc0, !PT ;  /* 0xffffffe00c007812 */ /* 0x040fe200078ec0ff */
[----:B------:R-:W-:Y:S01]  /*56a0*/  @!P2 STS.128 [R31+-0x800], R4 ;  /* 0xfff800041f00a388 */ /* 0x000fe20000000c00 */
[----:B------:R-:W-:Y:S01]  /*56b0*/  BAR.SYNC.DEFER_BLOCKING 0x0 ;  /* 0x0000000000007b1d */ /* 0x000fe20000010000 */
[----:B------:R-:W-:-:S05]  /*56c0*/  ISETP.GT.AND P2, PT, R12, 0x3f, PT ;  /* 0x0000003f0c00780c */ /* 0x000fca0003f44270 */
[----:B0----5:R-:W0:Y:S02]  /*56d0*/  @!P1 LDS.128 R8, [R31] ;  /* 0x000000001f089984 */ /* 0x021e240000000c00 */
[----:B0-----:R-:W-:Y:S01]  /*56e0*/  @!P1 FADD.FTZ R4, R4, R8 ;  /* 0x0000000804049221 */ /* 0x001fe20000010000 */
        /* <DEDUP_REMOVED lines=8> */
[C---:B------:R-:W-:Y:S02]  /*5770*/  LOP3.LUT R0, R12.reuse, 0xfffffff0, RZ, 0xc0, !PT ;  /* 0xfffffff00c007812 */ /* 0x040fe400078ec0ff */
[----:B------:R-:W-:Y:S01]  /*5780*/  IADD3 R12, R12, 0xf, RZ ;  /* 0x0000000f0c0c7810 */ /* 0x000fe20007ffe0ff */
[----:B------:R-:W0:Y:S02]  /*5790*/  @!P2 LDS.128 R8, [R31] ;  /* 0x000000001f08a984 */ /* 0x000e240000000c00 */
[----:B0-----:R-:W-:Y:S01]  /*57a0*/  @!P2 FADD.FTZ R4, R4, R8 ;  /* 0x000000080404a221 */ /* 0x001fe20000010000 */
        /* <DEDUP_REMOVED lines=13> */
[----:B------:R-:W-:Y:S06]  /*5880*/  BAR.SYNC.DEFER_BLOCKING 0x0 ;  /* 0x0000000000007b1d */ /* 0x000fec0000010000 */
[----:B------:R0:W-:Y:S02]  /*5890*/  @!P0 STS.128 [R31+-0x100], R4 ;  /* 0xffff00041f008388 */ /* 0x0001e40000000c00 */
[----:B------:R-:W-:Y:S06]  /*58a0*/  BAR.SYNC.DEFER_BLOCKING 0x0 ;  /* 0x0000000000007b1d */ /* 0x000fec0000010000 */
[----:B------:R0:W1:Y:S02]  /*58b0*/  @!P1 LDS.128 R8, [R31] ;  /* 0x000000001f089984 */ /* 0x0000640000000c00 */
[----:B------:R-:W-:Y:S06]  /*58c0*/  BAR.SYNC.DEFER_BLOCKING 0x0 ;  /* 0x0000000000007b1d */ /* 0x000fec0000010000 */
[----:B------:R-:W-:Y:S05]  /*58d0*/  @P2 EXIT ;  /* 0x000000000000294d */ /* 0x000fea0003800000 */
[----:B------:R-:W3:Y:S01]  /*58e0*/  LDC R0, c[0x0][0x308] ;  /* 0x0000c200ff007b82 */ /* 0x000ee20000000800 */
[----:B01----:R-:W-:Y:S01]  /*58f0*/  @!P1 FADD.FTZ R4, R4, R8 ;  /* 0x0000000804049221 */ /* 0x003fe20000010000 */
[----:B------:R-:W-:Y:S01]  /*5900*/  @!P1 FADD.FTZ R5, R5, R9 ;  /* 0x0000000905059221 */ /* 0x000fe20000010000 */
[----:B------:R-:W-:Y:S01]  /*5910*/  @!P1 FADD.FTZ R6, R6, R10 ;  /* 0x0000000a06069221 */ /* 0x000fe20000010000 */
[----:B------:R-:W-:Y:S01]  /*5920*/  @!P1 FADD.FTZ R7, R7, R11 ;  /* 0x0000000b07079221 */ /* 0x000fe20000010000 */
[----:B---3--:R-:W-:-:S13]  /*5930*/  ISETP.NE.AND P0, PT, R0, 0x2, PT ;  /* 0x000000020000780c */ /* 0x008fda0003f05270 */
[----:B------:R-:W0:Y:S01]  /*5940*/  @P0 LDC.64 R2, c[0x0][0x210] ;  /* 0x00008400ff020b82 */ /* 0x000e220000000a00 */
[----:B------:R-:W-:-:S04]  /*5950*/  @P0 IMAD.IADD R13, R19, 0x1, R14 ;  /* 0x00000001130d0824 */ /* 0x000fc800078e020e */
        /* <DEDUP_REMOVED lines=31> */
.L_x_2134:
[----:B------:R-:W-:Y:S01]  /*5b50*/  HFMA2.MMA R12, -RZ, RZ, 0, 9.5367431640625e-07 ;  /* 0x00000010ff0c7435 */ /* 0x000fe200000001ff */
[----:B------:R-:W-:Y:S02]  /*5b60*/  IMAD.MOV.U32 R11, RZ, RZ, 0x1f ;  /* 0x0000001fff0b7424 */ /* 0x000fe400078e00ff */
[----:B------:R-:W-:-:S08]  /*5b70*/  IMAD.MOV.U32 R15, RZ, RZ, -0x1 ;  /* 0xffffffffff0f7424 */ /* 0x000fd000078e00ff */
[----:B01---5:R-:W-:Y:S05]  /*5b80*/  WARPSYNC.COLLECTIVE R15, `(.L_x_2177) ;  /* 0x000000000f087348 */ /* 0x023fea0003c00000 */
[----:B------:R2:W3:Y:S02]  /*5b90*/  SHFL.BFLY P6, R14, R13, R12, R11 ;  /* 0x0c00000c0d0e7389 */ /* 0x0004e400000c000b */
[----:B0123-5:R-:W-:Y:S01]  /*5ba0*/  ENDCOLLECTIVE ;  /* 0x000000000000791b */ /* 0x02ffe20003800000 */
.L_x_2177:
[----:B------:R-:W-:Y:S02]  /*5bb0*/  IMAD.MOV.U32 R12, RZ, RZ, 0x8 ;  /* 0x00000008ff0c7424 */ /* 0x000fe400078e00ff */
[----:B------:R-:W-:-:S05]  /*5bc0*/  FADD.FTZ R0, R13, R14 ;  /* 0x0000000e0d007221 */ /* 0x000fca0000010000 */
[----:B------:R-:W-:-:S07]  /*5bd0*/  MOV R13, R0 ;  /* 0x00000000000d7202 */ /* 0x000fce0000000f00 */
[----:B------:R-:W-:Y:S05]  /*5be0*/  WARPSYNC.COLLECTIVE R15, `(.L_x_2178) ;  /* 0x000000000f087348 */ /* 0x000fea0003c00000 */
[----:B------:R0:W1:Y:S02]  /*5bf0*/  SHFL.BFLY P6, R14, R13, R12, R11 ;  /* 0x0c00000c0d0e7389 */ /* 0x00006400000c000b */
[----:B01----:R-:W-:Y:S01]  /*5c00*/  ENDCOLLECTIVE ;  /* 0x000000000000791b */ /* 0x003fe20003800000 */
.L_x_2178:
[----:B------:R-:W-:Y:S01]  /*5c10*/  HFMA2.MMA R12, -RZ, RZ, 0, 2.384185791015625e-07 ;  /* 0x00000004ff0c7435 */ /* 0x000fe200000001ff */
[----:B------:R-:W-:-:S04]  /*5c20*/  FADD.FTZ R3, R0, R14 ;  /* 0x0000000e00037221 */ /* 0x000fc80000010000 */
[----:B------:R-:W-:-:S07]  /*5c30*/  IMAD.MOV.U32 R13, RZ, RZ, R3 ;  /* 0x000000ffff0d7224 */ /* 0x000fce00078e0003 */
[----:B------:R-:W-:Y:S05]  /*5c40*/  WARPSYNC.COLLECTIVE R15, `(.L_x_2179) ;  /* 0x000000000f087348 */ /* 0x000fea0003c00000 */
[----:B------:R0:W1:Y:S02]  /*5c50*/  SHFL.BFLY P6, R14, R13, R12, R11 ;  /* 0x0c00000c0d0e7389 */ /* 0x00006400000c000b */
[----:B01----:R-:W-:Y:S01]  /*5c60*/  ENDCOLLECTIVE ;  /* 0x000000000000791b */ /* 0x003fe20003800000 */
.L_x_2179:
[----:B------:R-:W-:Y:S02]  /*5c70*/  IMAD.MOV.U32 R12, RZ, RZ, 0x2 ;  /* 0x00000002ff0c7424 */ /* 0x000fe400078e00ff */
[----:B------:R-:W-:-:S04]  /*5c80*/  FADD.FTZ R4, R3, R14 ;  /* 0x0000000e03047221 */ /* 0x000fc80000010000 */
[----:B------:R-:W-:-:S07]  /*5c90*/  IMAD.MOV.U32 R13, RZ, RZ, R4 ;  /* 0x000000ffff0d7224 */ /* 0x000fce00078e0004 */
[----:B------:R-:W-:Y:S05]  /*5ca0*/  WARPSYNC.COLLECTIVE R15, `(.L_x_2180) ;  /* 0x000000000f087348 */ /* 0x000fea0003c00000 */
[----:B------:R0:W1:Y:S02]  /*5cb0*/  SHFL.BFLY P6, R14, R13, R12, R11 ;  /* 0x0c00000c0d0e7389 */ /* 0x00006400000c000b */
[----:B01----:R-:W-:Y:S01]  /*5cc0*/  ENDCOLLECTIVE ;  /* 0x000000000000791b */ /* 0x003fe20003800000 */
.L_x_2180:
[----:B------:R-:W-:Y:S02]  /*5cd0*/  IMAD.MOV.U32 R12, RZ, RZ, 0x1 ;  /* 0x00000001ff0c7424 */ /* 0x000fe400078e00ff */
[----:B------:R-:W-:-:S05]  /*5ce0*/  FADD.FTZ R5, R4, R14 ;  /* 0x0000000e04057221 */ /* 0x000fca0000010000 */
[----:B------:R-:W-:-:S07]  /*5cf0*/  MOV R13, R5 ;  /* 0x00000005000d7202 */ /* 0x000fce0000000f00 */
[----:B------:R-:W-:Y:S05]  /*5d00*/  WARPSYNC.COLLECTIVE R15, `(.L_x_2181) ;  /* 0x000000000f087348 */ /* 0x000fea0003c00000 */
[----:B------:R0:W1:Y:S02]  /*5d10*/  SHFL.BFLY P6, R14, R13, R12, R11 ;  /* 0x0c00000c0d0e7389 */ /* 0x00006400000c000b */
[----:B01----:R-:W-:Y:S01]  /*5d20*/  ENDCOLLECTIVE ;  /* 0x000000000000791b */ /* 0x003fe20003800000 */
.L_x_2181:
[----:B------:R-:W-:Y:S05]  /*5d30*/  BRA `(.L_x_2182) ;  /* 0xffffffb800407947 */ /* 0x000fea000383ffff */
.L_x_2183:
        /* <DEDUP_REMOVED lines=12> */
.L_x_2593:


//--------------------- .text._ZN4mmha33masked_multihead_attention_kernelIfLi64ELi64ELi2ELi16ELi128ELb0ELb1EEEv26Multihead_attention_paramsIT_XT5_EE --------------------------
	.section	.text._ZN4mmha33masked_multihead_attention_kernelIfLi64ELi64ELi2ELi16ELi128ELb0ELb1EEEv26Multihead_attention_paramsIT_XT5_EE,"ax",@progbits
	.align	128
        .global         _ZN4mmha33masked_multihead_attention_kernelIfLi64ELi64ELi2ELi16ELi128ELb0ELb1EEEv26Multihead_attention_paramsIT_XT5_EE
        .type           _ZN4mmha33masked_multihead_attention_kernelIfLi64ELi64ELi2ELi16ELi128ELb0ELb1EEEv26Multihead_attention_paramsIT_XT5_EE,@function
        .size           _ZN4mmha33masked_multihead_attention_kernelIfLi64ELi64ELi2ELi16ELi128ELb0ELb1EEEv26Multihead_attention_paramsIT_XT5_EE,(.L_x_2594 - _ZN4mmha33masked_multihead_attention_kernelIfLi64ELi64ELi2ELi16ELi128ELb0ELb1EEEv26Multihead_attention_paramsIT_XT5_EE)
        .other          _ZN4mmha33masked_multihead_attention_kernelIfLi64ELi64ELi2ELi16ELi128ELb0ELb1EEEv26Multihead_attention_paramsIT_XT5_EE,@"STO_CUDA_ENTRY STV_DEFAULT"
_ZN4mmha33masked_multihead_attention_kernelIfLi64ELi64ELi2ELi16ELi128ELb0ELb1EEEv26Multihead_attention_paramsIT_XT5_EE:
.text._ZN4mmha33masked_multihead_attention_kernelIfLi64ELi64ELi2ELi16ELi128ELb0ELb1EEEv26Multihead_attention_paramsIT_XT5_EE:
        /* <DEDUP_REMOVED lines=12> */
.L_x_2184:
[----:B------:R-:W0:Y:S08]  /*00c0*/  LDC.64 R2, c[0x0][0x330] ;  /* 0x0000cc00ff027b82 */ /* 0x000e300000000a00 */
[----:B------:R-:W1:Y:S08]  /*00d0*/  LDC R11, c[0x0][0x280] ;  /* 0x0000a000ff0b7b82 */ /* 0x000e700000000800 */
[----:B------:R-:W2:Y:S01]  /*00e0*/  LDC R17, c[0x0][0x284] ;  /* 0x0000a100ff117b82 */ /* 0x000ea20000000800 */
[----:B------:R-:W-:Y:S01]  /*00f0*/  HFMA2.MMA R24, -RZ, RZ, 0, 0 ;  /* 0x00000000ff187435 */ /* 0x000fe200000001ff */
        /* <DEDUP_REMOVED lines=15> */
[----:B------:R-:W-:Y:S02]  /*01f0*/  IMAD R13, R2, R9, RZ ;  /* 0x00000009020d7224 */ /* 0x000fe400078e02ff */
[----:B------:R-:W-:-:S04]  /*0200*/  IMAD.MOV.U32 R2, RZ, RZ, RZ ;  /* 0x000000ffff027224 */ /* 0x000fc800078e00ff */
        /* <DEDUP_REMOVED lines=10> */
[-C--:B------:R-:W-:Y:S01]  /*02b0*/  @!P3 IADD3 R4, R4, -R9.reuse, RZ ;  /* 0x800000090404b210 */ /* 0x080fe20007ffe0ff */
[----:B------:R-:W-:Y:S01]  /*02c0*/  @!P3 VIADD R8, R8, 0x1 ;  /* 0x000000010808b836 */ /* 0x000fe20000000000 */
[----:B------:R-:W-:Y:S02]  /*02d0*/  ISETP.NE.AND P3, PT, R11, RZ, PT ;  /* 0x000000ff0b00720c */ /* 0x000fe40003f65270 */
[----:B------:R-:W-:Y:S02]  /*02e0*/  ISETP.GE.U32.AND P2, PT, R4, R9, PT ;  /* 0x000000090400720c */ /* 0x000fe40003f46070 */
[----:B--2---:R-:W-:Y:S02]  /*02f0*/  IABS R9, R17 ;  /* 0x0000001100097213 */ /* 0x004fe40000000000 */
[----:B------:R-:W0:Y:S09]  /*0300*/  @P1 LDC.64 R4, c[0x0][0x2f0] ;  /* 0x0000bc00ff041b82 */ /* 0x000e320000000a00 */
[----:B------:R-:W-:-:S04]  /*0310*/  @P2 VIADD R8, R8, 0x1 ;  /* 0x0000000108082836 */ /* 0x000fc80000000000 */
[----:B------:R-:W-:Y:S02]  /*0320*/  IMAD.MOV.U32 R27, RZ, RZ, R8 ;  /* 0x000000ffff1b7224 */ /* 0x000fe400078e0008 */
[----:B------:R-:W1:Y:S02]  /*0330*/  I2F.RP R8, R9 ;  /* 0x0000000900087306 */ /* 0x000e640000209400 */
[----:B------:R-:W-:Y:S01]  /*0340*/  @!P4 IMAD.MOV R27, RZ, RZ, -R27 ;  /* 0x000000ffff1bc224 */ /* 0x000fe200078e0a1b */
[----:B------:R-:W-:-:S05]  /*0350*/  @!P3 LOP3.LUT R27, RZ, R11, RZ, 0x33, !PT ;  /* 0x0000000bff1bb212 */ /* 0x000fca00078e33ff */
[C---:B0-----:R-:W-:Y:S01]  /*0360*/  @P1 IMAD.WIDE R4, R27.reuse, 0x4, R4 ;  /* 0x000000041b041825 */ /* 0x041fe200078e0204 */
[----:B-1----:R-:W0:Y:S04]  /*0370*/  MUFU.RCP R8, R8 ;  /* 0x0000000800087308 */ /* 0x002e280000001000 */
[----:B------:R1:W5:Y:S01]  /*0380*/  @P1 LDG.E R24, desc[UR36][R4.64] ;  /* 0x0000002404181981 */ /* 0x000362000c1e1900 */
[----:B---3--:R-:W-:Y:S01]  /*0390*/  ISETP.GT.AND P5, PT, R26, 0x1f, PT ;  /* 0x0000001f1a00780c */ /* 0x008fe20003fa4270 */
[----:B------:R-:W-:Y:S01]  /*03a0*/  BSSY B0, `(.L_x_2185) ;  /* 0x0000037000007945 */ /* 0x000fe20003800000 */
[----:B------:R-:W-:Y:S01]  /*03b0*/  IMAD R27, R27, UR4, RZ ;  /* 0x000000041b1b7c24 */ /* 0x000fe2000f8e02ff */
[----:B------:R-:W2:Y:S01]  /*03c0*/  S2R R25, SR_CTAID.X ;  /* 0x0000000000197919 */ /* 0x000ea20000002500 */
[----:B0-----:R-:W-:-:S04]  /*03d0*/  VIADD R6, R8, 0xffffffe ;  /* 0x0ffffffe08067836 */ /* 0x001fc80000000000 */
[----:B------:R0:W1:Y:S02]  /*03e0*/  F2I.FTZ.U32.TRUNC.NTZ R7, R6 ;  /* 0x0000000600077305 */ /* 0x000064000021f000 */
[----:B0-----:R-:W-:Y:S02]  /*03f0*/  IMAD.MOV.U32 R6, RZ, RZ, RZ ;  /* 0x000000ffff067224 */ /* 0x001fe400078e00ff */
[----:B-1----:R-:W-:Y:S02]  /*0400*/  IMAD.MOV R4, RZ, RZ, -R7 ;  /* 0x000000ffff047224 */ /* 0x002fe400078e0a07 */
[----:B--2---:R-:W-:Y:S02]  /*0410*/  IMAD R19, R0, UR4, R25 ;  /* 0x0000000400137c24 */ /* 0x004fe4000f8e0219 */
[----:B------:R-:W-:Y:S02]  /*0420*/  IMAD R5, R4, R9, RZ ;  /* 0x0000000904057224 */ /* 0x000fe400078e02ff */
[----:B------:R-:W-:-:S02]  /*0430*/  IMAD.SHL.U32 R4, R25, 0x40, RZ ;  /* 0x0000004019047824 */ /* 0x000fc400078e00ff */
[----:B------:R-:W-:Y:S01]  /*0440*/  IMAD.HI.U32 R7, R7, R5, R6 ;  /* 0x0000000507077227 */ /* 0x000fe200078e0006 */
[----:B------:R-:W-:Y:S01]  /*0450*/  P2R R6, PR, RZ, 0x20 ;  /* 0x00000020ff067803 */ /* 0x000fe20000000000 */
[----:B------:R-:W0:Y:S02]  /*0460*/  LDC R5, c[0x0][0x278] ;  /* 0x00009e00ff057b82 */ /* 0x000e240000000800 */
[----:B------:R-:W-:Y:S02]  /*0470*/  IMAD.SHL.U32 R19, R19, 0x40, RZ ;  /* 0x0000004013137824 */ /* 0x000fe400078e00ff */
[----:B0-----:R-:W-:Y:S01]  /*0480*/  IMAD R18, R0, R5, R4 ;  /* 0x0000000500127224 */ /* 0x001fe200078e0204 */
[----:B------:R-:W-:Y:S01]  /*0490*/  ISETP.NE.AND P1, PT, R5, RZ, PT ;  /* 0x000000ff0500720c */ /* 0x000fe20003f25270 */
[----:B------:R-:W-:-:S03]  /*04a0*/  IMAD.SHL.U32 R5, R26, 0x2, RZ ;  /* 0x000000021a057824 */ /* 0x000fc600078e00ff */
[----:B------:R-:W-:Y:S01]  /*04b0*/  SEL R18, R19, R18, !P1 ;  /* 0x0000001213127207 */ /* 0x000fe20004800000 */
[----:B------:R-:W-:-:S04]  /*04c0*/  IMAD.IADD R15, R4, 0x1, R5 ;  /* 0x00000001040f7824 */ /* 0x000fc800078e0205 */
[----:B------:R-:W-:Y:S02]  /*04d0*/  IMAD.IADD R13, R18, 0x1, R5 ;  /* 0x00000001120d7824 */ /* 0x000fe400078e0205 */
[----:B----4-:R-:W-:-:S06]  /*04e0*/  @P0 IMAD.IADD R23, R23, 0x1, R10 ;  /* 0x0000000117170824 */ /* 0x010fcc00078e020a */
        /* <DEDUP_REMOVED lines=14> */
[-C--:B------:R-:W-:Y:S01]  /*05d0*/  @!P0 LOP3.LUT R22, RZ, R17.reuse, RZ, 0x33, !PT ;  /* 0x00000011ff168212 */ /* 0x080fe200078e33ff */
[----:B------:R-:W-:Y:S01]  /*05e0*/  IMAD R17, R0, R17, RZ ;  /* 0x0000001100117224 */ /* 0x000fe200078e02ff */
        /* <DEDUP_REMOVED lines=17> */
.L_x_2186:
[----:B------:R-:W-:-:S07]  /*0700*/  CS2R R30, SRZ ;  /* 0x00000000001e7805 */ /* 0x000fce000001ff00 */
.L_x_2187:
[----:B------:R-:W-:Y:S05]  /*0710*/  BSYNC B0 ;  /* 0x0000000000007941 */ /* 0x000fea0003800000 */
.L_x_2185:
        /* <DEDUP_REMOVED lines=10> */
.L_x_2189:
        /* <DEDUP_REMOVED lines=10> */
.L_x_2190:
[----:B------:R-:W-:Y:S05]  /*0860*/  BSYNC B0 ;  /* 0x0000000000007941 */ /* 0x000fea0003800000 */
.L_x_2188:
[----:B------:R-:W1:Y:S01]  /*0870*/  LDC.64 R10, c[0x0][0x2a8] ;  /* 0x0000aa00ff0a7b82 */ /* 0x000e620000000a00 */
[----:B------:R-:W-:Y:S01]  /*0880*/  ULDC.64 UR6, c[0x0][0x220] ;  /* 0x0000880000067ab9 */ /* 0x000fe20000000a00 */
[----:B------:R-:W-:Y:S01]  /*0890*/  ULDC.64 UR8, c[0x0][0x230] ;  /* 0x00008c0000087ab9 */ /* 0x000fe20000000a00 */
[----:B------:R-:W-:Y:S02]  /*08a0*/  ISETP.EQ.U32.AND P1, PT, RZ, UR6, PT ;  /* 0x00000006ff007c0c */ /* 0x000fe4000bf22070 */
[----:B------:R-:W-:Y:S02]  /*08b0*/  CS2R R20, SRZ ;  /* 0x0000000000147805 */ /* 0x000fe4000001ff00 */
[----:B------:R-:W-:Y:S02]  /*08c0*/  ISETP.EQ.U32.AND P3, PT, RZ, UR8, PT ;  /* 0x00000008ff007c0c */ /* 0x000fe4000bf62070 */
[----:B------:R-:W-:Y:S01]  /*08d0*/  ISETP.EQ.OR.EX P1, PT, RZ, UR7, P5, P1 ;  /* 0x00000007ff007c0c */ /* 0x000fe2000af22710 */
[----:B------:R-:W2:Y:S01]  /*08e0*/  LDC R4, c[0x0][0x290] ;  /* 0x0000a400ff047b82 */ /* 0x000ea20000000800 */
[----:B------:R-:W-:-:S02]  /*08f0*/  ISETP.EQ.OR.EX P3, PT, RZ, UR9, P5, P3 ;  /* 0x00000009ff007c0c */ /* 0x000fc4000af62730 */
[----:B------:R-:W-:Y:S02]  /*0900*/  ISETP.EQ.U32.AND P2, PT, R2, RZ, PT ;  /* 0x000000ff0200720c */ /* 0x000fe40003f42070 */
[----:B------:R-:W-:-:S04]  /*0910*/  ISETP.GE.AND P0, PT, R26, 0x20, PT ;  /* 0x000000201a00780c */ /* 0x000fc80003f06270 */
[----:B------:R-:W-:-:S03]  /*0920*/  ISETP.EQ.OR.EX P2, PT, R3, RZ, P0, P2 ;  /* 0x000000ff0300720c */ /* 0x000fc60000742720 */
        /* <DEDUP_REMOVED lines=10> */
[----:B-1----:R-:W-:Y:S01]  /*09d0*/  @!P3 IMAD.WIDE R8, R15, 0x4, R8 ;  /* 0x000000040f08b825 */ /* 0x002fe200078e0208 */
[----:B------:R-:W-:Y:S01]  /*09e0*/  CS2R R14, SRZ ;  /* 0x00000000000e7805 */ /* 0x000fe2000001ff00 */
[----:B------:R-:W4:Y:S02]  /*09f0*/  @!P1 LDG.E.64 R20, desc[UR36][R6.64] ;  /* 0x0000002406149981 */ /* 0x000f24000c1e1b00 */
[----:B------:R-:W-:-:S03]  /*0a00*/  IMAD.MOV.U32 R2, RZ, RZ, RZ ;  /* 0x000000ffff027224 */ /* 0x000fc600078e00ff */
[----:B------:R-:W4:Y:S01]  /*0a10*/  @!P3 LDG.E.64 R14, desc[UR36][R8.64] ;  /* 0x00000024080eb981 */ /* 0x000f22000c1e1b00 */
[----:B---3--:R-:W-:-:S06]  /*0a20*/  @!P2 IMAD.WIDE R10, R3, 0x4, R10 ;  /* 0x00000004030aa825 */ /* 0x008fcc00078e020a */
[----:B------:R-:W3:Y:S01]  /*0a30*/  @!P2 LDG.E.64 R10, desc[UR36][R10.64] ;  /* 0x000000240a0aa981 */ /* 0x000ee2000c1e1b00 */
[----:B0-----:R-:W-:-:S05]  /*0a40*/  @P4 IMAD.WIDE R12, R0, 0x4, R12 ;  /* 0x00000004000c4825 */ /* 0x001fca00078e020c */
        /* <DEDUP_REMOVED lines=63> */
.L_x_2193:
        /* <DEDUP_REMOVED lines=55> */
.L_x_2197:
[----:B------:R-:W-:Y:S05]  /*11b0*/  BSYNC B1 ;  /* 0x0000000000017941 */ /* 0x000fea0003800000 */
.L_x_2196:
[----:B---3--:R3:W-:Y:S04]  /*11c0*/  STS [R13], R28 ;  /* 0x0000001c0d007388 */ /* 0x0087e80000000800 */
[----:B----4-:R3:W-:Y:S04]  /*11d0*/  STS [R12], R29 ;  /* 0x0000001d0c007388 */ /* 0x0107e80000000800 */
[----:B-1----:R3:W-:Y:S04]  /*11e0*/  STS [R11], R30 ;  /* 0x0000001e0b007388 */ /* 0x0027e80000000800 */
[----:B--2---:R3:W-:Y:S02]  /*11f0*/  STS [R32], R31 ;  /* 0x0000001f20007388 */ /* 0x0047e40000000800 */
.L_x_2195:
[----:B------:R-:W-:Y:S05]  /*1200*/  BSYNC B0 ;  /* 0x0000000000007941 */ /* 0x000fea0003800000 */
.L_x_2194:
[----:B------:R-:W-:Y:S06]  /*1210*/  BAR.SYNC.DEFER_BLOCKING 0x0 ;  /* 0x0000000000007b1d */ /* 0x000fec0000010000 */
[----:B0--3--:R0:W1:Y:S04]  /*1220*/  @P6 LDS.64 R30, [R9] ;  /* 0x00000000091e6984 */ /* 0x0090680000000a00 */
[----:B------:R0:W2:Y:S01]  /*1230*/  @P6 LDS.64 R28, [R10] ;  /* 0x000000000a1c6984 */ /* 0x0000a20000000a00 */
[----:B------:R-:W-:Y:S06]  /*1240*/  BAR.SYNC.DEFER_BLOCKING 0x0 ;  /* 0x0000000000007b1d */ /* 0x000fec0000010000 */
[----:B------:R-:W-:Y:S05]  /*1250*/  BRA `(.L_x_2192) ;  /* 0x0000000000647947 */ /* 0x000fea0003800000 */
.L_x_2191:
        /* <DEDUP_REMOVED lines=24> */
.L_x_2198:
[----:B------:R-:W-:Y:S05]  /*13e0*/  BSYNC B0 ;  /* 0x0000000000007941 */ /* 0x000fea0003800000 */
.L_x_2192:
        /* <DEDUP_REMOVED lines=16> */
[----:B------:R-:W-:Y:S02]  /*14f0*/  IMAD.IADD R0, R19, 0x1, R0 ;  /* 0x0000000113007824 */ /* 0x000fe400078e0200 */
[----:B------:R-:W-:Y:S01]  /*1500*/  IMAD.SHL.U32 R3, R3, 0x2, RZ ;  /* 0x0000000203037824 */ /* 0x000fe200078e00ff */
        /* <DEDUP_REMOVED lines=18> */
.L_x_2251:
[----:B-12---:R-:W-:-:S07]  /*1630*/  FADD.FTZ R5, R5, R14 ;  /* 0x0000000e05057221 */ /* 0x006fce0000010000 */
.L_x_2200:
[----:B------:R-:W-:Y:S05]  /*1640*/  BSYNC B0 ;  /* 0x0000000000007941 */ /* 0x000fea0003800000 */
.L_x_2199:
[----:B------:R-:W3:Y:S01]  /*1650*/  S2R R11, SR_CgaCtaId ;  /* 0x00000000000b7919 */ /* 0x000ee20000008800 */
[----:B------:R-:W-:Y:S01]  /*1660*/  ISETP.NE.AND P0, PT, R26, RZ, PT ;  /* 0x000000ff1a00720c */ /* 0x000fe20003f05270 */
[----:B------:R-:W-:Y:S01]  /*1670*/  IMAD.IADD R7, R23, 0x1, -R16 ;  /* 0x0000000117077824 */ /* 0x000fe200078e0a10 */
[----:B0-----:R-:W-:-:S04]  /*1680*/  MOV R9, 0x400 ;  /* 0x0000040000097802 */ /* 0x001fc80000000f00 */
[----:B------:R-:W-:-:S07]  /*1690*/  IADD3 R0, R9, 0x120, RZ ;  /* 0x0000012009007810 */ /* 0x000fce0007ffe0ff */
[----:B------:R-:W-:Y:S01]  /*16a0*/  @P0 IMAD.MOV.U32 R85, RZ, RZ, -0x800001 ;  /* 0xff7fffffff550424 */ /* 0x000fe200078e00ff */
[----:B---3--:R-:W-:Y:S01]  /*16b0*/  LEA R0, R11, R0, 0x18 ;  /* 0x000000000b007211 */ /* 0x008fe200078ec0ff */
        /* <DEDUP_REMOVED lines=9> */
[----:B-----5:R-:W-:Y:S01]  /*1750*/  IADD3 R6, -R2, R23, RZ ;  /* 0x0000001702067210 */ /* 0x020fe20007ffe1ff */
[----:B------:R-:W-:-:S04]  /*1760*/  ULDC UR4, c[0x0][0x2d0] ;  /* 0x0000b40000047ab9 */ /* 0x000fc80000000800 */
[----:B------:R-:W-:-:S04]  /*1770*/  IMAD R3, R25, UR4, R6 ;  /* 0x0000000419037c24 */ /* 0x000fc8000f8e0206 */
[----:B------:R-:W-:-:S04]  /*1780*/  IMAD R3, R3, UR4, R6 ;  /* 0x0000000403037c24 */ /* 0x000fc8000f8e0206 */
[----:B0-----:R-:W-:-:S06]  /*1790*/  IMAD.WIDE R4, R3, 0x4, R4 ;  /* 0x0000000403047825 */ /* 0x001fcc00078e0204 */
[----:B------:R-:W3:Y:S02]  /*17a0*/  LDG.E R4, desc[UR36][R4.64] ;  /* 0x0000002404047981 */ /* 0x000ee4000c1e1900 */
[----:B---3--:R-:W-:-:S07]  /*17b0*/  FADD.FTZ R85, R85, R4 ;  /* 0x0000000455557221 */ /* 0x008fce0000010000 */
.L_x_2203:
[----:B------:R0:W-:Y:S02]  /*17c0*/  STS [R8], R85 ;  /* 0x0000005508007388 */ /* 0x0001e40000000800 */
.L_x_2202:
[----:B------:R-:W-:Y:S05]  /*17d0*/  WARPSYNC.ALL ;  /* 0x0000000000007948 */ /* 0x000fea0003800000 */
[----:B------:R-:W-:Y:S01]  /*17e0*/  VIADD R3, R7, 0xf ;  /* 0x0000000f07037836 */ /* 0x000fe20000000000 */
[----:B------:R-:W3:Y:S01]  /*17f0*/  LDC.64 R4, c[0x0][0x280] ;  /* 0x0000a000ff047b82 */ /* 0x000ee20000000a00 */
[----:B------:R-:W-:Y:S01]  /*1800*/  LEA.HI R7, R26, R26, RZ, 0x1 ;  /* 0x0000001a1a077211 */ /* 0x000fe200078f08ff */
[----:B------:R-:W-:Y:S01]  /*1810*/  ULDC UR12, c[0x0][0x2a0] ;  /* 0x0000a800000c7ab9 */ /* 0x000fe20000000800 */
[----:B------:R-:W-:Y:S01]  /*1820*/  ULDC.64 UR8, c[0x0][0x258] ;  /* 0x0000960000087ab9 */ /* 0x000fe20000000a00 */
[----:B------:R-:W-:Y:S01]  /*1830*/  SHF.R.S32.HI R6, RZ, 0x1f, R3 ;  /* 0x0000001fff067819 */ /* 0x000fe20000011403 */
[----:B------:R-:W-:Y:S01]  /*1840*/  ULDC.64 UR6, c[0x0][0x2b0] ;  /* 0x0000ac0000067ab9 */ /* 0x000fe20000000a00 */
[----:B------:R-:W-:Y:S01]  /*1850*/  LEA.HI.SX32 R86, R7, R16, 0x1f ;  /* 0x0000001007567211 */ /* 0x000fe200078ffaff */
        /* <DEDUP_REMOVED lines=8> */
[----:B---3--:R-:W-:-:S04]  /*18e0*/  IMAD R4, R27, R4, R25 ;  /* 0x000000041b047224 */ /* 0x008fc800078e0219 */
[----:B------:R-:W-:-:S08]  /*18f0*/  IMAD.SHL.U32 R84, R4, 0x40, RZ ;  /* 0x0000004004547824 */ /* 0x000fd000078e00ff */
[----:B------:R-:W-:Y:S05]  /*1900*/  @P0 BRA `(.L_x_2205) ;  /* 0x00000014006c0947 */ /* 0x000fea0003800000 */
[----:B------:R-:W-:Y:S01]  /*1910*/  IADD3 R4, R9, 0x20, RZ ;  /* 0x0000002009047810 */ /* 0x000fe20007ffe0ff */
[----:B------:R-:W3:Y:S01]  /*1920*/  LDC.64 R88, c[0x0][0x2d8] ;  /* 0x0000b600ff587b82 */ /* 0x000ee20000000a00 */
[----:B------:R-:W-:Y:S01]  /*1930*/  LOP3.LUT R7, R7, 0x7ffffffe, RZ, 0xc0, !PT ;  /* 0x7ffffffe07077812 */ /* 0x000fe200078ec0ff */
[----:B------:R-:W-:Y:S01]  /*1940*/  ULDC UR5, c[0x0][0x2d0] ;  /* 0x0000b40000057ab9 */ /* 0x000fe20000000800 */
[----:B------:R-:W-:Y:S01]  /*1950*/  LEA R4, R11, R4, 0x18 ;  /* 0x000000040b047211 */ /* 0x000fe200078ec0ff */
[----:B------:R-:W-:Y:S02]  /*1960*/  ULDC UR4, c[0x0][0x298] ;  /* 0x0000a60000047ab9 */ /* 0x000fe40000000800 */
[----:B------:R-:W-:Y:S02]  /*1970*/  IMAD.IADD R3, R26, 0x1, -R7 ;  /* 0x000000011a037824 */ /* 0x000fe400078e0a07 */
[----:B------:R-:W4:Y:S02]  /*1980*/  LDC R11, c[0x0][0x2c0] ;  /* 0x0000b000ff0b7b82 */ /* 0x000f240000000800 */
[C---:B------:R-:W-:Y:S01]  /*1990*/  IMAD R10, R3.reuse, 0x8, R4 ;  /* 0x00000008030a7824 */ /* 0x040fe200078e0204 */
[----:B------:R-:W-:Y:S01]  /*19a0*/  IABS R4, R5 ;  /* 0x0000000500047213 */ /* 0x000fe20000000000 */
[----:B------:R-:W-:-:S03]  /*19b0*/  IMAD.SHL.U32 R3, R3, 0x2, RZ ;  /* 0x0000000203037824 */ /* 0x000fc600078e00ff */
[----:B------:R-:W0:Y:S01]  /*19c0*/  LDS.64 R50, [R10] ;  /* 0x000000000a327984 */ /* 0x000e220000000a00 */
[----:B------:R-:W-:Y:S02]  /*19d0*/  IMAD R3, R84, R5, R3 ;  /* 0x0000000554037224 */ /* 0x000fe400078e0203 */
[C---:B------:R-:W-:Y:S01]  /*19e0*/  IMAD R5, R25.reuse, UR5, R23 ;  /* 0x0000000519057c24 */ /* 0x040fe2000f8e0217 */
[----:B------:R-:W0:Y:S04]  /*19f0*/  LDS.64 R48, [R10+0x10] ;  /* 0x000010000a307984 */ /* 0x000e280000000a00 */
[----:B------:R-:W0:Y:S01]  /*1a00*/  LDS.64 R46, [R10+0x20] ;  /* 0x000020000a2e7984 */ /* 0x000e220000000a00 */
[----:B---3--:R-:W-:-:S03]  /*1a10*/  IMAD.WIDE R88, R25, 0x4, R88 ;  /* 0x0000000419587825 */ /* 0x008fc600078e0258 */
[----:B------:R-:W3:Y:S04]  /*1a20*/  LDS.64 R44, [R10+0x30] ;  /* 0x000030000a2c7984 */ /* 0x000ee80000000a00 */
[----:B------:R-:W0:Y:S01]  /*1a30*/  LDS.64 R42, [R10+0x40] ;  /* 0x000040000a2a7984 */ /* 0x000e220000000a00 */
[----:B----4-:R-:W-:-:S03]  /*1a40*/  IADD3 R25, R11, UR4, RZ ;  /* 0x000000040b197c10 */ /* 0x010fc6000fffe0ff */
[----:B------:R-:W4:Y:S04]  /*1a50*/  LDS.64 R40, [R10+0x50] ;  /* 0x000050000a287984 */ /* 0x000f280000000a00 */
[----:B------:R-:W3:Y:S04]  /*1a60*/  LDS.64 R38, [R10+0x60] ;  /* 0x000060000a267984 */ /* 0x000ee80000000a00 */
[----:B------:R-:W3:Y:S04]  /*1a70*/  LDS.64 R36, [R10+0x70] ;  /* 0x000070000a247984 */ /* 0x000ee80000000a00 */
[----:B------:R-:W3:Y:S04]  /*1a80*/  LDS.64 R34, [R10+0x80] ;  /* 0x000080000a227984 */ /* 0x000ee80000000a00 */
[----:B------:R-:W3:Y:S04]  /*1a90*/  LDS.64 R32, [R10+0x90] ;  /* 0x000090000a207984 */ /* 0x000ee80000000a00 */
[----:B-1----:R-:W1:Y:S04]  /*1aa0*/  LDS.64 R30, [R10+0xa0] ;  /* 0x0000a0000a1e7984 */ /* 0x002e680000000a00 */
[----:B--2---:R-:W2:Y:S04]  /*1ab0*/  LDS.64 R28, [R10+0xb0] ;  /* 0x0000b0000a1c7984 */ /* 0x004ea80000000a00 */
[----:B------:R-:W1:Y:S04]  /*1ac0*/  LDS.64 R26, [R10+0xc0] ;  /* 0x0000c0000a1a7984 */ /* 0x000e680000000a00 */
[----:B------:R-:W1:Y:S04]  /*1ad0*/  LDS.64 R20, [R10+0xd0] ;  /* 0x0000d0000a147984 */ /* 0x000e680000000a00 */
[----:B0-----:R-:W0:Y:S04]  /*1ae0*/  LDS.64 R8, [R10+0xe0] ;  /* 0x0000e0000a087984 */ /* 0x001e280000000a00 */
[----:B------:R4:W0:Y:S02]  /*1af0*/  LDS.64 R6, [R10+0xf0] ;  /* 0x0000f0000a067984 */ /* 0x0008240000000a00 */
[----:B----4-:R-:W-:-:S07]  /*1b00*/  SHF.R.S32.HI R10, RZ, 0x1f, R3 ;  /* 0x0000001fff0a7819 */ /* 0x010fce0000011403 */
.L_x_2209:
[----:B------:R-:W4:Y:S01]  /*1b10*/  I2F.RP R14, R4 ;  /* 0x00000004000e7306 */ /* 0x000f220000209400 */
[----:B------:R-:W3:Y:S01]  /*1b20*/  LDC R11, c[0x0][0x284] ;  /* 0x0000a100ff0b7b82 */ /* 0x000ee20000000800 */
[----:B------:R-:W-:Y:S01]  /*1b30*/  IMAD.MOV.U32 R12, RZ, RZ, RZ ;  /* 0x000000ffff0c7224 */ /* 0x000fe200078e00ff */
[----:B------:R-:W-:Y:S02]  /*1b40*/  IABS R92, R86 ;  /* 0x00000056005c7213 */ /* 0x000fe40000000000 */
[----:B------:R-:W-:-:S03]  /*1b50*/  SHF.R.S32.HI R87, RZ, 0x1f, R17 ;  /* 0x0000001fff577819 */ /* 0x000fc60000011411 */
[----:B----4-:R-:W4:Y:S02]  /*1b60*/  MUFU.RCP R14, R14 ;  /* 0x0000000e000e7308 */ /* 0x010f240000001000 */
[----:B0---4-:R-:W-:-:S06]  /*1b70*/  VIADD R13, R14, 0xffffffe ;  /* 0x0ffffffe0e0d7836 */ /* 0x011fcc0000000000 */
[----:B------:R-:W4:Y:S02]  /*1b80*/  F2I.FTZ.U32.TRUNC.NTZ R13, R13 ;  /* 0x0000000d000d7305 */ /* 0x000f24000021f000 */
[----:B----4-:R-:W-:-:S04]  /*1b90*/  IMAD.MOV R15, RZ, RZ, -R13 ;  /* 0x000000ffff0f7224 */ /* 0x010fc800078e0a0d */
[----:B------:R-:W-:-:S04]  /*1ba0*/  IMAD R15, R15, R4, RZ ;  /* 0x000000040f0f7224 */ /* 0x000fc800078e02ff */
[----:B------:R-:W-:-:S06]  /*1bb0*/  IMAD.HI.U32 R15, R13, R15, R12 ;  /* 0x0000000f0d0f7227 */ /* 0x000fcc00078e000c */
[----:B------:R-:W-:Y:S01]  /*1bc0*/  IMAD.HI.U32 R12, R15, R92, RZ ;  /* 0x0000005c0f0c7227 */ /* 0x000fe200078e00ff */
[----:B---3--:R-:W-:-:S04]  /*1bd0*/  IABS R15, R11 ;  /* 0x0000000b000f7213 */ /* 0x008fc80000000000 */
[----:B------:R-:W-:-:S05]  /*1be0*/  IADD3 R13, -R12, RZ, RZ ;  /* 0x000000ff0c0d7210 */ /* 0x000fca0007ffe1ff */
[----:B------:R-:W-:-:S05]  /*1bf0*/  IMAD R92, R15, R13, R92 ;  /* 0x0000000d0f5c7224 */ /* 0x000fca00078e025c */
[----:B------:R-:W-:-:S13]  /*1c00*/  ISETP.GT.U32.AND P0, PT, R4, R92, PT ;  /* 0x0000005c0400720c */ /* 0x000fda0003f04070 */
[----:B------:R-:W-:Y:S01]  /*1c10*/  @!P0 IMAD.IADD R92, R92, 0x1, -R15 ;  /* 0x000000015c5c8824 */ /* 0x000fe200078e0a0f */
[----:B------:R-:W-:-:S04]  /*1c20*/  ISETP.NE.U32.AND P0, PT, RZ, UR6, PT ;  /* 0x00000006ff007c0c */ /* 0x000fc8000bf05070 */
[----:B------:R-:W-:Y:S02]  /*1c30*/  ISETP.NE.AND.EX P0, PT, RZ, UR7, PT, P0 ;  /* 0x00000007ff007c0c */ /* 0x000fe4000bf05300 */
[----:B------:R-:W-:-:S11]  /*1c40*/  ISETP.GT.U32.AND P1, PT, R4, R92, PT ;  /* 0x0000005c0400720c */ /* 0x000fd60003f24070 */
[----:B------:R-:W-:Y:S02]  /*1c50*/  @P0 SHF.R.S32.HI R12, RZ, 0x1f, R86 ;  /* 0x0000001fff0c0819 */ /* 0x000fe40000011456 */
[----:B------:R-:W-:Y:S01]  /*1c60*/  @P0 IADD3 R14, P2, P3, R86, UR6, R17 ;  /* 0x00000006560e0c10 */ /* 0x000fe2000fb5e011 */
[----:B------:R-:W-:Y:S01]  /*1c70*/  @!P1 IMAD.IADD R92, R92, 0x1, -R15 ;  /* 0x000000015c5c9824 */ /* 0x000fe200078e0a0f */
[----:B------:R-:W-:Y:S02]  /*1c80*/  ISETP.GE.AND P1, PT, R86, RZ, PT ;  /* 0x000000ff5600720c */ /* 0x000fe40003f26270 */
[----:B------:R-:W-:Y:S02]  /*1c90*/  @P0 IADD3.X R15, R12, UR7, R87, P2, P3 ;  /* 0x000000070c0f0c10 */ /* 0x000fe400097e6457 */
[----:B------:R-:W-:-:S03]  /*1ca0*/  ISETP.NE.AND P2, PT, R11, RZ, PT ;  /* 0x000000ff0b00720c */ /* 0x000fc60003f45270 */
[----:B------:R3:W4:Y:S06]  /*1cb0*/  @P0 LDG.E.U8 R14, desc[UR36][R14.64] ;  /* 0x000000240e0e0981 */ /* 0x00072c000c1e1100 */
[----:B------:R-:W-:Y:S01]  /*1cc0*/  @!P1 IMAD.MOV R92, RZ, RZ, -R92 ;  /* 0x000000ffff5c9224 */ /* 0x000fe200078e0a5c */
[----:B------:R-:W-:-:S03]  /*1cd0*/  ISETP.GE.AND P1, PT, R86, R23, PT ;  /* 0x000000175600720c */ /* 0x000fc60003f26270 */
[----:B------:R-:W-:-:S04]  /*1ce0*/  @!P2 LOP3.LUT R92, RZ, R11, RZ, 0x33, !PT ;  /* 0x0000000bff5ca212 */ /* 0x000fc800078e33ff */
[----:B------:R-:W-:-:S04]  /*1cf0*/  IADD3 R13, P2, R17, R92, RZ ;  /* 0x0000005c110d7210 */ /* 0x000fc80007f5e0ff */
[----:B------:R-:W-:Y:S02]  /*1d00*/  LEA.HI.X.SX32 R90, R92, R87, 0x1, P2 ;  /* 0x000000575c5a7211 */ /* 0x000fe400010f0eff */
[----:B------:R-:W-:-:S04]  /*1d10*/  LEA R12, P2, R13, UR8, 0x2 ;  /* 0x000000080d0c7c11 */ /* 0x000fc8000f8410ff */
[----:B------:R-:W-:-:S05]  /*1d20*/  LEA.HI.X R13, R13, UR9, R90, 0x2, P2 ;  /* 0x000000090d0d7c11 */ /* 0x000fca00090f145a */
[----:B------:R-:W2:Y:S01]  /*1d30*/  @!P1 LDG.E R87, desc[UR36][R12.64] ;  /* 0x000000240c579981 */ /* 0x000ea2000c1e1900 */
[----:B---3--:R-:W-:Y:S01]  /*1d40*/  @!P1 IMAD.SHL.U32 R15, R92, 0x4, RZ ;  /* 0x000000045c0f9824 */ /* 0x008fe200078e00ff */
[----:B----4-:R-:W-:Y:S02]  /*1d50*/  ISETP.NE.AND P0, PT, R14, RZ, P0 ;  /* 0x000000ff0e00720c */ /* 0x010fe40000705270 */
[----:B------:R-:W2:Y:S02]  /*1d60*/  @!P1 LDC R14, c[0x0][0x288] ;  /* 0x0000a200ff0e9b82 */ /* 0x000ea40000000800 */
[----:B--2---:R-:W-:-:S05]  /*1d70*/  @!P1 IMAD R87, R87, R14, RZ ;  /* 0x0000000e57579224 */ /* 0x004fca00078e02ff */
[----:B------:R-:W-:-:S05]  /*1d80*/  @!P1 SHF.L.U32 R14, R87, 0x6, RZ ;  /* 0x00000006570e9819 */ /* 0x000fca00000006ff */
[----:B------:R-:W-:Y:S02]  /*1d90*/  @!P1 IMAD R90, R14, R11, R15 ;  /* 0x0000000b0e5a9224 */ /* 0x000fe400078e020f */
[----:B------:R-:W2:Y:S03]  /*1da0*/  @!P1 LDC.64 R14, c[0x0][0x248] ;  /* 0x00009200ff0e9b82 */ /* 0x000ea60000000a00 */
[----:B------:R-:W-:-:S04]  /*1db0*/  @!P1 IADD3 R87, P2, R3, R90, RZ ;  /* 0x0000005a03579210 */ /* 0x000fc80007f5e0ff */
[----:B------:R-:W-:Y:S02]  /*1dc0*/  @!P1 LEA.HI.X.SX32 R91, R90, R10, 0x1, P2 ;  /* 0x0000000a5a5b9211 */ /* 0x000fe400010f0eff */
[C---:B--2---:R-:W-:Y:S02]  /*1dd0*/  @!P1 LEA R90, P2, R87.reuse, R14, 0x2 ;  /* 0x0000000e575a9211 */ /* 0x044fe400078410ff */
[----:B------:R-:W2:Y:S02]  /*1de0*/  @!P1 LDG.E R14, desc[UR36][R12.64] ;  /* 0x000000240c0e9981 */ /* 0x000ea4000c1e1900 */
[----:B------:R-:W-:Y:S02]  /*1df0*/  @!P1 LEA.HI.X R91, R87, R15, R91, 0x2, P2 ;  /* 0x0000000f575b9211 */ /* 0x000fe400010f145b */
[----:B------:R-:W2:Y:S01]  /*1e00*/  @!P1 LDC R15, c[0x0][0x288] ;  /* 0x0000a200ff0f9b82 */ /* 0x000ea20000000800 */
[----:B------:R-:W-:Y:S02]  /*1e10*/  IMAD.IADD R87, R92, 0x1, R11 ;  /* 0x000000015c577824 */ /* 0x000fe400078e020b */
[----:B------:R3:W4:Y:S01]  /*1e20*/  @!P1 LDG.E.64 R52, desc[UR36][R90.64] ;  /* 0x000000245a349981 */ /* 0x000722000c1e1b00 */
[----:B--2---:R-:W-:-:S04]  /*1e30*/  @!P1 IMAD R14, R14, R15, RZ ;  /* 0x0000000f0e0e9224 */ /* 0x004fc800078e02ff */
[----:B------:R-:W-:Y:S01]  /*1e40*/  @!P1 IMAD.SHL.U32 R92, R14, 0x40, RZ ;  /* 0x000000400e5c9824 */ /* 0x000fe200078e00ff */
[----:B------:R-:W-:-:S05]  /*1e50*/  @!P1 SHF.L.U32 R14, R87, 0x2, RZ ;  /* 0x00000002570e9819 */ /* 0x000fca00000006ff */
[----:B------:R-:W-:Y:S02]  /*1e60*/  @!P1 IMAD R92, R92, R11, R14 ;  /* 0x0000000b5c5c9224 */ /* 0x000fe400078e020e */
[----:B------:R-:W2:Y:S03]  /*1e70*/  @!P1 LDC.64 R14, c[0x0][0x248] ;  /* 0x00009200ff0e9b82 */ /* 0x000ea60000000a00 */
[----:B------:R-:W-:-:S04]  /*1e80*/  @!P1 IADD3 R93, P2, R3, R92, RZ ;  /* 0x0000005c035d9210 */ /* 0x000fc80007f5e0ff */
[----:B---3--:R-:W-:Y:S02]  /*1e90*/  @!P1 LEA.HI.X.SX32 R90, R92, R10, 0x1, P2 ;  /* 0x0000000a5c5a9211 */ /* 0x008fe400010f0eff */
[C---:B--2---:R-:W-:Y:S02]  /*1ea0*/  @!P1 LEA R92, P2, R93.reuse, R14, 0x2 ;  /* 0x0000000e5d5c9211 */ /* 0x044fe400078410ff */
[----:B------:R-:W2:Y:S02]  /*1eb0*/  @!P1 LDG.E R14, desc[UR36][R12.64] ;  /* 0x000000240c0e9981 */ /* 0x000ea4000c1e1900 */
[----:B------:R-:W-:Y:S02]  /*1ec0*/  @!P1 LEA.HI.X R93, R93, R15, R90, 0x2, P2 ;  /* 0x0000000f5d5d9211 */ /* 0x000fe400010f145a */
[----:B------:R-:W2:Y:S01]  /*1ed0*/  @!P1 LDC R15, c[0x0][0x288] ;  /* 0x0000a200ff0f9b82 */ /* 0x000ea20000000800 */
[----:B------:R-:W-:Y:S02]  /*1ee0*/  IMAD.IADD R87, R87, 0x1, R11 ;  /* 0x0000000157577824 */ /* 0x000fe400078e020b */
[----:B------:R3:W4:Y:S01]  /*1ef0*/  @!P1 LDG.E.64 R54, desc[UR36][R92.64] ;  /* 0x000000245c369981 */ /* 0x000722000c1e1b00 */
[----:B--2---:R-:W-:-:S04]  /*1f00*/  @!P1 IMAD R14, R14, R15, RZ ;  /* 0x0000000f0e0e9224 */ /* 0x004fc800078e02ff */
[----:B------:R-:W-:Y:S02]  /*1f10*/  @!P1 IMAD.SHL.U32 R90, R14, 0x40, RZ ;  /* 0x000000400e5a9824 */ /* 0x000fe400078e00ff */
[----:B------:R-:W-:-:S04]  /*1f20*/  @!P1 IMAD.SHL.U32 R14, R87, 0x4, RZ ;  /* 0x00000004570e9824 */ /* 0x000fc800078e00ff */
        /* <DEDUP_REMOVED lines=8> */
[----:B------:R-:W-:Y:S02]  /*1fb0*/  IADD3 R92, R87, R11, RZ ;  /* 0x0000000b575c7210 */ /* 0x000fe40007ffe0ff */
[----:B------:R3:W4:Y:S01]  /*1fc0*/  @!P1 LDG.E.64 R56, desc[UR36][R90.64] ;  /* 0x000000245a389981 */ /* 0x000722000c1e1b00 */
[----:B--2---:R-:W-:-:S04]  /*1fd0*/  @!P1 IMAD R14, R14, R15, RZ ;  /* 0x0000000f0e0e9224 */ /* 0x004fc800078e02ff */
[----:B------:R-:W-:Y:S02]  /*1fe0*/  @!P1 IMAD.SHL.U32 R93, R14, 0x40, RZ ;  /* 0x000000400e5d9824 */ /* 0x000fe400078e00ff */
[----:B------:R-:W-:-:S04]  /*1ff0*/  @!P1 IMAD.SHL.U32 R14, R92, 0x4, RZ ;  /* 0x000000045c0e9824 */ /* 0x000fc800078e00ff */
[----:B------:R-:W-:Y:S02]  /*2000*/  @!P1 IMAD R93, R93, R11, R14 ;  /* 0x0000000b5d5d9224 */ /* 0x000fe400078e020e */
[----:B------:R-:W3:Y:S03]  /*2010*/  @!P1 LDC.64 R14, c[0x0][0x248] ;  /* 0x00009200ff0e9b82 */ /* 0x000ee60000000a00 */
[----:B------:R-:W-:-:S04]  /*2020*/  @!P1 IADD3 R87, P2, R3, R93, RZ ;  /* 0x0000005d03579210 */ /* 0x000fc80007f5e0ff */
[----:B------:R-:W-:Y:S02]  /*2030*/  @!P1 LEA.HI.X.SX32 R93, R93, R10, 0x1, P2 ;  /* 0x0000000a5d5d9211 */ /* 0x000fe400010f0eff */
[C---:B---3--:R-:W-:Y:S02]  /*2040*/  @!P1 LEA R90, P2, R87.reuse, R14, 0x2 ;  /* 0x0000000e575a9211 */ /* 0x048fe400078410ff */
[----:B------:R-:W2:Y:S02]  /*2050*/  @!P1 LDG.E R14, desc[UR36][R12.64] ;  /* 0x000000240c0e9981 */ /* 0x000ea4000c1e1900 */
[----:B------:R-:W-:Y:S02]  /*2060*/  @!P1 LEA.HI.X R91, R87, R15, R93, 0x2, P2 ;  /* 0x0000000f575b9211 */ /* 0x000fe400010f145d */
[----:B------:R-:W2:Y:S01]  /*2070*/  @!P1 LDC R15, c[0x0][0x288] ;  /* 0x0000a200ff0f9b82 */ /* 0x000ea20000000800 */
[----:B------:R-:W-:Y:S02]  /*2080*/  IMAD.IADD R92, R92, 0x1, R11 ;  /* 0x000000015c5c7824 */ /* 0x000fe400078e020b */
[----:B------:R3:W4:Y:S01]  /*2090*/  @!P1 LDG.E.64 R58, desc[UR36][R90.64] ;  /* 0x000000245a3a9981 */ /* 0x000722000c1e1b00 */
[----:B--2---:R-:W-:-:S05]  /*20a0*/  @!P1 IMAD R14, R14, R15, RZ ;  /* 0x0000000f0e0e9224 */ /* 0x004fca00078e02ff */
[----:B------:R-:W-:Y:S01]  /*20b0*/  @!P1 SHF.L.U32 R93, R14, 0x6, RZ ;  /* 0x000000060e5d9819 */ /* 0x000fe200000006ff */
        /* <DEDUP_REMOVED lines=88> */
[----:B------:R3:W1:Y:S01]  /*2640*/  @!P1 LDG.E.64 R72, desc[UR36][R90.64] ;  /* 0x000000245a489981 */ /* 0x000662000c1e1b00 */
        /* <DEDUP_REMOVED lines=25> */
[----:B------:R3:W4:Y:S04]  /*27e0*/  @!P1 LDG.E.64 R76, desc[UR36][R90.64] ;  /* 0x000000245a4c9981 */ /* 0x000728000c1e1b00 */
[----:B------:R-:W4:Y:S01]  /*27f0*/  @!P1 LDG.E R91, desc[UR36][R12.64] ;  /* 0x000000240c5b9981 */ /* 0x000f22000c1e1900 */
[----:B---3--:R-:W3:Y:S01]  /*2800*/  @!P1 LDC R90, c[0x0][0x288] ;  /* 0x0000a200ff5a9b82 */ /* 0x008ee20000000800 */
[----:B--2---:R-:W-:-:S04]  /*2810*/  @!P1 IMAD R14, R14, R15, RZ ;  /* 0x0000000f0e0e9224 */ /* 0x004fc800078e02ff */
[----:B------:R-:W-:Y:S01]  /*2820*/  @!P1 IMAD.SHL.U32 R93, R14, 0x40, RZ ;  /* 0x000000400e5d9824 */ /* 0x000fe200078e00ff */
[----:B------:R-:W-:-:S05]  /*2830*/  @!P1 SHF.L.U32 R14, R92, 0x2, RZ ;  /* 0x000000025c0e9819 */ /* 0x000fca00000006ff */
[----:B------:R-:W-:Y:S02]  /*2840*/  @!P1 IMAD R93, R93, R11, R14 ;  /* 0x0000000b5d5d9224 */ /* 0x000fe400078e020e */
[----:B------:R-:W2:Y:S03]  /*2850*/  @!P1 LDC.64 R14, c[0x0][0x248] ;  /* 0x00009200ff0e9b82 */ /* 0x000ea60000000a00 */
[----:B------:R-:W-:-:S04]  /*2860*/  @!P1 IADD3 R87, P2, R3, R93, RZ ;  /* 0x0000005d03579210 */ /* 0x000fc80007f5e0ff */
[----:B------:R-:W-:Y:S02]  /*2870*/  @!P1 LEA.HI.X.SX32 R93, R93, R10, 0x1, P2 ;  /* 0x0000000a5d5d9211 */ /* 0x000fe400010f0eff */
[----:B--2---:R-:W-:-:S04]  /*2880*/  @!P1 LEA R14, P2, R87, R14, 0x2 ;  /* 0x0000000e570e9211 */ /* 0x004fc800078410ff */
[----:B------:R-:W-:Y:S02]  /*2890*/  @!P1 LEA.HI.X R15, R87, R15, R93, 0x2, P2 ;  /* 0x0000000f570f9211 */ /* 0x000fe400010f145d */
[----:B------:R-:W3:Y:S01]  /*28a0*/  @!P1 LDG.E R87, desc[UR36][R12.64] ;  /* 0x000000240c579981 */ /* 0x000ee2000c1e1900 */
[----:B------:R-:W4:Y:S01]  /*28b0*/  @!P1 LDC R93, c[0x0][0x288] ;  /* 0x0000a200ff5d9b82 */ /* 0x000f220000000800 */
[----:B------:R-:W-:Y:S02]  /*28c0*/  IMAD.IADD R92, R92, 0x1, R11 ;  /* 0x000000015c5c7824 */ /* 0x000fe400078e020b */
[----:B------:R2:W3:Y:S05]  /*28d0*/  @!P1 LDG.E.64 R78, desc[UR36][R14.64] ;  /* 0x000000240e4e9981 */ /* 0x0004ea000c1e1b00 */
[----:B--2---:R-:W2:Y:S01]  /*28e0*/  @!P1 LDC.64 R14, c[0x0][0x248] ;  /* 0x00009200ff0e9b82 */ /* 0x004ea20000000a00 */
[----:B----4-:R-:W-:-:S04]  /*28f0*/  @!P1 IMAD R91, R91, R93, RZ ;  /* 0x0000005d5b5b9224 */ /* 0x010fc800078e02ff */
[----:B------:R-:W-:Y:S02]  /*2900*/  @!P1 IMAD.SHL.U32 R91, R91, 0x40, RZ ;  /* 0x000000405b5b9824 */ /* 0x000fe400078e00ff */
[----:B---3--:R-:W-:Y:S02]  /*2910*/  @!P1 IMAD R87, R87, R90, RZ ;  /* 0x0000005a57579224 */ /* 0x008fe400078e02ff */
[----:B------:R-:W-:-:S05]  /*2920*/  IMAD.IADD R90, R92, 0x1, R11 ;  /* 0x000000015c5a7824 */ /* 0x000fca00078e020b */
[----:B------:R-:W-:-:S05]  /*2930*/  @!P1 SHF.L.U32 R90, R90, 0x2, RZ ;  /* 0x000000025a5a9819 */ /* 0x000fca00000006ff */
[----:B------:R-:W-:-:S05]  /*2940*/  @!P1 IMAD R90, R91, R11, R90 ;  /* 0x0000000b5b5a9224 */ /* 0x000fca00078e025a */
[----:B------:R-:W-:-:S04]  /*2950*/  @!P1 IADD3 R13, P2, R3, R90, RZ ;  /* 0x0000005a030d9210 */ /* 0x000fc80007f5e0ff */
[----:B------:R-:W-:Y:S02]  /*2960*/  @!P1 LEA.HI.X.SX32 R90, R90, R10, 0x1, P2 ;  /* 0x0000000a5a5a9211 */ /* 0x000fe400010f0eff */
[----:B--2---:R-:W-:-:S04]  /*2970*/  @!P1 LEA R12, P2, R13, R14, 0x2 ;  /* 0x0000000e0d0c9211 */ /* 0x004fc800078410ff */
[----:B------:R-:W-:Y:S02]  /*2980*/  @!P1 LEA.HI.X R13, R13, R15, R90, 0x2, P2 ;  /* 0x0000000f0d0d9211 */ /* 0x000fe400010f145a */
[----:B------:R-:W2:Y:S01]  /*2990*/  @!P1 LDC.64 R14, c[0x0][0x248] ;  /* 0x00009200ff0e9b82 */ /* 0x000ea20000000a00 */
[----:B------:R-:W-:Y:S02]  /*29a0*/  @!P1 IMAD.SHL.U32 R87, R87, 0x40, RZ ;  /* 0x0000004057579824 */ /* 0x000fe400078e00ff */
[----:B------:R-:W-:Y:S01]  /*29b0*/  @!P1 IMAD.SHL.U32 R92, R92, 0x4, RZ ;  /* 0x000000045c5c9824 */ /* 0x000fe200078e00ff */
[----:B------:R-:W3:Y:S03]  /*29c0*/  @!P1 LDG.E.64 R82, desc[UR36][R12.64] ;  /* 0x000000240c529981 */ /* 0x000ee6000c1e1b00 */
[----:B------:R-:W-:-:S05]  /*29d0*/  @!P1 IMAD R11, R87, R11, R92 ;  /* 0x0000000b570b9224 */ /* 0x000fca00078e025c */
[----:B------:R-:W-:-:S04]  /*29e0*/  @!P1 IADD3 R87, P2, R3, R11, RZ ;  /* 0x0000000b03579210 */ /* 0x000fc80007f5e0ff */
[----:B------:R-:W-:Y:S02]  /*29f0*/  @!P1 LEA.HI.X.SX32 R90, R11, R10, 0x1, P2 ;  /* 0x0000000a0b5a9211 */ /* 0x000fe400010f0eff */
[----:B--2---:R-:W-:-:S04]  /*2a00*/  @!P1 LEA R14, P2, R87, R14, 0x2 ;  /* 0x0000000e570e9211 */ /* 0x004fc800078410ff */
[----:B------:R-:W-:-:S05]  /*2a10*/  @!P1 LEA.HI.X R15, R87, R15, R90, 0x2, P2 ;  /* 0x0000000f570f9211 */ /* 0x000fca00010f145a */
[----:B------:R-:W0:Y:S01]  /*2a20*/  @!P1 LDG.E.64 R80, desc[UR36][R14.64] ;  /* 0x000000240e509981 */ /* 0x000e22000c1e1b00 */
[----:B------:R-:W-:Y:S01]  /*2a30*/  FMUL.FTZ R11, R48, R54 ;  /* 0x00000036300b7220 */ /* 0x000fe20000410000 */
        /* <DEDUP_REMOVED lines=20> */
[----:B------:R-:W-:Y:S01]  /*2b80*/  FFMA.FTZ R90, R31, R73, R90 ;  /* 0x000000491f5a7223 */ /* 0x000fe2000001005a */
[----:B------:R-:W1:Y:S02]  /*2b90*/  S2R R87, SR_TID.X ;  /* 0x0000000000577919 */ /* 0x000e640000002100 */
[----:B------:R-:W-:Y:S01]  /*2ba0*/  FFMA.FTZ R11, R28, R74, R11 ;  /* 0x0000004a1c0b7223 */ /* 0x000fe2000001000b */
[----:B------:R-:W-:-:S03]  /*2bb0*/  FFMA.FTZ R90, R29, R75, R90 ;  /* 0x0000004b1d5a7223 */ /* 0x000fc6000001005a */
[----:B------:R-:W-:Y:S01]  /*2bc0*/  FFMA.FTZ R11, R26, R76, R11 ;  /* 0x0000004c1a0b7223 */ /* 0x000fe2000001000b */
[----:B------:R-:W-:-:S03]  /*2bd0*/  FFMA.FTZ R90, R27, R77, R90 ;  /* 0x0000004d1b5a7223 */ /* 0x000fc6000001005a */
[----:B------:R-:W-:Y:S01]  /*2be0*/  FFMA.FTZ R11, R20, R78, R11 ;  /* 0x0000004e140b7223 */ /* 0x000fe2000001000b */
[----:B------:R-:W-:Y:S01]  /*2bf0*/  FFMA.FTZ R90, R21, R79, R90 ;  /* 0x0000004f155a7223 */ /* 0x000fe2000001005a */
[----:B------:R-:W-:Y:S02]  /*2c00*/  UMOV UR4, 0xffffffff ;  /* 0xffffffff00047882 */ /* 0x000fe40000000000 */
[----:B0-----:R-:W-:Y:S01]  /*2c10*/  FFMA.FTZ R11, R8, R80, R11 ;  /* 0x00000050080b7223 */ /* 0x001fe2000001000b */
[----:B------:R-:W-:-:S03]  /*2c20*/  FFMA.FTZ R90, R9, R81, R90 ;  /* 0x00000051095a7223 */ /* 0x000fc6000001005a */
[----:B---3--:R-:W-:Y:S01]  /*2c30*/  FFMA.FTZ R11, R6, R82, R11 ;  /* 0x00000052060b7223 */ /* 0x008fe2000001000b */
[----:B------:R-:W-:-:S04]  /*2c40*/  FFMA.FTZ R90, R7, R83, R90 ;  /* 0x00000053075a7223 */ /* 0x000fc8000001005a */
[----:B------:R-:W-:Y:S01]  /*2c50*/  FADD.FTZ R13, R11, R90 ;  /* 0x0000005a0b0d7221 */ /* 0x000fe20000010000 */
[----:B-1----:R-:W-:Y:S06]  /*2c60*/  BRA.DIV UR4, `(.L_x_2206) ;  /* 0x0000002e04d47947 */ /* 0x002fec000b800000 */
[----:B------:R0:W1:Y:S02]  /*2c70*/  SHFL.BFLY PT, R14, R13, 0x1, 0x1f ;  /* 0x0c201f000d0e7f89 */ /* 0x00006400000e0000 */
.L_x_2254:
        /* <DEDUP_REMOVED lines=17> */
[----:B-----5:R-:W-:-:S04]  /*2d90*/  @P1 SEL R11, R2, RZ, !P3 ;  /* 0x000000ff020b1207 */ /* 0x020fc80005800000 */
[----:B------:R-:W-:-:S04]  /*2da0*/  @P1 IADD3 R11, R11, R86, -R23 ;  /* 0x000000560b0b1210 */ /* 0x000fc80007ffe817 */
[----:B------:R-:W-:Y:S01]  /*2db0*/  @P1 I2FP.F32.S32 R11, R11 ;  /* 0x0000000b000b1245 */ /* 0x000fe20000201400 */
[----:B---3--:R-:W-:-:S04]  /*2dc0*/  @P2 FADD.FTZ R14, R14, R13 ;  /* 0x0000000d0e0e2221 */ /* 0x008fc80000010000 */
[----:B--2---:R-:W-:Y:S01]  /*2dd0*/  @P1 FFMA.FTZ R14, R11, R15, R14 ;  /* 0x0000000f0b0e1223 */ /* 0x004fe2000001000e */
[----:B------:R-:W-:-:S05]  /*2de0*/  IMAD.IADD R11, R86, 0x1, -R16 ;  /* 0x00000001560b7824 */ /* 0x000fca00078e0a10 */
[----:B------:R-:W-:-:S05]  /*2df0*/  LEA R11, R11, R0, 0x2 ;  /* 0x000000000b0b7211 */ /* 0x000fca00078e10ff */
[----:B------:R1:W-:Y:S01]  /*2e00*/  STS [R11], R14 ;  /* 0x0000000e0b007388 */ /* 0x0003e20000000800 */
[----:B------:R-:W-:-:S07]  /*2e10*/  @!P0 FMNMX.FTZ R85, R85, R14, !PT ;  /* 0x0000000e55558209 */ /* 0x000fce0007810000 */
.L_x_2208:
[----:B------:R-:W-:Y:S05]  /*2e20*/  BSYNC B1 ;  /* 0x0000000000017941 */ /* 0x000fea0003800000 */
.L_x_2207:
[----:B-1----:R-:W-:Y:S02]  /*2e30*/  IMAD.IADD R11, R23, 0x1, -R16 ;  /* 0x00000001170b7824 */ /* 0x002fe400078e0a10 */
[----:B------:R-:W-:Y:S02]  /*2e40*/  VIADD R86, R86, 0x40 ;  /* 0x0000004056567836 */ /* 0x000fe40000000000 */
[----:B------:R-:W-:-:S05]  /*2e50*/  VIADD R11, R11, 0xf ;  /* 0x0000000f0b0b7836 */ /* 0x000fca0000000000 */
[----:B------:R-:W-:-:S04]  /*2e60*/  SHF.R.S32.HI R12, RZ, 0x1f, R11 ;  /* 0x0000001fff0c7819 */ /* 0x000fc8000001140b */
[----:B------:R-:W-:-:S04]  /*2e70*/  LEA.HI R12, R12, R11, RZ, 0x4 ;  /* 0x0000000b0c0c7211 */ /* 0x000fc800078f20ff */
[----:B------:R-:W-:-:S04]  /*2e80*/  LOP3.LUT R11, R12, 0xfffffff0, RZ, 0xc0, !PT ;  /* 0xfffffff00c0b7812 */ /* 0x000fc800078ec0ff */
[----:B------:R-:W-:-:S04]  /*2e90*/  IADD3 R11, R16, R11, RZ ;  /* 0x0000000b100b7210 */ /* 0x000fc80007ffe0ff */
[----:B------:R-:W-:-:S13]  /*2ea0*/  ISETP.GE.AND P0, PT, R86, R11, PT ;  /* 0x0000000b5600720c */ /* 0x000fda0003f06270 */
[----:B------:R-:W-:Y:S05]  /*2eb0*/  @!P0 BRA `(.L_x_2209) ;  /* 0xffffffec00148947 */ /* 0x000fea000383ffff */
.L_x_2205:
[----:B------:R-:W-:Y:S05]  /*2ec0*/  BSYNC B0 ;  /* 0x0000000000007941 */ /* 0x000fea0003800000 */
.L_x_2204:
[----:B------:R-:W3:Y:S01]  /*2ed0*/  S2R R21, SR_TID.X ;  /* 0x0000000000157919 */ /* 0x000ee20000002100 */
[----:B------:R-:W-:Y:S01]  /*2ee0*/  UMOV UR4, 0xffffffff ;  /* 0xffffffff00047882 */ /* 0x000fe20000000000 */
[----:B------:R-:W-:Y:S02]  /*2ef0*/  SHF.R.S32.HI R20, RZ, 0x1f, R17 ;  /* 0x0000001fff147819 */ /* 0x000fe40000011411 */
[----:B------:R-:W-:Y:S05]  /*2f00*/  BRA.DIV UR4, `(.L_x_2210) ;  /* 0x0000002e04507947 */ /* 0x000fea000b800000 */
[----:B------:R-:W0:Y:S02]  /*2f10*/  SHFL.BFLY PT, R14, R85, 0x10, 0x1f ;  /* 0x0e001f00550e7f89 */ /* 0x000e2400000e0000 */
[----:B0-----:R-:W-:-:S05]  /*2f20*/  FMNMX.FTZ R13, R14, R85, !PT ;  /* 0x000000550e0d7209 */ /* 0x001fca0007810000 */
[----:B------:R-:W0:Y:S02]  /*2f30*/  SHFL.BFLY PT, R14, R13, 0x8, 0x1f ;  /* 0x0d001f000d0e7f89 */ /* 0x000e2400000e0000 */
[----:B0----5:R-:W-:-:S05]  /*2f40*/  FMNMX.FTZ R2, R13, R14, !PT ;  /* 0x0000000e0d027209 */ /* 0x021fca0007810000 */
[----:B------:R-:W0:Y:S02]  /*2f50*/  SHFL.BFLY PT, R14, R2, 0x4, 0x1f ;  /* 0x0c801f00020e7f89 */ /* 0x000e2400000e0000 */
[----:B0-----:R-:W-:-:S05]  /*2f60*/  FMNMX.FTZ R3, R2, R14, !PT ;  /* 0x0000000e02037209 */ /* 0x001fca0007810000 */
[----:B------:R0:W4:Y:S02]  /*2f70*/  SHFL.BFLY PT, R14, R3, 0x2, 0x1f ;  /* 0x0c401f00030e7f89 */ /* 0x00012400000e0000 */
.L_x_2260:
[----:B---3--:R-:W-:Y:S01]  /*2f80*/  SHF.R.S32.HI R4, RZ, 0x1f, R21 ;  /* 0x0000001fff047819 */ /* 0x008fe20000011415 */
[----:B------:R-:W-:Y:S05]  /*2f90*/  WARPSYNC.ALL ;  /* 0x0000000000007948 */ /* 0x000fea0003800000 */
[----:B------:R-:W-:Y:S02]  /*2fa0*/  LEA.HI R2, R4, R21, RZ, 0x5 ;  /* 0x0000001504027211 */ /* 0x000fe400078f28ff */
[----:B0---4-:R-:W-:Y:S02]  /*2fb0*/  FMNMX.FTZ R3, R3, R14, !PT ;  /* 0x0000000e03037209 */ /* 0x011fe40007810000 */
        /* <DEDUP_REMOVED lines=13> */
[----:B------:R-:W-:Y:S01]  /*3090*/  ULDC.64 UR6, c[0x0][0x2b0] ;  /* 0x0000ac0000067ab9 */ /* 0x000fe20000000a00 */
[----:B------:R-:W-:Y:S01]  /*30a0*/  ISETP.GT.AND P1, PT, R10, R23, PT ;  /* 0x000000170a00720c */ /* 0x000fe20003f24270 */
[----:B------:R-:W-:Y:S06]  /*30b0*/  BSSY B0, `(.L_x_2211) ;  /* 0x0000027000007945 */ /* 0x000fec0003800000 */
        /* <DEDUP_REMOVED lines=10> */
[----:B------:R0:W3:Y:S01]  /*3160*/  SHFL.IDX PT, R7, R8, RZ, 0x1f ;  /* 0x00001fff08077589 */ /* 0x0000e200000e0000 */
[----:B------:R-:W-:Y:S05]  /*3170*/  @P1 BRA `(.L_x_2212) ;  /* 0x0000000000681947 */ /* 0x000fea0003800000 */
[----:B------:R-:W-:Y:S01]  /*3180*/  ULDC.64 UR4, c[0x0][0x2b0] ;  /* 0x0000ac0000047ab9 */ /* 0x000fe20000000a00 */
[----:B------:R-:W-:Y:S01]  /*3190*/  IMAD.MOV.U32 R5, RZ, RZ, RZ ;  /* 0x000000ffff057224 */ /* 0x000fe200078e00ff */
[----:B------:R-:W-:Y:S02]  /*31a0*/  ISETP.NE.U32.AND P0, PT, RZ, UR4, PT ;  /* 0x00000004ff007c0c */ /* 0x000fe4000bf05070 */
[----:B------:R-:W-:Y:S02]  /*31b0*/  MOV R6, R10 ;  /* 0x0000000a00067202 */ /* 0x000fe40000000f00 */
[----:B------:R-:W-:-:S13]  /*31c0*/  ISETP.NE.AND.EX P0, PT, RZ, UR5, PT, P0 ;  /* 0x00000005ff007c0c */ /* 0x000fda000bf05300 */
.L_x_2216:
[----:B------:R-:W-:Y:S01]  /*31d0*/  IMAD.IADD R3, R6, 0x1, -R16 ;  /* 0x0000000106037824 */ /* 0x000fe200078e0a10 */
[----:B------:R-:W-:Y:S03]  /*31e0*/  BSSY B1, `(.L_x_2213) ;  /* 0x000000e000017945 */ /* 0x000fe60003800000 */
        /* <DEDUP_REMOVED lines=9> */
.L_x_2214:
[----:B------:R-:W3:Y:S02]  /*3280*/  LDS R2, [R9] ;  /* 0x0000000009027984 */ /* 0x000ee40000000800 */
[----:B---3--:R-:W-:-:S04]  /*3290*/  FADD.FTZ R2, -R7, R2 ;  /* 0x0000000207027221 */ /* 0x008fc80000010100 */
[----:B------:R-:W-:-:S04]  /*32a0*/  FMUL.FTZ R2, R2, 1.4426950216293334961 ;  /* 0x3fb8aa3b02027820 */ /* 0x000fc80000410000 */
[----:B0-----:R0:W4:Y:S03]  /*32b0*/  MUFU.EX2 R8, R2 ;  /* 0x0000000200087308 */ /* 0x0011260000000800 */
.L_x_2215:
[----:B------:R-:W-:Y:S05]  /*32c0*/  BSYNC B1 ;  /* 0x0000000000017941 */ /* 0x000fea0003800000 */
.L_x_2213:
[----:B----4-:R4:W-:Y:S01]  /*32d0*/  STS [R9], R8 ;  /* 0x0000000809007388 */ /* 0x0109e20000000800 */
[----:B------:R-:W-:Y:S01]  /*32e0*/  IADD3 R6, R6, 0x80, RZ ;  /* 0x0000008006067810 */ /* 0x000fe20007ffe0ff */
[----:B------:R-:W-:-:S03]  /*32f0*/  FADD.FTZ R5, R8, R5 ;  /* 0x0000000508057221 */ /* 0x000fc60000010000 */
[----:B------:R-:W-:-:S13]  /*3300*/  ISETP.GT.AND P2, PT, R6, R23, PT ;  /* 0x000000170600720c */ /* 0x000fda0003f44270 */
[----:B----4-:R-:W-:Y:S05]  /*3310*/  @!P2 BRA `(.L_x_2216) ;  /* 0xfffffffc00aca947 */ /* 0x010fea000383ffff */
.L_x_2212:
[----:B------:R-:W-:Y:S05]  /*3320*/  BSYNC B0 ;  /* 0x0000000000007941 */ /* 0x000fea0003800000 */
.L_x_2211:
[----:B0-----:R-:W0:Y:S01]  /*3330*/  SHFL.BFLY PT, R2, R5, 0x10, 0x1f ;  /* 0x0e001f0005027f89 */ /* 0x001e2200000e0000 */
[----:B------:R-:W-:Y:S01]  /*3340*/  LOP3.LUT P0, R9, R21, 0x1f, RZ, 0xc0, !PT ;  /* 0x0000001f15097812 */ /* 0x000fe2000780c0ff */
[----:B------:R-:W-:Y:S01]  /*3350*/  ULDC.U8 UR4, c[0x0][0x31c] ;  /* 0x0000c70000047ab9 */ /* 0x000fe20000000000 */
[----:B------:R-:W-:Y:S02]  /*3360*/  UMOV UR5, URZ ;  /* 0x0000003f00057c82 */ /* 0x000fe40008000000 */
        /* <DEDUP_REMOVED lines=13> */
[----:B---3--:R-:W0:Y:S01]  /*3440*/  SHFL.BFLY PT, R7, R6, 0x2, 0x1f ;  /* 0x0c401f0006077f89 */ /* 0x008e2200000e0000 */
[----:B------:R-:W-:Y:S01]  /*3450*/  @!P0 IMAD.IADD R3, R3, 0x1, R2 ;  /* 0x0000000103038824 */ /* 0x000fe200078e0202 */
        /* <DEDUP_REMOVED lines=18> */
[----:B------:R-:W3:Y:S02]  /*3580*/  S2UR UR5, SR_CTAID.Y ;  /* 0x00000000000579c3 */ /* 0x000ee40000002600 */
[----:B---3--:R-:W-:-:S03]  /*3590*/  UIMAD UR5, UR5, UR6, UR4 ;  /* 0x00000006050572a4 */ /* 0x008fc6000f8e0204 */
[----:B------:R-:W-:Y:S01]  /*35a0*/  ULDC UR4, c[0x0][0x318] ;  /* 0x0000c60000047ab9 */ /* 0x000fe20000000800 */
[----:B------:R-:W-:Y:S02]  /*35b0*/  ULDC UR6, c[0x0][0x29c] ;  /* 0x0000a70000067ab9 */ /* 0x000fe40000000800 */
[----:B------:R-:W-:-:S03]  /*35c0*/  UIMAD UR4, UR5, UR4, UR6 ;  /* 0x00000004050472a4 */ /* 0x000fc6000f8e0206 */
[----:B------:R-:W-:Y:S02]  /*35d0*/  ULDC UR5, c[0x0][0x284] ;  /* 0x0000a10000057ab9 */ /* 0x000fe40000000800 */
[----:B------:R-:W-:-:S04]  /*35e0*/  UIMAD UR4, UR4, UR5, URZ ;  /* 0x00000005040472a4 */ /* 0x000fc8000f8e023f */
[----:B------:R-:W-:-:S12]  /*35f0*/  USHF.R.S32.HI UR5, URZ, 0x1f, UR4 ;  /* 0x0000001f3f057899 */ /* 0x000fd80008011404 */
.L_x_2217:
[----:B------:R-:W-:Y:S01]  /*3600*/  ULDC.64 UR6, c[0x0][0x310] ;  /* 0x0000c40000067ab9 */ /* 0x000fe20000000a00 */
[----:B------:R-:W-:Y:S04]  /*3610*/  BSSY B0, `(.L_x_2218) ;  /* 0x0000012000007945 */ /* 0x000fe80003800000 */
[----:B------:R-:W-:Y:S05]  /*3620*/  @P1 BRA `(.L_x_2219) ;  /* 0x0000000000401947 */ /* 0x000fea0003800000 */
[----:B0-----:R-:W-:-:S04]  /*3630*/  FADD.FTZ R2, R2, 9.9999999747524270788e-07 ;  /* 0x358637bd02027421 */ /* 0x001fc80000010000 */
[----:B------:R0:W3:Y:S03]  /*3640*/  MUFU.RCP R5, R2 ;  /* 0x0000000200057308 */ /* 0x0000e60000001000 */
.L_x_2221:
[----:B0--3--:R-:W-:-:S05]  /*3650*/  IMAD.IADD R3, R10, 0x1, -R16 ;  /* 0x000000010a037824 */ /* 0x009fca00078e0a10 */
[----:B------:R-:W-:-:S05]  /*3660*/  LEA R3, R3, R0, 0x2 ;  /* 0x0000000003037211 */ /* 0x000fca00078e10ff */
[----:B0-----:R-:W3:Y:S02]  /*3670*/  LDS R2, [R3] ;  /* 0x0000000003027984 */ /* 0x001ee40000000800 */
[----:B---3--:R-:W-:-:S05]  /*3680*/  FMUL.FTZ R7, R2, R5 ;  /* 0x0000000502077220 */ /* 0x008fca0000410000 */
[----:B------:R0:W-:Y:S01]  /*3690*/  STS [R3], R7 ;  /* 0x0000000703007388 */ /* 0x0001e20000000800 */
[----:B------:R-:W-:Y:S05]  /*36a0*/  @!P0 BRA `(.L_x_2220) ;  /* 0x0000000000148947 */ /* 0x000fea0003800000 */
[----:B0-----:R-:W-:-:S04]  /*36b0*/  IADD3 R3, P1, R10, UR4, RZ ;  /* 0x000000040a037c10 */ /* 0x001fc8000ff3e0ff */
[----:B------:R-:W-:Y:S02]  /*36c0*/  LEA.HI.X.SX32 R6, R10, UR5, 0x1, P1 ;  /* 0x000000050a067c11 */ /* 0x000fe400088f0eff */
[----:B------:R-:W-:-:S04]  /*36d0*/  LEA R2, P1, R3, UR6, 0x2 ;  /* 0x0000000603027c11 */ /* 0x000fc8000f8210ff */
[----:B------:R-:W-:-:S05]  /*36e0*/  LEA.HI.X R3, R3, UR7, R6, 0x2, P1 ;  /* 0x0000000703037c11 */ /* 0x000fca00088f1406 */
[----:B------:R3:W-:Y:S04]  /*36f0*/  STG.E desc[UR36][R2.64], R7 ;  /* 0x0000000702007986 */ /* 0x0007e8000c101924 */
.L_x_2220:
[----:B------:R-:W-:-:S05]  /*3700*/  VIADD R10, R10, 0x80 ;  /* 0x000000800a0a7836 */ /* 0x000fca0000000000 */
[----:B------:R-:W-:-:S13]  /*3710*/  ISETP.GT.AND P1, PT, R10, R23, PT ;  /* 0x000000170a00720c */ /* 0x000fda0003f24270 */
[----:B------:R-:W-:Y:S05]  /*3720*/  @!P1 BRA `(.L_x_2221) ;  /* 0xfffffffc00c89947 */ /* 0x000fea000383ffff */
.L_x_2219:
[----:B------:R-:W-:Y:S05]  /*3730*/  BSYNC B0 ;  /* 0x0000000000007941 */ /* 0x000fea0003800000 */
.L_x_2218:
[----:B0--3--:R-:W-:Y:S01]  /*3740*/  SHF.R.S32.HI R2, RZ, 0x1f, R23 ;  /* 0x0000001fff027819 */ /* 0x009fe20000011417 */
[----:B------:R-:W-:Y:S01]  /*3750*/  ULDC.64 UR4, c[0x0][0x240] ;  /* 0x0000900000047ab9 */ /* 0x000fe20000000a00 */
[----:B------:R-:W-:Y:S02]  /*3760*/  LEA.HI R4, R4, R21, RZ, 0x4 ;  /* 0x0000001504047211 */ /* 0x000fe400078f20ff */
[----:B------:R-:W-:Y:S02]  /*3770*/  CS2R R6, SRZ ;  /* 0x0000000000067805 */ /* 0x000fe4000001ff00 */
[----:B------:R-:W-:Y:S01]  /*3780*/  LEA.HI R2, R2, R23, RZ, 0x3 ;  /* 0x0000001702027211 */ /* 0x000fe200078f18ff */
[----:B------:R-:W-:Y:S01]  /*3790*/  ULDC UR8, c[0x0][0x288] ;  /* 0x0000a20000087ab9 */ /* 0x000fe20000000800 */
[----:B------:R-:W-:Y:S01]  /*37a0*/  ISETP.NE.U32.AND P0, PT, RZ, UR4, PT ;  /* 0x00000004ff007c0c */ /* 0x000fe2000bf05070 */
[----:B------:R-:W-:Y:S01]  /*37b0*/  ULDC UR4, c[0x0][0x284] ;  /* 0x0000a10000047ab9 */ /* 0x000fe20000000800 */
[----:B------:R-:W-:Y:S01]  /*37c0*/  LOP3.LUT R2, R2, 0xfffffff8, RZ, 0xc0, !PT ;  /* 0xfffffff802027812 */ /* 0x000fe200078ec0ff */
[----:B------:R-:W-:Y:S01]  /*37d0*/  ULDC.64 UR6, c[0x0][0x258] ;  /* 0x0000960000067ab9 */ /* 0x000fe20000000a00 */
[----:B------:R-:W-:Y:S01]  /*37e0*/  SHF.R.S32.HI R25, RZ, 0x4, R4 ;  /* 0x00000004ff197819 */ /* 0x000fe20000011404 */
[----:B------:R-:W-:Y:S01]  /*37f0*/  ULDC.64 UR12, c[0x0][0x250] ;  /* 0x00009400000c7ab9 */ /* 0x000fe20000000a00 */
[----:B------:R-:W-:Y:S01]  /*3800*/  ISETP.NE.AND.EX P0, PT, RZ, UR5, PT, P0 ;  /* 0x00000005ff007c0c */ /* 0x000fe2000bf05300 */
[----:B------:R-:W-:Y:S01]  /*3810*/  IMAD.IADD R10, R23, 0x1, -R2 ;  /* 0x00000001170a7824 */ /* 0x000fe200078e0a02 */
[----:B------:R-:W-:-:S04]  /*3820*/  LOP3.LUT R4, R4, 0x3ffffff0, RZ, 0xc0, !PT ;  /* 0x3ffffff004047812 */ /* 0x000fc800078ec0ff */
[----:B------:R-:W-:Y:S01]  /*3830*/  ISETP.NE.OR P0, PT, R25, R10, !P0 ;  /* 0x0000000a1900720c */ /* 0x000fe20004705670 */
[----:B------:R-:W-:Y:S01]  /*3840*/  IMAD.IADD R2, R21, 0x1, -R4 ;  /* 0x0000000115027824 */ /* 0x000fe200078e0a04 */
[----:B------:R-:W-:-:S04]  /*3850*/  CS2R R4, SRZ ;  /* 0x0000000000047805 */ /* 0x000fc8000001ff00 */
[----:B------:R-:W-:-:S07]  /*3860*/  SHF.L.U32 R2, R2, 0x2, RZ ;  /* 0x0000000202027819 */ /* 0x000fce00000006ff */
[----:B------:R-:W0:Y:S01]  /*3870*/  @!P0 S2R R3, SR_CTAID.X ;  /* 0x0000000000038919 */ /* 0x000e220000002500 */
[----:B------:R-:W3:Y:S01]  /*3880*/  @!P0 LDC.64 R8, c[0x0][0x240] ;  /* 0x00009000ff088b82 */ /* 0x000ee20000000a00 */
[----:B------:R-:W-:Y:S01]  /*3890*/  IMAD.IADD R26, R16, 0x1, R25 ;  /* 0x00000001101a7824 */ /* 0x000fe200078e0219 */
[----:B------:R-:W-:Y:S01]  /*38a0*/  BSSY B0, `(.L_x_2222) ;  /* 0x000007e000007945 */ /* 0x000fe20003800000 */
[----:B0-----:R-:W-:-:S04]  /*38b0*/  @!P0 IMAD R3, R3, 0x40, R2 ;  /* 0x0000004003038824 */ /* 0x001fc800078e0202 */
[----:B---3--:R-:W-:-:S04]  /*38c0*/  @!P0 IMAD.WIDE R8, R3, 0x4, R8 ;  /* 0x0000000403088825 */ /* 0x008fc800078e0208 */
[----:B------:R-:W-:Y:S01]  /*38d0*/  IMAD.U32 R3, RZ, RZ, UR4 ;  /* 0x00000004ff037e24 */ /* 0x000fe2000f8e00ff */
[----:B------:R0:W5:Y:S01]  /*38e0*/  @!P0 LDG.E.128 R4, desc[UR36][R8.64] ;  /* 0x0000002408048981 */ /* 0x000162000c1e1d00 */
[----:B------:R-:W-:Y:S01]  /*38f0*/  ULDC.64 UR4, c[0x0][0x250] ;  /* 0x0000940000047ab9 */ /* 0x000fe20000000a00 */
[----:B------:R-:W-:Y:S02]  /*3900*/  BAR.SYNC.DEFER_BLOCKING 0x0 ;  /* 0x0000000000007b1d */ /* 0x000fe40000010000 */
[-C--:B------:R-:W-:Y:S01]  /*3910*/  VIMNMX R41, R23, R3.reuse, PT ;  /* 0x0000000317297248 */ /* 0x080fe20003fe0100 */
[----:B------:R-:W-:Y:S01]  /*3920*/  IMAD R84, R84, R3, R2 ;  /* 0x0000000354547224 */ /* 0x000fe200078e0202 */
[----:B------:R-:W-:Y:S02]  /*3930*/  ISETP.NE.AND P0, PT, R25, R10, PT ;  /* 0x0000000a1900720c */ /* 0x000fe40003f05270 */
[----:B------:R-:W-:Y:S02]  /*3940*/  CS2R R10, SRZ ;  /* 0x00000000000a7805 */ /* 0x000fe4000001ff00 */
[----:B------:R-:W-:-:S02]  /*3950*/  ISETP.GE.AND P1, PT, R26, R41, PT ;  /* 0x000000291a00720c */ /* 0x000fc40003f26270 */
[----:B0-----:R-:W-:Y:S02]  /*3960*/  CS2R R8, SRZ ;  /* 0x0000000000087805 */ /* 0x001fe4000001ff00 */
[----:B------:R-:W-:-:S09]  /*3970*/  SHF.R.S32.HI R27, RZ, 0x1f, R84 ;  /* 0x0000001fff1b7819 */ /* 0x000fd20000011454 */
[----:B------:R-:W-:Y:S05]  /*3980*/  @P1 BRA `(.L_x_2223) ;  /* 0x0000000400bc1947 */ /* 0x000fea0003800000 */
        /* <DEDUP_REMOVED lines=11> */
[----:B------:R-:W-:Y:S01]  /*3a40*/  HFMA2.MMA R8, -RZ, RZ, 0, 0 ;  /* 0x00000000ff087435 */ /* 0x000fe200000001ff */
[----:B-1----:R-:W-:Y:S02]  /*3a50*/  IMAD.MOV.U32 R30, RZ, RZ, R12 ;  /* 0x000000ffff1e7224 */ /* 0x002fe400078e000c */
[----:B------:R-:W-:-:S08]  /*3a60*/  IMAD.MOV.U32 R40, RZ, RZ, R26 ;  /* 0x000000ffff287224 */ /* 0x000fd000078e001a */
.L_x_2226:
[----:B------:R-:W-:-:S04]  /*3a70*/  IADD3 R12, P2, R17, R40, RZ ;  /* 0x00000028110c7210 */ /* 0x000fc80007f5e0ff */
[----:B------:R-:W-:Y:S02]  /*3a80*/  LEA.HI.X.SX32 R13, R40, R20, 0x1, P2 ;  /* 0x00000014280d7211 */ /* 0x000fe400010f0eff */
[----:B--2---:R-:W-:-:S04]  /*3a90*/  LEA R28, P2, R12, UR6, 0x2 ;  /* 0x000000060c1c7c11 */ /* 0x004fc8000f8410ff */
[----:B------:R-:W-:-:S05]  /*3aa0*/  LEA.HI.X R29, R12, UR7, R13, 0x2, P2 ;  /* 0x000000070c1d7c11 */ /* 0x000fca00090f140d */
[----:B------:R-:W2:Y:S01]  /*3ab0*/  LDG.E R28, desc[UR36][R28.64] ;  /* 0x000000241c1c7981 */ /* 0x000ea2000c1e1900 */
[----:B------:R-:W-:-:S04]  /*3ac0*/  IMAD.IADD R31, R40, 0x1, -R16 ;  /* 0x00000001281f7824 */ /* 0x000fc800078e0a10 */
[----:B------:R-:W-:-:S06]  /*3ad0*/  IMAD R31, R31, 0x4, R0 ;  /* 0x000000041f1f7824 */ /* 0x000fcc00078e0200 */
[----:B------:R-:W0:Y:S01]  /*3ae0*/  LDS R31, [R31] ;  /* 0x000000001f1f7984 */ /* 0x000e220000000800 */
[----:B--2---:R-:W-:-:S04]  /*3af0*/  IMAD R12, R28, UR8, RZ ;  /* 0x000000081c0c7c24 */ /* 0x004fc8000f8e02ff */
[----:B------:R-:W-:-:S04]  /*3b00*/  IMAD R12, R12, R3, R40 ;  /* 0x000000030c0c7224 */ /* 0x000fc800078e0228 */
[----:B------:R-:W-:-:S05]  /*3b10*/  IMAD.SHL.U32 R12, R12, 0x40, RZ ;  /* 0x000000400c0c7824 */ /* 0x000fca00078e00ff */
[----:B------:R-:W-:-:S04]  /*3b20*/  IADD3 R13, P2, R84, R12, RZ ;  /* 0x0000000c540d7210 */ /* 0x000fc80007f5e0ff */
[----:B------:R-:W-:Y:S02]  /*3b30*/  LEA.HI.X.SX32 R14, R12, R27, 0x1, P2 ;  /* 0x0000001b0c0e7211 */ /* 0x000fe400010f0eff */
[----:B------:R-:W-:-:S04]  /*3b40*/  LEA R12, P2, R13, UR4, 0x2 ;  /* 0x000000040d0c7c11 */ /* 0x000fc8000f8410ff */
[----:B------:R-:W-:-:S06]  /*3b50*/  LEA.HI.X R13, R13, UR5, R14, 0x2, P2 ;  /* 0x000000050d0d7c11 */ /* 0x000fcc00090f140e */
[----:B------:R-:W0:Y:S01]  /*3b60*/  LDG.E.128 R12, desc[UR36][R12.64] ;  /* 0x000000240c0c7981 */ /* 0x000e22000c1e1d00 */
[----:B------:R-:W-:Y:S01]  /*3b70*/  IADD3 R30, R30, -0x1, RZ ;  /* 0xffffffff1e1e7810 */ /* 0x000fe20007ffe0ff */
[----:B------:R-:W-:-:S03]  /*3b80*/  VIADD R40, R40, 0x8 ;  /* 0x0000000828287836 */ /* 0x000fc60000000000 */
[----:B------:R-:W-:Y:S01]  /*3b90*/  ISETP.NE.AND P2, PT, R30, RZ, PT ;  /* 0x000000ff1e00720c */ /* 0x000fe20003f45270 */
[-C--:B0-----:R-:W-:Y:S01]  /*3ba0*/  FFMA.FTZ R8, R12, R31.reuse, R8 ;  /* 0x0000001f0c087223 */ /* 0x081fe20000010008 */
[-C--:B------:R-:W-:Y:S01]  /*3bb0*/  FFMA.FTZ R9, R13, R31.reuse, R9 ;  /* 0x0000001f0d097223 */ /* 0x080fe20000010009 */
[-C--:B------:R-:W-:Y:S01]  /*3bc0*/  FFMA.FTZ R10, R14, R31.reuse, R10 ;  /* 0x0000001f0e0a7223 */ /* 0x080fe2000001000a */
[----:B------:R-:W-:-:S09]  /*3bd0*/  FFMA.FTZ R11, R15, R31, R11 ;  /* 0x0000001f0f0b7223 */ /* 0x000fd2000001000b */
[----:B------:R-:W-:Y:S05]  /*3be0*/  @P2 BRA `(.L_x_2226) ;  /* 0xfffffffc00a02947 */ /* 0x000fea000383ffff */
.L_x_2225:
[----:B------:R-:W-:Y:S05]  /*3bf0*/  BSYNC B1 ;  /* 0x0000000000017941 */ /* 0x000fea0003800000 */
.L_x_2224:
[----:B------:R-:W-:Y:S05]  /*3c00*/  @!P1 BRA `(.L_x_2223) ;  /* 0x00000004001c9947 */ /* 0x000fea0003800000 */
[----:B------:R-:W-:Y:S01]  /*3c10*/  IADD3 R51, P1, R17, R40, RZ ;  /* 0x0000002811337210 */ /* 0x000fe20007f3e0ff */
[----:B------:R-:W-:Y:S01]  /*3c20*/  ULDC UR9, c[0x0][0x288] ;  /* 0x0000a20000097ab9 */ /* 0x000fe20000000800 */
[C---:B------:R-:W-:Y:S01]  /*3c30*/  LEA R13, R40.reuse, 0x40, 0x2 ;  /* 0x00000040280d7811 */ /* 0x040fe200078e10ff */
[----:B------:R-:W-:Y:S01]  /*3c40*/  ULDC.64 UR10, c[0x0][0x258] ;  /* 0x00009600000a7ab9 */ /* 0x000fe20000000a00 */
[----:B------:R-:W-:Y:S01]  /*3c50*/  LEA.HI.X.SX32 R14, R40, R20, 0x1, P1 ;  /* 0x00000014280e7211 */ /* 0x000fe200008f0eff */
[----:B------:R-:W-:Y:S01]  /*3c60*/  IMAD R12, R3, UR9, RZ ;  /* 0x00000009030c7c24 */ /* 0x000fe2000f8e02ff */
[C---:B------:R-:W-:Y:S01]  /*3c70*/  LEA R42, P1, R51.reuse, UR10, 0x2 ;  /* 0x0000000a332a7c11 */ /* 0x040fe2000f8210ff */
[----:B------:R-:W-:Y:S02]  /*3c80*/  IMAD R13, R16, -0x4, R13 ;  /* 0xfffffffc100d7824 */ /* 0x000fe400078e020d */
[----:B------:R-:W-:Y:S01]  /*3c90*/  IMAD.SHL.U32 R44, R40, 0x40, RZ ;  /* 0x00000040282c7824 */ /* 0x000fe200078e00ff */
[----:B------:R-:W-:Y:S01]  /*3ca0*/  LEA.HI.X R51, R51, UR11, R14, 0x2, P1 ;  /* 0x0000000b33337c11 */ /* 0x000fe200088f140e */
[----:B------:R-:W-:Y:S01]  /*3cb0*/  IMAD.IADD R46, R0, 0x1, R13 ;  /* 0x00000001002e7824 */ /* 0x000fe200078e020d */
[----:B------:R-:W-:-:S07]  /*3cc0*/  SHF.L.U32 R45, R12, 0x6, RZ ;  /* 0x000000060c2d7819 */ /* 0x000fce00000006ff */
.L_x_2227:
[----:B------:R-:W-:Y:S01]  /*3cd0*/  IMAD.MOV.U32 R43, RZ, RZ, R51 ;  /* 0x000000ffff2b7224 */ /* 0x000fe200078e0033 */
[----:B------:R-:W0:Y:S04]  /*3ce0*/  LDS R47, [R46+-0x40] ;  /* 0xffffc0002e2f7984 */ /* 0x000e280000000800 */
[----:B------:R-:W3:Y:S04]  /*3cf0*/  LDG.E R12, desc[UR36][R42.64] ;  /* 0x000000242a0c7981 */ /* 0x000ee8000c1e1900 */
[----:B------:R-:W4:Y:S04]  /*3d00*/  LDG.E R13, desc[UR36][R42.64+0x20] ;  /* 0x000020242a0d7981 */ /* 0x000f28000c1e1900 */
[----:B------:R-:W4:Y:S04]  /*3d10*/  LDG.E R14, desc[UR36][R42.64+0x40] ;  /* 0x000040242a0e7981 */ /* 0x000f28000c1e1900 */
[----:B--2---:R-:W2:Y:S04]  /*3d20*/  LDG.E R28, desc[UR36][R42.64+0x60] ;  /* 0x000060242a1c7981 */ /* 0x004ea8000c1e1900 */
[----:B------:R-:W0:Y:S04]  /*3d30*/  LDS R48, [R46+-0x20] ;  /* 0xffffe0002e307984 */ /* 0x000e280000000800 */
[----:B------:R-:W0:Y:S04]  /*3d40*/  LDS R49, [R46] ;  /* 0x000000002e317984 */ /* 0x000e280000000800 */
[----:B------:R0:W0:Y:S01]  /*3d50*/  LDS R50, [R46+0x20] ;  /* 0x000020002e327984 */ /* 0x0000220000000800 */
[----:B---3--:R-:W-:-:S02]  /*3d60*/  IMAD R12, R45, R12, R44 ;  /* 0x0000000c2d0c7224 */ /* 0x008fc400078e022c */
[----:B----4-:R-:W-:-:S03]  /*3d70*/  IMAD R13, R45, R13, R44 ;  /* 0x0000000d2d0d7224 */ /* 0x010fc600078e022c */
[----:B-1----:R-:W-:Y:S01]  /*3d80*/  IADD3 R30, P1, R84, R12, RZ ;  /* 0x0000000c541e7210 */ /* 0x002fe20007f3e0ff */
[--C-:B------:R-:W-:Y:S02]  /*3d90*/  IMAD R15, R45, R14, R44.reuse ;  /* 0x0000000e2d0f7224 */ /* 0x100fe400078e022c */
[----:B------:R-:W-:Y:S01]  /*3da0*/  VIADD R14, R13, 0x200 ;  /* 0x000002000d0e7836 */ /* 0x000fe20000000000 */
[----:B------:R-:W-:Y:S01]  /*3db0*/  LEA.HI.X.SX32 R13, R12, R27, 0x1, P1 ;  /* 0x0000001b0c0d7211 */ /* 0x000fe200008f0eff */
[----:B------:R-:W-:Y:S01]  /*3dc0*/  VIADD R15, R15, 0x400 ;  /* 0x000004000f0f7836 */ /* 0x000fe20000000000 */
[----:B------:R-:W-:Y:S01]  /*3dd0*/  LEA R12, P1, R30, UR12, 0x2 ;  /* 0x0000000c1e0c7c11 */ /* 0x000fe2000f8210ff */
[----:B--2---:R-:W-:Y:S01]  /*3de0*/  IMAD R28, R45, R28, R44 ;  /* 0x0000001c2d1c7224 */ /* 0x004fe200078e022c */
[C---:B------:R-:W-:Y:S02]  /*3df0*/  IADD3 R29, P2, R84.reuse, R14, RZ ;  /* 0x0000000e541d7210 */ /* 0x040fe40007f5e0ff */
[----:B------:R-:W-:-:S02]  /*3e00*/  IADD3 R31, P3, R84, R15, RZ ;  /* 0x0000000f541f7210 */ /* 0x000fc40007f7e0ff */
[----:B------:R-:W-:Y:S02]  /*3e10*/  LEA.HI.X R13, R30, UR13, R13, 0x2, P1 ;  /* 0x0000000d1e0d7c11 */ /* 0x000fe400088f140d */
[----:B------:R-:W-:Y:S02]  /*3e20*/  IADD3 R30, R28, 0x600, RZ ;  /* 0x000006001c1e7810 */ /* 0x000fe40007ffe0ff */
[-C--:B------:R-:W-:Y:S02]  /*3e30*/  LEA.HI.X.SX32 R34, R14, R27.reuse, 0x1, P2 ;  /* 0x0000001b0e227211 */ /* 0x080fe400010f0eff */
[----:B------:R-:W-:Y:S02]  /*3e40*/  LEA R28, P1, R29, UR12, 0x2 ;  /* 0x0000000c1d1c7c11 */ /* 0x000fe4000f8210ff */
[----:B------:R-:W-:Y:S02]  /*3e50*/  LEA.HI.X.SX32 R14, R15, R27, 0x1, P3 ;  /* 0x0000001b0f0e7211 */ /* 0x000fe400018f0eff */
[----:B------:R-:W-:-:S02]  /*3e60*/  LEA R32, P2, R31, UR12, 0x2 ;  /* 0x0000000c1f207c11 */ /* 0x000fc4000f8410ff */
[----:B------:R-:W-:Y:S02]  /*3e70*/  LEA.HI.X R29, R29, UR13, R34, 0x2, P1 ;  /* 0x0000000d1d1d7c11 */ /* 0x000fe400088f1422 */
[----:B------:R-:W-:Y:S02]  /*3e80*/  IADD3 R34, P1, R84, R30, RZ ;  /* 0x0000001e54227210 */ /* 0x000fe40007f3e0ff */
[----:B------:R-:W-:Y:S02]  /*3e90*/  LEA.HI.X R33, R31, UR13, R14, 0x2, P2 ;  /* 0x0000000d1f217c11 */ /* 0x000fe400090f140e */
[----:B------:R-:W2:Y:S01]  /*3ea0*/  LDG.E.128 R12, desc[UR36][R12.64] ;  /* 0x000000240c0c7981 */ /* 0x000ea2000c1e1d00 */
[----:B------:R-:W-:Y:S02]  /*3eb0*/  LEA.HI.X.SX32 R35, R30, R27, 0x1, P1 ;  /* 0x0000001b1e237211 */ /* 0x000fe400008f0eff */
[C---:B------:R-:W-:Y:S01]  /*3ec0*/  LEA R36, P1, R34.reuse, UR12, 0x2 ;  /* 0x0000000c22247c11 */ /* 0x040fe2000f8210ff */
[----:B------:R-:W3:Y:S03]  /*3ed0*/  LDG.E.128 R28, desc[UR36][R28.64] ;  /* 0x000000241c1c7981 */ /* 0x000ee6000c1e1d00 */
[----:B------:R-:W-:-:S02]  /*3ee0*/  LEA.HI.X R37, R34, UR13, R35, 0x2, P1 ;  /* 0x0000000d22257c11 */ /* 0x000fc400088f1423 */
[----:B------:R-:W4:Y:S04]  /*3ef0*/  LDG.E.128 R32, desc[UR36][R32.64] ;  /* 0x0000002420207981 */ /* 0x000f28000c1e1d00 */
[----:B------:R-:W4:Y:S01]  /*3f00*/  LDG.E.128 R36, desc[UR36][R36.64] ;  /* 0x0000002424247981 */ /* 0x000f22000c1e1d00 */
[----:B------:R-:W-:Y:S01]  /*3f10*/  IADD3 R42, P1, R42, 0x80, RZ ;  /* 0x000000802a2a7810 */ /* 0x000fe20007f3e0ff */
[----:B------:R-:W-:Y:S01]  /*3f20*/  VIADD R40, R40, 0x20 ;  /* 0x0000002028287836 */ /* 0x000fe20000000000 */
[----:B------:R-:W-:Y:S01]  /*3f30*/  IADD3 R44, R44, 0x800, RZ ;  /* 0x000008002c2c7810 */ /* 0x000fe20007ffe0ff */
[----:B0-----:R-:W-:Y:S02]  /*3f40*/  VIADD R46, R46, 0x80 ;  /* 0x000000802e2e7836 */ /* 0x001fe40000000000 */
[----:B------:R-:W-:Y:S01]  /*3f50*/  IMAD.X R51, RZ, RZ, R43, P1 ;  /* 0x000000ffff337224 */ /* 0x000fe200008e062b */
[----:B------:R-:W-:Y:S01]  /*3f60*/  ISETP.GE.AND P1, PT, R40, R41, PT ;  /* 0x000000292800720c */ /* 0x000fe20003f26270 */
[-C--:B--2---:R-:W-:Y:S01]  /*3f70*/  FFMA.FTZ R43, R12, R47.reuse, R8 ;  /* 0x0000002f0c2b7223 */ /* 0x084fe20000010008 */
[-C--:B------:R-:W-:Y:S01]  /*3f80*/  FFMA.FTZ R8, R13, R47.reuse, R9 ;  /* 0x0000002f0d087223 */ /* 0x080fe20000010009 */
[-C--:B------:R-:W-:Y:S01]  /*3f90*/  FFMA.FTZ R9, R14, R47.reuse, R10 ;  /* 0x0000002f0e097223 */ /* 0x080fe2000001000a */
[----:B------:R-:W-:Y:S01]  /*3fa0*/  FFMA.FTZ R10, R15, R47, R11 ;  /* 0x0000002f0f0a7223 */ /* 0x000fe2000001000b */
[-C--:B---3--:R-:W-:Y:S01]  /*3fb0*/  FFMA.FTZ R43, R28, R48.reuse, R43 ;  /* 0x000000301c2b7223 */ /* 0x088fe2000001002b */
[-C--:B------:R-:W-:Y:S01]  /*3fc0*/  FFMA.FTZ R8, R29, R48.reuse, R8 ;  /* 0x000000301d087223 */ /* 0x080fe20000010008 */
[-C--:B------:R-:W-:Y:S01]  /*3fd0*/  FFMA.FTZ R9, R30, R48.reuse, R9 ;  /* 0x000000301e097223 */ /* 0x080fe20000010009 */
[----:B------:R-:W-:Y:S01]  /*3fe0*/  FFMA.FTZ R10, R31, R48, R10 ;  /* 0x000000301f0a7223 */ /* 0x000fe2000001000a */
[----:B----4-:R-:W-:-:S02]  /*3ff0*/  FFMA.FTZ R43, R32, R49, R43 ;  /* 0x00000031202b7223 */ /* 0x010fc4000001002b */
[-C--:B------:R-:W-:Y:S01]  /*4000*/  FFMA.FTZ R11, R34, R49.reuse, R9 ;  /* 0x00000031220b7223 */ /* 0x080fe20000010009 */
[-C--:B------:R-:W-:Y:S01]  /*4010*/  FFMA.FTZ R12, R33, R49.reuse, R8 ;  /* 0x00000031210c7223 */ /* 0x080fe20000010008 */
[----:B------:R-:W-:Y:S01]  /*4020*/  FFMA.FTZ R14, R35, R49, R10 ;  /* 0x00000031230e7223 */ /* 0x000fe2000001000a */
[-C--:B------:R-:W-:Y:S01]  /*4030*/  FFMA.FTZ R8, R36, R50.reuse, R43 ;  /* 0x0000003224087223 */ /* 0x080fe2000001002b */
[-C--:B------:R-:W-:Y:S01]  /*4040*/  FFMA.FTZ R10, R38, R50.reuse, R11 ;  /* 0x00000032260a7223 */ /* 0x080fe2000001000b */
[-C--:B------:R-:W-:Y:S01]  /*4050*/  FFMA.FTZ R9, R37, R50.reuse, R12 ;  /* 0x0000003225097223 */ /* 0x080fe2000001000c */
[----:B------:R-:W-:Y:S01]  /*4060*/  FFMA.FTZ R11, R39, R50, R14 ;  /* 0x00000032270b7223 */ /* 0x000fe2000001000e */
[----:B------:R-:W-:Y:S06]  /*4070*/  @!P1 BRA `(.L_x_2227) ;  /* 0xfffffffc00149947 */ /* 0x000fec000383ffff */
.L_x_2223:
[----:B------:R-:W-:Y:S05]  /*4080*/  BSYNC B0 ;  /* 0x0000000000007941 */ /* 0x000fea0003800000 */
.L_x_2222:
        /* <DEDUP_REMOVED lines=15> */
[----:B------:R-:W0:Y:S01]  /*4180*/  LDC R3, c[0x0][0x284] ;  /* 0x0000a100ff037b82 */ /* 0x000e220000000800 */
[----:B-1----:R-:W-:Y:S02]  /*4190*/  IMAD.MOV.U32 R30, RZ, RZ, R12 ;  /* 0x000000ffff1e7224 */ /* 0x002fe400078e000c */
[----:B------:R-:W-:-:S07]  /*41a0*/  IMAD R31, R25, 0x4, R0 ;  /* 0x00000004191f7824 */ /* 0x000fce00078e0200 */
.L_x_2234:
[----:B0-----:R-:W-:Y:S01]  /*41b0*/  ISETP.GE.AND P2, PT, R26, R3, PT ;  /* 0x000000031a00720c */ /* 0x001fe20003f46270 */
[----:B------:R-:W-:Y:S01]  /*41c0*/  VIADD R30, R30, 0xffffffff ;  /* 0xffffffff1e1e7836 */ /* 0x000fe20000000000 */
[----:B------:R-:W-:Y:S04]  /*41d0*/  BSSY B2, `(.L_x_2232) ;  /* 0x000002c000027945 */ /* 0x000fe80003800000 */
[----:B------:R-:W-:-:S07]  /*41e0*/  ISETP.NE.AND P1, PT, R30, RZ, PT ;  /* 0x000000ff1e00720c */ /* 0x000fce0003f25270 */
[----:B------:R-:W-:Y:S06]  /*41f0*/  @!P2 BRA `(.L_x_2233) ;  /* 0x0000000000a4a947 */ /* 0x000fec0003800000 */
[----:B------:R-:W-:Y:S02]  /*4200*/  IABS R15, R3 ;  /* 0x00000003000f7213 */ /* 0x000fe40000000000 */
[----:B------:R-:W-:Y:S02]  /*4210*/  IABS R32, R26 ;  /* 0x0000001a00207213 */ /* 0x000fe40000000000 */
[----:B------:R-:W0:Y:S01]  /*4220*/  I2F.RP R14, R15 ;  /* 0x0000000f000e7306 */ /* 0x000e220000209400 */
[----:B------:R-:W-:Y:S02]  /*4230*/  ISETP.GE.AND P3, PT, R26, RZ, PT ;  /* 0x000000ff1a00720c */ /* 0x000fe40003f66270 */
[----:B------:R-:W-:-:S05]  /*4240*/  ISETP.NE.AND P4, PT, R3, RZ, PT ;  /* 0x000000ff0300720c */ /* 0x000fca0003f85270 */
[----:B0-----:R-:W2:Y:S02]  /*4250*/  MUFU.RCP R14, R14 ;  /* 0x0000000e000e7308 */ /* 0x001ea40000001000 */
[----:B--2---:R-:W-:-:S06]  /*4260*/  IADD3 R28, R14, 0xffffffe, RZ ;  /* 0x0ffffffe0e1c7810 */ /* 0x004fcc0007ffe0ff */
[----:B------:R-:W0:Y:S02]  /*4270*/  F2I.FTZ.U32.TRUNC.NTZ R13, R28 ;  /* 0x0000001c000d7305 */ /* 0x000e24000021f000 */
[----:B0-----:R-:W-:-:S04]  /*4280*/  IMAD.MOV R12, RZ, RZ, -R13 ;  /* 0x000000ffff0c7224 */ /* 0x001fc800078e0a0d */
[----:B------:R-:W-:Y:S02]  /*4290*/  IMAD R29, R12, R15, RZ ;  /* 0x0000000f0c1d7224 */ /* 0x000fe400078e02ff */
[----:B------:R-:W-:-:S04]  /*42a0*/  IMAD.MOV.U32 R12, RZ, RZ, RZ ;  /* 0x000000ffff0c7224 */ /* 0x000fc800078e00ff */
[----:B------:R-:W-:-:S04]  /*42b0*/  IMAD.HI.U32 R12, R13, R29, R12 ;  /* 0x0000001d0d0c7227 */ /* 0x000fc800078e000c */
[----:B------:R-:W-:Y:S02]  /*42c0*/  IMAD.MOV.U32 R13, RZ, RZ, R32 ;  /* 0x000000ffff0d7224 */ /* 0x000fe400078e0020 */
[----:B------:R-:W0:Y:S02]  /*42d0*/  LDS R32, [R31] ;  /* 0x000000001f207984 */ /* 0x000e240000000800 */
        /* <DEDUP_REMOVED lines=22> */
[----:B------:R-:W0:Y:S02]  /*4440*/  LDG.E.128 R12, desc[UR36][R12.64] ;  /* 0x000000240c0c7981 */ /* 0x000e24000c1e1d00 */
[-C--:B0-----:R-:W-:Y:S01]  /*4450*/  FFMA.FTZ R8, R12, R32.reuse, R8 ;  /* 0x000000200c087223 */ /* 0x081fe20000010008 */
[-C--:B------:R-:W-:Y:S01]  /*4460*/  FFMA.FTZ R9, R13, R32.reuse, R9 ;  /* 0x000000200d097223 */ /* 0x080fe20000010009 */
[-C--:B------:R-:W-:Y:S01]  /*4470*/  FFMA.FTZ R10, R14, R32.reuse, R10 ;  /* 0x000000200e0a7223 */ /* 0x080fe2000001000a */
[----:B------:R-:W-:-:S07]  /*4480*/  FFMA.FTZ R11, R15, R32, R11 ;  /* 0x000000200f0b7223 */ /* 0x000fce000001000b */
.L_x_2233:
[----:B------:R-:W-:Y:S05]  /*4490*/  BSYNC B2 ;  /* 0x0000000000027941 */ /* 0x000fea0003800000 */
.L_x_2232:
[----:B------:R-:W-:Y:S02]  /*44a0*/  VIADD R26, R26, 0x8 ;  /* 0x000000081a1a7836 */ /* 0x000fe40000000000 */
[----:B------:R-:W-:Y:S01]  /*44b0*/  VIADD R31, R31, 0x20 ;  /* 0x000000201f1f7836 */ /* 0x000fe20000000000 */
[----:B------:R-:W-:Y:S06]  /*44c0*/  @P1 BRA `(.L_x_2234) ;  /* 0xfffffffc00381947 */ /* 0x000fec000383ffff */
.L_x_2231:
[----:B------:R-:W-:Y:S05]  /*44d0*/  BSYNC B1 ;  /* 0x0000000000017941 */ /* 0x000fea0003800000 */
.L_x_2230:
[----:B------:R-:W-:-:S13]  /*44e0*/  ISETP.GE.U32.AND P1, PT, R33, 0x18, PT ;  /* 0x000000182100780c */ /* 0x000fda0003f26070 */
[----:B------:R-:W-:Y:S05]  /*44f0*/  @!P1 BRA `(.L_x_2229) ;  /* 0x0000000c00009947 */ /* 0x000fea0003800000 */
[----:B------:R-:W0:Y:S01]  /*4500*/  LDC R3, c[0x0][0x284] ;  /* 0x0000a100ff037b82 */ /* 0x000e220000000800 */
[----:B------:R-:W-:-:S05]  /*4510*/  LEA R13, R26, 0x40, 0x2 ;  /* 0x000000401a0d7811 */ /* 0x000fca00078e10ff */
[----:B------:R-:W-:-:S05]  /*4520*/  IMAD R13, R16, -0x4, R13 ;  /* 0xfffffffc100d7824 */ /* 0x000fca00078e020d */
[----:B--2---:R-:W-:-:S07]  /*4530*/  IADD3 R28, R0, R13, RZ ;  /* 0x0000000d001c7210 */ /* 0x004fce0007ffe0ff */
.L_x_2243:
[CC--:B0-----:R-:W-:Y:S01]  /*4540*/  ISETP.GE.AND P4, PT, R26.reuse, R3.reuse, PT ;  /* 0x000000031a00720c */ /* 0x0c1fe20003f86270 */
[C---:B------:R-:W-:Y:S01]  /*4550*/  VIADD R36, R26.reuse, 0x8 ;  /* 0x000000081a247836 */ /* 0x040fe20000000000 */
[----:B------:R-:W-:Y:S01]  /*4560*/  BSSY B1, `(.L_x_2235) ;  /* 0x0000030000017945 */ /* 0x000fe20003800000 */
[C---:B------:R-:W-:Y:S02]  /*4570*/  VIADD R32, R26.reuse, 0x10 ;  /* 0x000000101a207836 */ /* 0x040fe40000000000 */
[----:B-1----:R-:W-:Y:S01]  /*4580*/  VIADD R30, R26, 0x18 ;  /* 0x000000181a1e7836 */ /* 0x002fe20000000000 */
[-C--:B------:R-:W-:Y:S02]  /*4590*/  ISETP.GE.AND P1, PT, R36, R3.reuse, PT ;  /* 0x000000032400720c */ /* 0x080fe40003f26270 */
[-C--:B------:R-:W-:Y:S02]  /*45a0*/  ISETP.GE.AND P2, PT, R32, R3.reuse, PT ;  /* 0x000000032000720c */ /* 0x080fe40003f46270 */
[----:B------:R-:W-:-:S03]  /*45b0*/  ISETP.GE.AND P3, PT, R30, R3, PT ;  /* 0x000000031e00720c */ /* 0x000fc60003f66270 */
[----:B------:R-:W-:Y:S10]  /*45c0*/  @!P4 BRA `(.L_x_2236) ;  /* 0x0000000000a4c947 */ /* 0x000ff40003800000 */
[----:B------:R-:W-:Y:S02]  /*45d0*/  IABS R15, R3 ;  /* 0x00000003000f7213 */ /* 0x000fe40000000000 */
[----:B------:R-:W-:Y:S02]  /*45e0*/  IABS R33, R26 ;  /* 0x0000001a00217213 */ /* 0x000fe40000000000 */
[----:B------:R-:W0:Y:S01]  /*45f0*/  I2F.RP R14, R15 ;  /* 0x0000000f000e7306 */ /* 0x000e220000209400 */
[----:B------:R-:W-:Y:S02]  /*4600*/  ISETP.GE.AND P5, PT, R26, RZ, PT ;  /* 0x000000ff1a00720c */ /* 0x000fe40003fa6270 */
[----:B------:R-:W-:-:S05]  /*4610*/  ISETP.NE.AND P6, PT, R3, RZ, PT ;  /* 0x000000ff0300720c */ /* 0x000fca0003fc5270 */
[----:B0-----:R-:W0:Y:S02]  /*4620*/  MUFU.RCP R14, R14 ;  /* 0x0000000e000e7308 */ /* 0x001e240000001000 */
[----:B0-----:R-:W-:-:S06]  /*4630*/  IADD3 R29, R14, 0xffffffe, RZ ;  /* 0x0ffffffe0e1d7810 */ /* 0x001fcc0007ffe0ff */
[----:B------:R0:W1:Y:S02]  /*4640*/  F2I.FTZ.U32.TRUNC.NTZ R13, R29 ;  /* 0x0000001d000d7305 */ /* 0x000064000021f000 */
[----:B0-----:R-:W0:Y:S01]  /*4650*/  LDS R29, [R28+-0x40] ;  /* 0xffffc0001c1d7984 */ /* 0x001e220000000800 */
[----:B-1----:R-:W-:-:S04]  /*4660*/  IMAD.MOV R12, RZ, RZ, -R13 ;  /* 0x000000ffff0c7224 */ /* 0x002fc800078e0a0d */
        /* <DEDUP_REMOVED lines=31> */
.L_x_2236:
[----:B------:R-:W-:Y:S05]  /*4860*/  BSYNC B1 ;  /* 0x0000000000017941 */ /* 0x000fea0003800000 */
.L_x_2235:
[----:B------:R-:W-:Y:S04]  /*4870*/  BSSY B1, `(.L_x_2237) ;  /* 0x000002b000017945 */ /* 0x000fe80003800000 */
        /* <DEDUP_REMOVED lines=9> */
[----:B0-----:R-:W0:Y:S01]  /*4910*/  LDS R29, [R28+-0x20] ;  /* 0xffffe0001c1d7984 */ /* 0x001e220000000800 */
[----:B-1----:R-:W-:-:S04]  /*4920*/  IMAD.MOV R12, RZ, RZ, -R13 ;  /* 0x000000ffff0c7224 */ /* 0x002fc800078e0a0d */
[----:B------:R-:W-:Y:S01]  /*4930*/  IMAD R31, R12, R15, RZ ;  /* 0x0000000f0c1f7224 */ /* 0x000fe200078e02ff */
[----:B------:R-:W-:-:S05]  /*4940*/  MOV R12, RZ ;  /* 0x000000ff000c7202 */ /* 0x000fca0000000f00 */
        /* <DEDUP_REMOVED lines=29> */
.L_x_2238:
[----:B------:R-:W-:Y:S05]  /*4b20*/  BSYNC B1 ;  /* 0x0000000000017941 */ /* 0x000fea0003800000 */
.L_x_2237:
        /* <DEDUP_REMOVED lines=10> */
[----:B0-----:R-:W0:Y:S01]  /*4bd0*/  LDS R29, [R28] ;  /* 0x000000001c1d7984 */ /* 0x001e220000000800 */
        /* <DEDUP_REMOVED lines=32> */
.L_x_2240:
[----:B------:R-:W-:Y:S05]  /*4de0*/  BSYNC B1 ;  /* 0x0000000000017941 */ /* 0x000fea0003800000 */
.L_x_2239:
        /* <DEDUP_REMOVED lines=22> */
[----:B------:R-:W-:-:S04]  /*4f50*/  IMAD.MOV.U32 R14, RZ, RZ, R12 ;  /* 0x000000ffff0e7224 */ /* 0x000fc800078e000c */
        /* <DEDUP_REMOVED lines=21> */
.L_x_2242:
[----:B------:R-:W-:Y:S05]  /*50b0*/  BSYNC B1 ;  /* 0x0000000000017941 */ /* 0x000fea0003800000 */
.L_x_2241:
[----:B------:R-:W-:Y:S02]  /*50c0*/  VIADD R26, R26, 0x20 ;  /* 0x000000201a1a7836 */ /* 0x000fe40000000000 */
[----:B------:R-:W-:-:S03]  /*50d0*/  VIADD R28, R28, 0x80 ;  /* 0x000000801c1c7836 */ /* 0x000fc60000000000 */
[----:B------:R-:W-:-:S13]  /*50e0*/  ISETP.GE.AND P1, PT, R26, R23, PT ;  /* 0x000000171a00720c */ /* 0x000fda0003f26270 */
[----:B------:R-:W-:Y:S05]  /*50f0*/  @!P1 BRA `(.L_x_2243) ;  /* 0xfffffff400109947 */ /* 0x000fea000383ffff */
.L_x_2229:
[----:B------:R-:W-:Y:S05]  /*5100*/  BSYNC B0 ;  /* 0x0000000000007941 */ /* 0x000fea0003800000 */
.L_x_2228:
[C---:B------:R-:W-:Y:S01]  /*5110*/  LOP3.LUT R12, R21.reuse, 0xffffffc0, RZ, 0xc0, !PT ;  /* 0xffffffc0150c7812 */ /* 0x040fe200078ec0ff */
[----:B------:R-:W-:Y:S01]  /*5120*/  BSSY B0, `(.L_x_2244) ;  /* 0x0000044000007945 */ /* 0x000fe20003800000 */
[----:B------:R-:W-:Y:S01]  /*5130*/  ISETP.GT.AND P1, PT, R21, 0x3f, PT ;  /* 0x0000003f1500780c */ /* 0x000fe20003f24270 */
[----:B------:R-:W-:Y:S01]  /*5140*/  IMAD R33, R25, 0x40, R2 ;  /* 0x0000004019217824 */ /* 0x000fe200078e0202 */
[----:B------:R-:W-:Y:S01]  /*5150*/  ISETP.NE.AND P2, PT, R12, 0x40, PT ;  /* 0x000000400c00780c */ /* 0x000fe20003f45270 */
[----:B------:R-:W-:-:S12]  /*5160*/  @P0 BRA `(.L_x_2245) ;  /* 0x0000000000fc0947 */ /* 0x000fd80003800000 */
[----:B------:R-:W0:Y:S01]  /*5170*/  LDC R0, c[0x0][0x308] ;  /* 0x0000c200ff007b82 */ /* 0x000e220000000800 */
[----:B------:R-:W-:Y:S01]  /*5180*/  ULDC.64 UR4, c[0x0][0x2f0] ;  /* 0x0000bc0000047ab9 */ /* 0x000fe20000000a00 */
[----:B------:R-:W-:Y:S02]  /*5190*/  IADD3 R15, R18, R2, RZ ;  /* 0x00000002120f7210 */ /* 0x000fe40007ffe0ff */
[----:B------:R-:W-:-:S04]  /*51a0*/  ISETP.NE.U32.AND P0, PT, RZ, UR4, PT ;  /* 0x00000004ff007c0c */ /* 0x000fc8000bf05070 */
[----:B------:R-:W-:-:S13]  /*51b0*/  ISETP.NE.AND.EX P0, PT, RZ, UR5, PT, P0 ;  /* 0x00000005ff007c0c */ /* 0x000fda000bf05300 */
[----:B------:R-:W3:Y:S01]  /*51c0*/  @P0 S2R R17, SR_CTAID.X ;  /* 0x0000000000110919 */ /* 0x000ee20000002500 */
[----:B------:R-:W3:Y:S01]  /*51d0*/  @P0 LDC R14, c[0x0][0x288] ;  /* 0x0000a200ff0e0b82 */ /* 0x000ee20000000800 */
[----:B0-----:R-:W-:-:S07]  /*51e0*/  ISETP.NE.AND P3, PT, R0, 0x2, PT ;  /* 0x000000020000780c */ /* 0x001fce0003f65270 */
[----:B--2---:R-:W0:Y:S08]  /*51f0*/  @P0 LDC.64 R28, c[0x0][0x2e8] ;  /* 0x0000ba00ff1c0b82 */ /* 0x004e300000000a00 */
[----:B------:R-:W2:Y:S08]  /*5200*/  @!P3 LDC.64 R26, c[0x0][0x238] ;  /* 0x00008e00ff1abb82 */ /* 0x000eb00000000a00 */
[----:B------:R-:W4:Y:S01]  /*5210*/  @P3 LDC.64 R12, c[0x0][0x238] ;  /* 0x00008e00ff0c3b82 */ /* 0x000f220000000a00 */
[----:B--2---:R-:W-:-:S04]  /*5220*/  @!P3 IADD3 R26, P4, R15, R26, RZ ;  /* 0x0000001a0f1ab210 */ /* 0x004fc80007f9e0ff */
[----:B------:R-:W-:-:S03]  /*5230*/  @!P3 LEA.HI.X.SX32 R27, R15, R27, 0x1, P4 ;  /* 0x0000001b0f1bb211 */ /* 0x000fc600020f0eff */
[----:B-1----:R-:W1:Y:S02]  /*5240*/  @!P3 LDC.64 R30, c[0x0][0x2f8] ;  /* 0x0000be00ff1ebb82 */ /* 0x002e640000000a00 */
[----:B------:R-:W2:Y:S01]  /*5250*/  @!P3 LDG.E R0, desc[UR36][R26.64] ;  /* 0x000000241a00b981 */ /* 0x000ea2000c1e1900 */
[----:B---3--:R-:W-:Y:S02]  /*5260*/  @P0 IMAD R17, R24, R14, R17 ;  /* 0x0000000e18110224 */ /* 0x008fe400078e0211 */
[----:B----4-:R-:W-:-:S04]  /*5270*/  @P3 IMAD.WIDE R12, R15, 0x4, R12 ;  /* 0x000000040f0c3825 */ /* 0x010fc800078e020c */
[----:B------:R-:W-:Y:S02]  /*5280*/  @P0 IMAD R25, R17, 0x40, R2 ;  /* 0x0000004011190824 */ /* 0x000fe400078e0202 */
[----:B------:R-:W3:Y:S02]  /*5290*/  @P3 LDG.E.128 R12, desc[UR36][R12.64] ;  /* 0x000000240c0c3981 */ /* 0x000ee4000c1e1d00 */
[----:B0-----:R-:W-:-:S06]  /*52a0*/  @P0 IMAD.WIDE R24, R25, 0x4, R28 ;  /* 0x0000000419180825 */ /* 0x001fcc00078e021c */
[----:B------:R-:W4:Y:S04]  /*52b0*/  @P0 LDG.E.128 R24, desc[UR36][R24.64] ;  /* 0x0000002418180981 */ /* 0x000f28000c1e1d00 */
[----:B-1----:R-:W3:Y:S01]  /*52c0*/  @!P3 LDG.E R31, desc[UR36][R30.64+0x8] ;  /* 0x000008241e1fb981 */ /* 0x002ee2000c1e1900 */
[----:B------:R-:W0:Y:S01]  /*52d0*/  S2UR UR5, SR_CgaCtaId ;  /* 0x00000000000579c3 */ /* 0x000e220000008800 */
[----:B------:R-:W-:Y:S02]  /*52e0*/  UMOV UR4, 0x400 ;  /* 0x0000040000047882 */ /* 0x000fe40000000000 */
[----:B------:R-:W-:Y:S01]  /*52f0*/  UIADD3 UR4, UR4, 0x120, URZ ;  /* 0x0000012004047890 */ /* 0x000fe2000fffe03f */
[----:B------:R-:W-:Y:S02]  /*5300*/  IMAD.IADD R35, R23, 0x1, -R16 ;  /* 0x0000000117237824 */ /* 0x000fe400078e0a10 */
[----:B------:R-:W-:Y:S01]  /*5310*/  IMAD R23, R19, R3, R2 ;  /* 0x0000000313177224 */ /* 0x000fe200078e0202 */
[----:B------:R-:W-:Y:S01]  /*5320*/  SHF.L.U32 R16, R22, 0x6, RZ ;  /* 0x0000000616107819 */ /* 0x000fe200000006ff */
[----:B0-----:R-:W-:Y:S01]  /*5330*/  ULEA UR4, UR5, UR4, 0x18 ;  /* 0x0000000405047291 */ /* 0x001fe2000f8ec03f */
[----:B--2---:R-:W-:-:S02]  /*5340*/  @!P3 PRMT R29, R0, 0x9910, RZ ;  /* 0x00009910001db816 */ /* 0x004fc400000000ff */
[--C-:B------:R-:W-:Y:S02]  /*5350*/  @!P3 SHF.R.U32.HI R18, RZ, 0x18, R0.reuse ;  /* 0x00000018ff12b819 */ /* 0x100fe40000011600 */
[----:B------:R-:W-:Y:S02]  /*5360*/  @!P3 SHF.R.S32.HI R3, RZ, 0x8, R29 ;  /* 0x00000008ff03b819 */ /* 0x000fe4000001141d */
[----:B------:R-:W-:Y:S01]  /*5370*/  @!P3 SHF.R.U32.HI R17, RZ, 0x10, R0 ;  /* 0x00000010ff11b819 */ /* 0x000fe20000011600 */
[----:B------:R0:W3:Y:S01]  /*5380*/  @!P3 I2F.S8 R20, R0 ;  /* 0x000000000014b306 */ /* 0x0000e20000001400 */
[----:B------:R-:W-:-:S07]  /*5390*/  IADD3 R29, P4, R16, R23, RZ ;  /* 0x00000017101d7210 */ /* 0x000fce0007f9e0ff */
[----:B------:R1:W2:Y:S01]  /*53a0*/  @!P3 I2F.S8 R28, R17 ;  /* 0x00000011001cb306 */ /* 0x0002a20000001400 */
[----:B0-----:R-:W-:Y:S01]  /*53b0*/  IMAD.U32 R0, RZ, RZ, UR4 ;  /* 0x00000004ff007e24 */ /* 0x001fe2000f8e00ff */
[----:B------:R-:W-:-:S03]  /*53c0*/  ULDC.64 UR4, c[0x0][0x250] ;  /* 0x0000940000047ab9 */ /* 0x000fc60000000a00 */
[----:B------:R-:W-:-:S03]  /*53d0*/  IMAD R22, R35, 0x4, R0 ;  /* 0x0000000423167824 */ /* 0x000fc600078e0200 */
[----:B------:R-:W0:Y:S01]  /*53e0*/  @!P3 I2F.S8 R18, R18 ;  /* 0x000000120012b306 */ /* 0x000e220000001400 */
[----:B-1----:R-:W-:Y:S02]  /*53f0*/  SHF.R.S32.HI R17, RZ, 0x1f, R23 ;  /* 0x0000001fff117819 */ /* 0x002fe40000011417 */
[----:B------:R-:W1:Y:S05]  /*5400*/  LDS R23, [R22] ;  /* 0x0000000016177984 */ /* 0x000e6a0000000800 */
[----:B------:R-:W4:Y:S01]  /*5410*/  @!P3 I2F.S16 R3, R3 ;  /* 0x000000030003b306 */ /* 0x000f220000101400 */
[-C--:B---3--:R-:W-:Y:S01]  /*5420*/  @!P3 FMUL.FTZ R12, R20, R31.reuse ;  /* 0x0000001f140cb220 */ /* 0x088fe20000410000 */
[----:B--2---:R-:W-:Y:S01]  /*5430*/  @!P3 FMUL.FTZ R14, R28, R31 ;  /* 0x0000001f1c0eb220 */ /* 0x004fe20000410000 */
[----:B------:R-:W-:Y:S01]  /*5440*/  LEA.HI.X.SX32 R30, R16, R17, 0x1, P4 ;  /* 0x00000011101e7211 */ /* 0x000fe200020f0eff */
[-C--:B0-----:R-:W-:Y:S01]  /*5450*/  @!P3 FMUL.FTZ R15, R18, R31.reuse ;  /* 0x0000001f120fb220 */ /* 0x081fe20000410000 */
[----:B------:R-:W-:Y:S01]  /*5460*/  LEA R16, P4, R29, UR4, 0x2 ;  /* 0x000000041d107c11 */ /* 0x000fe2000f8810ff */
[----:B-----5:R-:W-:Y:S01]  /*5470*/  FADD.FTZ R4, R12, R4 ;  /* 0x000000040c047221 */ /* 0x020fe20000010000 */
[----:B------:R-:W-:Y:S01]  /*5480*/  FADD.FTZ R6, R14, R6 ;  /* 0x000000060e067221 */ /* 0x000fe20000010000 */
[----:B------:R-:W-:Y:S01]  /*5490*/  FADD.FTZ R7, R15, R7 ;  /* 0x000000070f077221 */ /* 0x000fe20000010000 */
[----:B----4-:R-:W-:-:S04]  /*54a0*/  @!P3 FMUL.FTZ R13, R3, R31 ;  /* 0x0000001f030db220 */ /* 0x010fc80000410000 */
[----:B------:R-:W-:Y:S01]  /*54b0*/  FADD.FTZ R5, R13, R5 ;  /* 0x000000050d057221 */ /* 0x000fe20000010000 */
[----:B------:R-:W-:Y:S01]  /*54c0*/  LEA.HI.X R17, R29, UR5, R30, 0x2, P4 ;  /* 0x000000051d117c11 */ /* 0x000fe2000a0f141e */
[----:B------:R-:W-:Y:S01]  /*54d0*/  @P0 FMUL.FTZ R4, R4, R24 ;  /* 0x0000001804040220 */ /* 0x000fe20000410000 */
[----:B------:R-:W-:Y:S01]  /*54e0*/  @P0 FMUL.FTZ R6, R6, R26 ;  /* 0x0000001a06060220 */ /* 0x000fe20000410000 */
[----:B------:R-:W-:Y:S01]  /*54f0*/  @P0 FMUL.FTZ R7, R7, R27 ;  /* 0x0000001b07070220 */ /* 0x000fe20000410000 */
[----:B------:R-:W-:-:S05]  /*5500*/  @P0 FMUL.FTZ R5, R5, R25 ;  /* 0x0000001905050220 */ /* 0x000fca0000410000 */
[----:B------:R0:W-:Y:S01]  /*5510*/  STG.E.128 desc[UR36][R16.64], R4 ;  /* 0x0000000410007986 */ /* 0x0001e2000c101d24 */
[C---:B-1----:R-:W-:Y:S01]  /*5520*/  FFMA.FTZ R8, R23.reuse, R4, R8 ;  /* 0x0000000417087223 */ /* 0x042fe20000010008 */
[C---:B------:R-:W-:Y:S01]  /*5530*/  FFMA.FTZ R10, R23.reuse, R6, R10 ;  /* 0x00000006170a7223 */ /* 0x040fe2000001000a */
[C---:B------:R-:W-:Y:S01]  /*5540*/  FFMA.FTZ R11, R23.reuse, R7, R11 ;  /* 0x00000007170b7223 */ /* 0x040fe2000001000b */
[----:B------:R-:W-:-:S07]  /*5550*/  FFMA.FTZ R9, R23, R5, R9 ;  /* 0x0000000517097223 */ /* 0x000fce0000010009 */
.L_x_2245:
[----:B------:R-:W-:Y:S05]  /*5560*/  BSYNC B0 ;  /* 0x0000000000007941 */ /* 0x000fea0003800000 */
.L_x_2244:
[----:B------:R-:W-:Y:S01]  /*5570*/  BAR.SYNC.DEFER_BLOCKING 0x0 ;  /* 0x0000000000007b1d */ /* 0x000fe20000010000 */
[----:B------:R-:W-:Y:S01]  /*5580*/  IMAD R33, R33, 0x4, R0 ;  /* 0x0000000421217824 */ /* 0x000fe200078e0200 */
[----:B------:R-:W-:-:S04]  /*5590*/  LOP3.LUT R0, R21, 0xffffffe0, RZ, 0xc0, !PT ;  /* 0xffffffe015007812 */ /* 0x000fc800078ec0ff */
        /* <DEDUP_REMOVED lines=56> */
[----:B0-----:R-:W-:Y:S02]  /*5920*/  PRMT R2, R10, 0x8880, RZ ;  /* 0x000088800a027816 */ /* 0x001fe400000000ff */
[----:B------:R-:W-:Y:S02]  /*5930*/  PRMT R3, R3, 0x7604, R0 ;  /* 0x0000760403037816 */ /* 0x000fe40000000000 */
[----:B------:R-:W-:Y:S02]  /*5940*/  PRMT R0, R2, 0x7710, RZ ;  /* 0x0000771002007816 */ /* 0x000fe400000000ff */
[----:B------:R-:W-:-:S02]  /*5950*/  IADD3 R2, P0, R19, UR4, RZ ;  /* 0x0000000413027c10 */ /* 0x000fc4000ff1e0ff */
[----:B---3--:R-:W-:Y:S02]  /*5960*/  PRMT R4, R11, 0x8880, RZ ;  /* 0x000088800b047816 */ /* 0x008fe400000000ff */
[----:B------:R-:W-:Y:S02]  /*5970*/  PRMT R5, R0, 0x7054, R3 ;  /* 0x0000705400057816 */ /* 0x000fe40000000003 */
[----:B------:R-:W-:Y:S02]  /*5980*/  PRMT R4, R4, 0x7710, RZ ;  /* 0x0000771004047816 */ /* 0x000fe400000000ff */
[----:B------:R-:W-:Y:S02]  /*5990*/  LEA.HI.X.SX32 R3, R19, UR5, 0x1, P0 ;  /* 0x0000000513037c11 */ /* 0x000fe400080f0eff */
[----:B------:R-:W-:-:S05]  /*59a0*/  PRMT R5, R4, 0x654, R5 ;  /* 0x0000065404057816 */ /* 0x000fca0000000005 */
[----:B------:R-:W-:Y:S01]  /*59b0*/  STG.E desc[UR36][R2.64], R5 ;  /* 0x0000000502007986 */ /* 0x000fe2000c101924 */
[----:B------:R-:W-:Y:S05]  /*59c0*/  EXIT ;  /* 0x000000000000794d */ /* 0x000fea0003800000 */
.L_x_2201:
[----:B------:R-:W-:Y:S01]  /*59d0*/  IMAD.MOV.U32 R12, RZ, RZ, 0x10 ;  /* 0x00000010ff0c7424 */ /* 0x000fe200078e00ff */
[----:B------:R-:W-:Y:S01]  /*59e0*/  MOV R15, 0xffffffff ;  /* 0xffffffff000f7802 */ /* 0x000fe20000000f00 */
[----:B------:R-:W-:-:S07]  /*59f0*/  IMAD.MOV.U32 R11, RZ, RZ, 0x1f ;  /* 0x0000001fff0b7424 */ /* 0x000fce00078e00ff */
[----:B01---5:R-:W-:Y:S05]  /*5a00*/  WARPSYNC.COLLECTIVE R15, `(.L_x_2246) ;  /* 0x000000000f087348 */ /* 0x023fea0003c00000 */
[----:B------:R2:W3:Y:S02]  /*5a10*/  SHFL.BFLY P6, R14, R13, R12, R11 ;  /* 0x0c00000c0d0e7389 */ /* 0x0004e400000c000b */
[----:B0123-5:R-:W-:Y:S01]  /*5a20*/  ENDCOLLECTIVE ;  /* 0x000000000000791b */ /* 0x02ffe20003800000 */
.L_x_2246:
[----:B------:R-:W-:Y:S02]  /*5a30*/  IMAD.MOV.U32 R12, RZ, RZ, 0x8 ;  /* 0x00000008ff0c7424 */ /* 0x000fe400078e00ff */
[----:B------:R-:W-:-:S04]  /*5a40*/  FADD.FTZ R0, R13, R14 ;  /* 0x0000000e0d007221 */ /* 0x000fc80000010000 */
[----:B------:R-:W-:-:S07]  /*5a50*/  IMAD.MOV.U32 R13, RZ, RZ, R0 ;  /* 0x000000ffff0d7224 */ /* 0x000fce00078e0000 */
[----:B------:R-:W-:Y:S05]  /*5a60*/  WARPSYNC.COLLECTIVE R15, `(.L_x_2247) ;  /* 0x000000000f087348 */ /* 0x000fea0003c00000 */
[----:B------:R0:W1:Y:S02]  /*5a70*/  SHFL.BFLY P6, R14, R13, R12, R11 ;  /* 0x0c00000c0d0e7389 */ /* 0x00006400000c000b */
[----:B01----:R-:W-:Y:S01]  /*5a80*/  ENDCOLLECTIVE ;  /* 0x000000000000791b */ /* 0x003fe20003800000 */
.L_x_2247:
[----:B------:R-:W-:Y:S01]  /*5a90*/  HFMA2.MMA R12, -RZ, RZ, 0, 2.384185791015625e-07 ;  /* 0x00000004ff0c7435 */ /* 0x000fe200000001ff */
[----:B------:R-:W-:-:S04]  /*5aa0*/  FADD.FTZ R3, R0, R14 ;  /* 0x0000000e00037221 */ /* 0x000fc80000010000 */
[----:B------:R-:W-:-:S07]  /*5ab0*/  IMAD.MOV.U32 R13, RZ, RZ, R3 ;  /* 0x000000ffff0d7224 */ /* 0x000fce00078e0003 */
[----:B------:R-:W-:Y:S05]  /*5ac0*/  WARPSYNC.COLLECTIVE R15, `(.L_x_2248) ;  /* 0x000000000f087348 */ /* 0x000fea0003c00000 */
[----:B------:R0:W1:Y:S02]  /*5ad0*/  SHFL.BFLY P6, R14, R13, R12, R11 ;  /* 0x0c00000c0d0e7389 */ /* 0x00006400000c000b */
[----:B01----:R-:W-:Y:S01]  /*5ae0*/  ENDCOLLECTIVE ;  /* 0x000000000000791b */ /* 0x003fe20003800000 */
.L_x_2248:
[----:B------:R-:W-:Y:S02]  /*5af0*/  IMAD.MOV.U32 R12, RZ, RZ, 0x2 ;  /* 0x00000002ff0c7424 */ /* 0x000fe400078e00ff */
[----:B------:R-:W-:-:S04]  /*5b00*/  FADD.FTZ R4, R3, R14 ;  /* 0x0000000e03047221 */ /* 0x000fc80000010000 */
[----:B------:R-:W-:-:S07]  /*5b10*/  IMAD.MOV.U32 R13, RZ, RZ, R4 ;  /* 0x000000ffff0d7224 */ /* 0x000fce00078e0004 */
[----:B------:R-:W-:Y:S05]  /*5b20*/  WARPSYNC.COLLECTIVE R15, `(.L_x_2249) ;  /* 0x000000000f087348 */ /* 0x000fea0003c00000 */
[----:B------:R0:W1:Y:S02]  /*5b30*/  SHFL.BFLY P6, R14, R13, R12, R11 ;  /* 0x0c00000c0d0e7389 */ /* 0x00006400000c000b */
[----:B01----:R-:W-:Y:S01]  /*5b40*/  ENDCOLLECTIVE ;  /* 0x000000000000791b */ /* 0x003fe20003800000 */
.L_x_2249:
[----:B------:R-:W-:Y:S01]  /*5b50*/  MOV R12, 0x1 ;  /* 0x00000001000c7802 */ /* 0x000fe20000000f00 */
[----:B------:R-:W-:-:S04]  /*5b60*/  FADD.FTZ R5, R4, R14 ;  /* 0x0000000e04057221 */ /* 0x000fc80000010000 */
[----:B------:R-:W-:-:S07]  /*5b70*/  IMAD.MOV.U32 R13, RZ, RZ, R5 ;  /* 0x000000ffff0d7224 */ /* 0x000fce00078e0005 */
[----:B------:R-:W-:Y:S05]  /*5b80*/  WARPSYNC.COLLECTIVE R15, `(.L_x_2250) ;  /* 0x000000000f087348 */ /* 0x000fea0003c00000 */
[----:B------:R0:W1:Y:S02]  /*5b90*/  SHFL.BFLY P6, R14, R13, R12, R11 ;  /* 0x0c00000c0d0e7389 */ /* 0x00006400000c000b */
[----:B01----:R-:W-:Y:S01]  /*5ba0*/  ENDCOLLECTIVE ;  /* 0x000000000000791b */ /* 0x003fe20003800000 */
.L_x_2250:
[----:B------:R-:W-:Y:S05]  /*5bb0*/  BRA `(.L_x_2251) ;  /* 0xffffffb8009c7947 */ /* 0x000fea000383ffff */
.L_x_2206:
[----:B------:R-:W-:Y:S01]  /*5bc0*/  BSSY B1, `(.L_x_2252) ;  /* 0x0000007000017945 */ /* 0x000fe20003800000 */
[----:B------:R-:W-:Y:S02]  /*5bd0*/  IMAD.MOV.U32 R12, RZ, RZ, 0x1 ;  /* 0x00000001ff0c7424 */ /* 0x000fe400078e00ff */
[----:B------:R-:W-:Y:S02]  /*5be0*/  IMAD.MOV.U32 R11, RZ, RZ, 0x1f ;  /* 0x0000001fff0b7424 */ /* 0x000fe400078e00ff */
[----:B------:R-:W-:-:S07]  /*5bf0*/  IMAD.MOV.U32 R15, RZ, RZ, -0x1 ;  /* 0xffffffffff0f7424 */ /* 0x000fce00078e00ff */
[----:B-----5:R-:W-:Y:S05]  /*5c00*/  WARPSYNC.COLLECTIVE R15, `(.L_x_2253) ;  /* 0x000000000f087348 */ /* 0x020fea0003c00000 */
[----:B------:R0:W1:Y:S02]  /*5c10*/  SHFL.BFLY P6, R14, R13, R12, R11 ;  /* 0x0c00000c0d0e7389 */ /* 0x00006400000c000b */
[----:B01---5:R-:W-:Y:S01]  /*5c20*/  ENDCOLLECTIVE ;  /* 0x000000000000791b */ /* 0x023fe20003800000 */
.L_x_2253:
[----:B------:R-:W-:Y:S05]  /*5c30*/  BSYNC B1 ;  /* 0x0000000000017941 */ /* 0x000fea0003800000 */
.L_x_2252:
[----:B------:R-:W-:Y:S05]  /*5c40*/  BRA `(.L_x_2254) ;  /* 0xffffffd0000c7947 */ /* 0x000fea000383ffff */
.L_x_2210:
[----:B------:R-:W-:Y:S01]  /*5c50*/  BSSY B0, `(.L_x_2255) ;  /* 0x0000008000007945 */ /* 0x000fe20003800000 */
[----:B0-----:R-:W-:Y:S01]  /*5c60*/  MOV R13, R85 ;  /* 0x00000055000d7202 */ /* 0x001fe20000000f00 */
[----:B------:R-:W-:Y:S02]  /*5c70*/  IMAD.MOV.U32 R12, RZ, RZ, 0x10 ;  /* 0x00000010ff0c7424 */ /* 0x000fe400078e00ff */
[----:B------:R-:W-:Y:S02]  /*5c80*/  IMAD.MOV.U32 R11, RZ, RZ, 0x1f ;  /* 0x0000001fff0b7424 */ /* 0x000fe400078e00ff */
[----:B------:R-:W-:-:S07]  /*5c90*/  IMAD.MOV.U32 R15, RZ, RZ, -0x1 ;  /* 0xffffffffff0f7424 */ /* 0x000fce00078e00ff */
[----:B-123-5:R-:W-:Y:S05]  /*5ca0*/  WARPSYNC.COLLECTIVE R15, `(.L_x_2256) ;  /* 0x000000000f087348 */ /* 0x02efea0003c00000 */
[----:B------:R0:W4:Y:S02]  /*5cb0*/  SHFL.BFLY P6, R14, R13, R12, R11 ;  /* 0x0c00000c0d0e7389 */ /* 0x00012400000c000b */
[----:B012345:R-:W-:Y:S01]  /*5cc0*/  ENDCOLLECTIVE ;  /* 0x000000000000791b */ /* 0x03ffe20003800000 */
.L_x_2256:
[----:B------:R-:W-:Y:S05]  /*5cd0*/  BSYNC B0 ;  /* 0x0000000000007941 */ /* 0x000fea0003800000 */
.L_x_2255:
[----:B------:R-:W-:Y:S01]  /*5ce0*/  HFMA2.MMA R12, -RZ, RZ, 0, 4.76837158203125e-07 ;  /* 0x00000008ff0c7435 */ /* 0x000fe200000001ff */
[----:B------:R-:W-:Y:S01]  /*5cf0*/  FMNMX.FTZ R13, R14, R85, !PT ;  /* 0x000000550e0d7209 */ /* 0x000fe20007810000 */
[----:B------:R-:W-:Y:S02]  /*5d00*/  IMAD.MOV.U32 R11, RZ, RZ, 0x1f ;  /* 0x0000001fff0b7424 */ /* 0x000fe400078e00ff */
[----:B------:R-:W-:-:S07]  /*5d10*/  IMAD.MOV.U32 R15, RZ, RZ, -0x1 ;  /* 0xffffffffff0f7424 */ /* 0x000fce00078e00ff */
[----:B------:R-:W-:Y:S05]  /*5d20*/  WARPSYNC.COLLECTIVE R15, `(.L_x_2257) ;  /* 0x000000000f087348 */ /* 0x000fea0003c00000 */
[----:B------:R0:W1:Y:S02]  /*5d30*/  SHFL.BFLY P6, R14, R13, R12, R11 ;  /* 0x0c00000c0d0e7389 */ /* 0x00006400000c000b */
[----:B01----:R-:W-:Y:S01]  /*5d40*/  ENDCOLLECTIVE ;  /* 0x000000000000791b */ /* 0x003fe20003800000 */
.L_x_2257:
[----:B------:R-:W-:Y:S02]  /*5d50*/  MOV R12, 0x4 ;  /* 0x00000004000c7802 */ /* 0x000fe40000000f00 */
[----:B------:R-:W-:-:S05]  /*5d60*/  FMNMX.FTZ R2, R13, R14, !PT ;  /* 0x0000000e0d027209 */ /* 0x000fca0007810000 */
[----:B------:R-:W-:-:S07]  /*5d70*/  IMAD.MOV.U32 R13, RZ, RZ, R2 ;  /* 0x000000ffff0d7224 */ /* 0x000fce00078e0002 */
[----:B------:R-:W-:Y:S05]  /*5d80*/  WARPSYNC.COLLECTIVE R15, `(.L_x_2258) ;  /* 0x000000000f087348 */ /* 0x000fea0003c00000 */
[----:B------:R0:W1:Y:S02]  /*5d90*/  SHFL.BFLY P6, R14, R13, R12, R11 ;  /* 0x0c00000c0d0e7389 */ /* 0x00006400000c000b */
[----:B01----:R-:W-:Y:S01]  /*5da0*/  ENDCOLLECTIVE ;  /* 0x000000000000791b */ /* 0x003fe20003800000 */
.L_x_2258:
[----:B------:R-:W-:Y:S01]  /*5db0*/  IMAD.MOV.U32 R12, RZ, RZ, 0x2 ;  /* 0x00000002ff0c7424 */ /* 0x000fe200078e00ff */
[----:B------:R-:W-:-:S05]  /*5dc0*/  FMNMX.FTZ R3, R2, R14, !PT ;  /* 0x0000000e02037209 */ /* 0x000fca0007810000 */
[----:B------:R-:W-:-:S07]  /*5dd0*/  IMAD.MOV.U32 R13, RZ, RZ, R3 ;  /* 0x000000ffff0d7224 */ /* 0x000fce00078e0003 */
[----:B------:R-:W-:Y:S05]  /*5de0*/  WARPSYNC.COLLECTIVE R15, `(.L_x_2259) ;  /* 0x000000000f087348 */ /* 0x000fea0003c00000 */
[----:B------:R0:W1:Y:S02]  /*5df0*/  SHFL.BFLY P6, R14, R13, R12, R11 ;  /* 0x0c00000c0d0e7389 */ /* 0x00006400000c000b */
[----:B01----:R-:W-:Y:S01]  /*5e00*/  ENDCOLLECTIVE ;  /* 0x000000000000791b */ /* 0x003fe20003800000 */
.L_x_2259:
[----:B------:R-:W-:Y:S05]  /*5e10*/  BRA `(.L_x_2260) ;  /* 0xffffffd000587947 */ /* 0x000fea000383ffff */
.L_x_2261:
        /* <DEDUP_REMOVED lines=14> */
.L_x_2594:


//--------------------- .text._ZN4mmha33masked_multihead_attention_kernelIfLi64ELi64ELi4ELi16ELi64ELb0ELb1EEEv26Multihead_attention_paramsIT_XT5_EE --------------------------
	.section	.text._ZN4mmha33masked_multihead_attention_kernelIfLi64ELi64ELi4ELi16ELi64ELb0ELb1EEEv26Multihead_attention_paramsIT_XT5_EE,"ax",@progbits
	.align	128
        .global         _ZN4mmha33masked_multihead_attention_kernelIfLi64ELi64ELi4ELi16ELi64ELb0ELb1EEEv26Multihead_attention_paramsIT_XT5_EE
        .type           _ZN4mmha33masked_multihead_attention_kernelIfLi64ELi64ELi4ELi16ELi64ELb0ELb1EEEv26Multihead_attention_paramsIT_XT5_EE,@function
        .size           _ZN4mmha33masked_multihead_attention_kernelIfLi64ELi64ELi4ELi16ELi64ELb0ELb1EEEv26Multihead_attention_paramsIT_XT5_EE,(.L_x_2595 - _ZN4mmha33masked_multihead_attention_kernelIfLi64ELi64ELi4ELi16ELi64ELb0ELb1EEEv26Multihead_attention_paramsIT_XT5_EE)
        .other          _ZN4mmha33masked_multihead_attention_kernelIfLi64ELi64ELi4ELi16ELi64ELb0ELb1EEEv26Multihead_attention_paramsIT_XT5_EE,@"STO_CUDA_ENTRY STV_DEFAULT"
_ZN4mmha33masked_multihead_attention_kernelIfLi64ELi64ELi4ELi16ELi64ELb0ELb1EEEv26Multihead_attention_paramsIT_XT5_EE:
.text._ZN4mmha33masked_multihead_attention_kernelIfLi64ELi64ELi4ELi16ELi64ELb0ELb1EEEv26Multihead_attention_paramsIT_XT5_EE:
        /* <DEDUP_REMOVED lines=14> */
.L_x_2262:
[----:B------:R-:W2:Y:S01]  /*00e0*/  LDC R11, c[0x0][0x280] ;  /* 0x0000a000ff0b7b82 */ /* 0x000ea20000000800 */
[----:B------:R-:W-:Y:S01]  /*00f0*/  ULDC.64 UR4, c[0x0][0x330] ;  /* 0x0000cc0000047ab9 */ /* 0x000fe20000000a00 */
[----:B------:R-:W3:Y:S01]  /*0100*/  S2R R6, SR_CTAID.Y ;  /* 0x0000000000067919 */ /* 0x000ee20000002600 */
[----:B------:R-:W-:Y:S01]  /*0110*/  UISETP.NE.U32.AND UP0, UPT, UR4, URZ, UPT ;  /* 0x0000003f0400728c */ /* 0x000fe2000bf05070 */
[----:B------:R-:W-:Y:S01]  /*0120*/  ULDC UR7, c[0x0][0x288] ;  /* 0x0000a20000077ab9 */ /* 0x000fe20000000800 */
[----:B------:R-:W-:Y:S02]  /*0130*/  ULDC UR42, c[0x0][0x278] ;  /* 0x00009e00002a7ab9 */ /* 0x000fe40000000800 */
[----:B------:R-:W-:-:S06]  /*0140*/  UISETP.NE.AND.EX UP0, UPT, UR5, URZ, UPT, UP0 ;  /* 0x0000003f0500728c */ /* 0x000fcc000bf05300 */
[----:B------:R-:W-:-:S05]  /*0150*/  PLOP3.LUT P4, PT, PT, PT, UP0, 0x80, 0x0 ;  /* 0x000000000000781c */ /* 0x000fca0003f8f008 */
[----:B------:R-:W-:Y:S02]  /*0160*/  @UP0 ULDC.64 UR4, c[0x0][0x330] ;  /* 0x0000cc0000040ab9 */ /* 0x000fe40000000a00 */
[----:B-1----:R-:W-:Y:S01]  /*0170*/  @UP0 UIMAD.WIDE UR4, UR6, 0x4, UR4 ;  /* 0x00000004060408a5 */ /* 0x002fe2000f8e0204 */
[----:B--2---:R-:W-:-:S05]  /*0180*/  IABS R7, R11 ;  /* 0x0000000b00077213 */ /* 0x004fca0000000000 */
[----:B------:R-:W-:Y:S01]  /*0190*/  IMAD.U32 R2, RZ, RZ, UR4 ;  /* 0x00000004ff027e24 */ /* 0x000fe2000f8e00ff */
[----:B------:R-:W-:Y:S01]  /*01a0*/  MOV R3, UR5 ;  /* 0x0000000500037c02 */ /* 0x000fe20008000f00 */
[----:B------:R-:W1:Y:S01]  /*01b0*/  I2F.RP R0, R7 ;  /* 0x0000000700007306 */ /* 0x000e620000209400 */
[----:B------:R-:W-:Y:S01]  /*01c0*/  ULDC UR5, c[0x0][0x284] ;  /* 0x0000a10000057ab9 */ /* 0x000fe20000000800 */
[----:B------:R-:W-:Y:S02]  /*01d0*/  @UP0 ULDC UR4, c[0x0][0x2c0] ;  /* 0x0000b00000040ab9 */ /* 0x000fe40000000800 */
[----:B------:R2:W4:Y:S04]  /*01e0*/  @P4 LDG.E R10, desc[UR36][R2.64] ;  /* 0x00000024020a4981 */ /* 0x000528000c1e1900 */
[----:B-1----:R-:W1:Y:S02]  /*01f0*/  MUFU.RCP R0, R0 ;  /* 0x0000000000007308 */ /* 0x002e640000001000 */
[----:B-1----:R-:W-:-:S06]  /*0200*/  VIADD R4, R0, 0xffffffe ;  /* 0x0ffffffe00047836 */ /* 0x002fcc0000000000 */
[----:B------:R1:W5:Y:S01]  /*0210*/  F2I.FTZ.U32.TRUNC.NTZ R5, R4 ;  /* 0x0000000400057305 */ /* 0x000362000021f000 */
[----:B---3--:R-:W-:Y:S01]  /*0220*/  IABS R6, R6 ;  /* 0x0000000600067213 */ /* 0x008fe20000000000 */
[----:B-1----:R-:W-:Y:S02]  /*0230*/  IMAD.MOV.U32 R4, RZ, RZ, RZ ;  /* 0x000000ffff047224 */ /* 0x002fe400078e00ff */
[----:B-----5:R-:W-:-:S04]  /*0240*/  IMAD.MOV R0, RZ, RZ, -R5 ;  /* 0x000000ffff007224 */ /* 0x020fc800078e0a05 */
[----:B------:R-:W-:-:S04]  /*0250*/  IMAD R9, R0, R7, RZ ;  /* 0x0000000700097224 */ /* 0x000fc800078e02ff */
[----:B------:R-:W-:Y:S02]  /*0260*/  IMAD.HI.U32 R0, R5, R9, R4 ;  /* 0x0000000905007227 */ /* 0x000fe400078e0004 */
[----:B------:R-:W1:Y:S04]  /*0270*/  LDC.64 R4, c[0x0][0x2f0] ;  /* 0x0000bc00ff047b82 */ /* 0x000e680000000a00 */
[----:B------:R-:W-:-:S04]  /*0280*/  IMAD.HI.U32 R0, R0, R6, RZ ;  /* 0x0000000600007227 */ /* 0x000fc800078e00ff */
[----:B------:R-:W-:-:S04]  /*0290*/  IMAD.MOV R8, RZ, RZ, -R0 ;  /* 0x000000ffff087224 */ /* 0x000fc800078e0a00 */
[----:B------:R-:W-:-:S05]  /*02a0*/  IMAD R6, R7, R8, R6 ;  /* 0x0000000807067224 */ /* 0x000fca00078e0206 */
[----:B------:R-:W-:Y:S02]  /*02b0*/  ISETP.GT.U32.AND P2, PT, R7, R6, PT ;  /* 0x000000060700720c */ /* 0x000fe40003f44070 */
[----:B-1----:R-:W-:-:S04]  /*02c0*/  ISETP.NE.U32.AND P0, PT, R4, RZ, PT ;  /* 0x000000ff0400720c */ /* 0x002fc80003f05070 */
[----:B------:R-:W-:-:S07]  /*02d0*/  ISETP.NE.AND.EX P0, PT, R5, RZ, PT, P0 ;  /* 0x000000ff0500720c */ /* 0x000fce0003f05300 */
[----:B------:R-:W-:-:S05]  /*02e0*/  @!P2 IMAD.IADD R6, R6, 0x1, -R7 ;  /* 0x000000010606a824 */ /* 0x000fca00078e0a07 */
[----:B------:R-:W-:Y:S02]  /*02f0*/  ISETP.GE.U32.AND P1, PT, R6, R7, PT ;  /* 0x000000070600720c */ /* 0x000fe40003f26070 */
[C---:B------:R-:W-:Y:S01]  /*0300*/  LOP3.LUT R6, R11.reuse, UR6, RZ, 0x3c, !PT ;  /* 0x000000060b067c12 */ /* 0x040fe2000f8e3cff */
[----:B--2---:R-:W1:Y:S03]  /*0310*/  @P0 LDC.64 R2, c[0x0][0x2f0] ;  /* 0x0000bc00ff020b82 */ /* 0x004e660000000a00 */
[----:B------:R-:W-:Y:S02]  /*0320*/  ISETP.GE.AND P3, PT, R6, RZ, PT ;  /* 0x000000ff0600720c */ /* 0x000fe40003f66270 */
[----:B------:R-:W-:Y:S02]  /*0330*/  @!P2 IADD3 R0, R0, 0x1, RZ ;  /* 0x000000010000a810 */ /* 0x000fe40007ffe0ff */
[----:B------:R-:W-:-:S03]  /*0340*/  ISETP.NE.AND P2, PT, R11, RZ, PT ;  /* 0x000000ff0b00720c */ /* 0x000fc60003f45270 */
[----:B------:R-:W-:-:S04]  /*0350*/  @P1 VIADD R0, R0, 0x1 ;  /* 0x0000000100001836 */ /* 0x000fc80000000000 */
[----:B------:R-:W-:-:S04]  /*0360*/  IMAD.MOV.U32 R17, RZ, RZ, R0 ;  /* 0x000000ffff117224 */ /* 0x000fc800078e0000 */
[----:B------:R-:W-:Y:S02]  /*0370*/  @!P3 IMAD.MOV R17, RZ, RZ, -R17 ;  /* 0x000000ffff11b224 */ /* 0x000fe400078e0a11 */
[----:B------:R-:W-:-:S05]  /*0380*/  @!P2 LOP3.LUT R17, RZ, R11, RZ, 0x33, !PT ;  /* 0x0000000bff11a212 */ /* 0x000fca00078e33ff */
[----:B-1----:R-:W-:-:S06]  /*0390*/  @P0 IMAD.WIDE R2, R17, 0x4, R2 ;  /* 0x0000000411020825 */ /* 0x002fcc00078e0202 */
[----:B------:R1:W2:Y:S01]  /*03a0*/  @P0 LDG.E R3, desc[UR36][R2.64] ;  /* 0x0000002402030981 */ /* 0x0002a2000c1e1900 */
[----:B------:R-:W-:-:S05]  /*03b0*/  IMAD.U32 R0, RZ, RZ, UR5 ;  /* 0x00000005ff007e24 */ /* 0x000fca000f8e00ff */
[----:B------:R-:W-:-:S04]  /*03c0*/  IABS R9, R0 ;  /* 0x0000000000097213 */ /* 0x000fc80000000000 */
[----:B------:R-:W3:Y:S08]  /*03d0*/  I2F.RP R0, R9 ;  /* 0x0000000900007306 */ /* 0x000ef00000209400 */
[----:B---3--:R-:W3:Y:S02]  /*03e0*/  MUFU.RCP R0, R0 ;  /* 0x0000000000007308 */ /* 0x008ee40000001000 */
[----:B---3--:R-:W-:-:S06]  /*03f0*/  IADD3 R6, R0, 0xffffffe, RZ ;  /* 0x0ffffffe00067810 */ /* 0x008fcc0007ffe0ff */
[----:B------:R3:W1:Y:S02]  /*0400*/  F2I.FTZ.U32.TRUNC.NTZ R7, R6 ;  /* 0x0000000600077305 */ /* 0x000664000021f000 */
[----:B---3--:R-:W-:Y:S02]  /*0410*/  IMAD.MOV.U32 R6, RZ, RZ, RZ ;  /* 0x000000ffff067224 */ /* 0x008fe400078e00ff */
[----:B-1----:R-:W-:-:S04]  /*0420*/  IMAD.MOV R2, RZ, RZ, -R7 ;  /* 0x000000ffff027224 */ /* 0x002fc800078e0a07 */
[----:B------:R-:W-:-:S04]  /*0430*/  IMAD R11, R2, R9, RZ ;  /* 0x00000009020b7224 */ /* 0x000fc800078e02ff */
[----:B------:R-:W-:Y:S01]  /*0440*/  IMAD.HI.U32 R7, R7, R11, R6 ;  /* 0x0000000b07077227 */ /* 0x000fe200078e0006 */
[----:B------:R-:W1:Y:S01]  /*0450*/  S2R R2, SR_TID.X ;  /* 0x0000000000027919 */ /* 0x000e620000002100 */
[----:B------:R-:W3:Y:S01]  /*0460*/  S2UR UR46, SR_CTAID.X ;  /* 0x00000000002e79c3 */ /* 0x000ee20000002500 */
[----:B------:R-:W-:Y:S01]  /*0470*/  UIMAD UR44, UR6, UR5, URZ ;  /* 0x00000005062c72a4 */ /* 0x000fe2000f8e023f */
[----:B------:R-:W-:Y:S01]  /*0480*/  BSSY B0, `(.L_x_2263) ;  /* 0x0000034000007945 */ /* 0x000fe20003800000 */
[----:B------:R-:W-:Y:S02]  /*0490*/  UMOV UR38, URZ ;  /* 0x0000003f00267c82 */ /* 0x000fe40008000000 */
[----:B------:R-:W-:Y:S01]  /*04a0*/  USHF.R.S32.HI UR45, URZ, 0x1f, UR44 ;  /* 0x0000001f3f2d7899 */ /* 0x000fe2000801142c */
[----:B------:R-:W-:Y:S01]  /*04b0*/  IMAD R17, R17, UR7, RZ ;  /* 0x0000000711117c24 */ /* 0x000fe2000f8e02ff */
[----:B---3--:R-:W-:Y:S01]  /*04c0*/  UIMAD UR41, UR6, UR7, UR46 ;  /* 0x00000007062972a4 */ /* 0x008fe2000f8e022e */
[----:B----4-:R-:W-:-:S13]  /*04d0*/  @P4 R2UR UR40, R10 ;  /* 0x000000000a2842ca */ /* 0x010fda00000e0000 */
[----:B------:R-:W-:-:S07]  /*04e0*/  @UP0 UIADD3 UR40, UR40, UR4, URZ ;  /* 0x0000000428280290 */ /* 0x000fce000fffe03f */
[----:B------:R-:W-:Y:S02]  /*04f0*/  @!UP0 ULDC UR40, c[0x0][0x29c] ;  /* 0x0000a70000288ab9 */ /* 0x000fe40000000800 */
[----:B------:R-:W-:-:S05]  /*0500*/  IABS R16, UR40 ;  /* 0x0000002800107c13 */ /* 0x000fca0008000000 */
[----:B------:R-:W-:-:S04]  /*0510*/  IMAD.HI.U32 R7, R7, R16, RZ ;  /* 0x0000001007077227 */ /* 0x000fc800078e00ff */
[----:B------:R-:W-:-:S04]  /*0520*/  IMAD.MOV R7, RZ, RZ, -R7 ;  /* 0x000000ffff077224 */ /* 0x000fc800078e0a07 */
[----:B------:R-:W-:-:S05]  /*0530*/  IMAD R16, R9, R7, R16 ;  /* 0x0000000709107224 */ /* 0x000fca00078e0210 */
[----:B------:R-:W-:-:S13]  /*0540*/  ISETP.GT.U32.AND P1, PT, R9, R16, PT ;  /* 0x000000100900720c */ /* 0x000fda0003f24070 */
[----:B------:R-:W-:-:S05]  /*0550*/  @!P1 IMAD.IADD R16, R16, 0x1, -R9 ;  /* 0x0000000110109824 */ /* 0x000fca00078e0a09 */
[----:B------:R-:W-:Y:S02]  /*0560*/  ISETP.GT.U32.AND P1, PT, R9, R16, PT ;  /* 0x000000100900720c */ /* 0x000fe40003f24070 */
[----:B------:R-:W-:Y:S01]  /*0570*/  ISETP.LE.AND P2, PT, RZ, UR40, PT ;  /* 0x00000028ff007c0c */ /* 0x000fe2000bf43270 */
[----:B------:R-:W-:Y:S01]  /*0580*/  USHF.L.U32 UR4, UR46, 0x6, URZ ;  /* 0x000000062e047899 */ /* 0x000fe2000800063f */
[----:B-1----:R-:W-:Y:S01]  /*0590*/  ISETP.GT.AND P5, PT, R2, 0x1f, PT ;  /* 0x0000001f0200780c */ /* 0x002fe20003fa4270 */
[----:B------:R-:W-:Y:S02]  /*05a0*/  UISETP.NE.AND UP0, UPT, UR42, URZ, UPT ;  /* 0x0000003f2a00728c */ /* 0x000fe4000bf05270 */
[----:B------:R-:W-:-:S06]  /*05b0*/  UIADD3 UR43, UR40, 0x1, -UR5 ;  /* 0x00000001282b7890 */ /* 0x000fcc000fffe805 */
[----:B------:R-:W-:Y:S02]  /*05c0*/  @!P1 IADD3 R16, R16, -R9, RZ ;  /* 0x8000000910109210 */ /* 0x000fe40007ffe0ff */
[----:B------:R-:W-:Y:S01]  /*05d0*/  ISETP.NE.AND P1, PT, RZ, UR5, PT ;  /* 0x00000005ff007c0c */ /* 0x000fe2000bf25270 */
[----:B------:R-:W-:Y:S02]  /*05e0*/  USHF.L.U32 UR41, UR41, 0x6, URZ ;  /* 0x0000000629297899 */ /* 0x000fe4000800063f */
[----:B------:R-:W-:Y:S01]  /*05f0*/  UIMAD UR42, UR6, UR42, UR4 ;  /* 0x0000002a062a72a4 */ /* 0x000fe2000f8e0204 */
[----:B------:R-:W-:Y:S01]  /*0600*/  P2R R0, PR, RZ, 0x20 ;  /* 0x00000020ff007803 */ /* 0x000fe20000000000 */
[----:B------:R-:W-:Y:S01]  /*0610*/  UISETP.LT.AND UP1, UPT, URZ, UR43, UPT ;  /* 0x0000002b3f00728c */ /* 0x000fe2000bf21270 */
[----:B------:R-:W-:Y:S01]  /*0620*/  IMAD.SHL.U32 R0, R2, 0x2, RZ ;  /* 0x0000000202007824 */ /* 0x000fe200078e00ff */
[----:B------:R-:W-:Y:S01]  /*0630*/  USEL UR42, UR41, UR42, !UP0 ;  /* 0x0000002a292a7287 */ /* 0x000fe2000c000000 */
[----:B------:R-:W-:Y:S01]  /*0640*/  @!P2 IMAD.MOV R16, RZ, RZ, -R16 ;  /* 0x000000ffff10a224 */ /* 0x000fe200078e0a10 */
[----:B------:R-:W-:Y:S01]  /*0650*/  USEL UR43, URZ, UR43, !UP1 ;  /* 0x0000002b3f2b7287 */ /* 0x000fe2000c800000 */
[----:B------:R-:W-:-:S03]  /*0660*/  VIADD R15, R0, UR4 ;  /* 0x00000004000f7c36 */ /* 0x000fc60008000000 */
[----:B------:R-:W-:Y:S02]  /*0670*/  @!P1 LOP3.LUT R16, RZ, UR5, RZ, 0x33, !PT ;  /* 0x00000005ff109c12 */ /* 0x000fe4000f8e33ff */
[----:B--2---:R-:W-:Y:S01]  /*0680*/  @P0 R2UR UR38, R3 ;  /* 0x00000000032602ca */ /* 0x004fe200000e0000 */
[----:B------:R-:W-:Y:S01]  /*0690*/  VIADD R3, R0, UR42 ;  /* 0x0000002a00037c36 */ /* 0x000fe20008000000 */
[----:B------:R-:W-:-:S13]  /*06a0*/  @P5 BRA `(.L_x_2264) ;  /* 0x0000000000405947 */ /* 0x000fda0003800000 */
[----:B------:R-:W1:Y:S02]  /*06b0*/  LDC R6, c[0x0][0x308] ;  /* 0x0000c200ff067b82 */ /* 0x000e640000000800 */
[----:B-1----:R-:W-:-:S13]  /*06c0*/  ISETP.NE.AND P0, PT, R6, 0x2, PT ;  /* 0x000000020600780c */ /* 0x002fda0003f05270 */
[----:B------:R-:W1:Y:S08]  /*06d0*/  @!P0 LDC.64 R12, c[0x0][0x218] ;  /* 0x00008600ff0c8b82 */ /* 0x000e700000000a00 */
[----:B------:R-:W2:Y:S08]  /*06e0*/  @P0 LDC.64 R10, c[0x0][0x218] ;  /* 0x00008600ff0a0b82 */ /* 0x000eb00000000a00 */
[----:B------:R-:W3:Y:S01]  /*06f0*/  @!P0 LDC.64 R8, c[0x0][0x2f8] ;  /* 0x0000be00ff088b82 */ /* 0x000ee20000000a00 */
[----:B-1----:R-:W-:-:S04]  /*0700*/  @!P0 IADD3 R12, P1, R3, R12, RZ ;  /* 0x0000000c030c8210 */ /* 0x002fc80007f3e0ff */
[----:B------:R-:W-:-:S05]  /*0710*/  @!P0 LEA.HI.X.SX32 R13, R3, R13, 0x1, P1 ;  /* 0x0000000d030d8211 */ /* 0x000fca00008f0eff */
[----:B------:R-:W4:Y:S01]  /*0720*/  @!P0 LDG.E.U16 R12, desc[UR36][R12.64] ;  /* 0x000000240c0c8981 */ /* 0x000f22000c1e1500 */
[----:B--2---:R-:W-:-:S05]  /*0730*/  @P0 IMAD.WIDE R10, R3, 0x4, R10 ;  /* 0x00000004030a0825 */ /* 0x004fca00078e020a */
[----:B------:R1:W5:Y:S04]  /*0740*/  @P0 LDG.E.64 R6, desc[UR36][R10.64] ;  /* 0x000000240a060981 */ /* 0x000368000c1e1b00 */
[----:B---3--:R-:W2:Y:S01]  /*0750*/  @!P0 LDG.E R9, desc[UR36][R8.64] ;  /* 0x0000002408098981 */ /* 0x008ea2000c1e1900 */
[----:B----4-:R-:W2:Y:S08]  /*0760*/  @!P0 I2F.S8 R14, R12 ;  /* 0x0000000c000e8306 */ /* 0x010eb00000001400 */
[----:B------:R-:W3:Y:S01]  /*0770*/  @!P0 I2F.S8 R18, R12.B1 ;  /* 0x1000000c00128306 */ /* 0x000ee20000001400 */
[-C--:B--2---:R-:W-:Y:S01]  /*0780*/  @!P0 FMUL.FTZ R6, R14, R9.reuse ;  /* 0x000000090e068220 */ /* 0x084fe20000410000 */
[----:B---3--:R-:W-:Y:S01]  /*0790*/  @!P0 FMUL.FTZ R7, R18, R9 ;  /* 0x0000000912078220 */ /* 0x008fe20000410000 */
[----:B-1----:R-:W-:Y:S06]  /*07a0*/  BRA `(.L_x_2265) ;  /* 0x0000000000047947 */ /* 0x002fec0003800000 */
.L_x_2264:
[----:B------:R-:W-:-:S07]  /*07b0*/  CS2R R6, SRZ ;  /* 0x0000000000067805 */ /* 0x000fce000001ff00 */
.L_x_2265:
[----:B------:R-:W-:Y:S05]  /*07c0*/  BSYNC B0 ;  /* 0x0000000000007941 */ /* 0x000fea0003800000 */
.L_x_2263:
[----:B------:R-:W1:Y:S01]  /*07d0*/  LDC R8, c[0x0][0x308] ;  /* 0x0000c200ff087b82 */ /* 0x000e620000000800 */
[----:B------:R-:W-:Y:S01]  /*07e0*/  BSSY B0, `(.L_x_2266) ;  /* 0x0000013000007945 */ /* 0x000fe20003800000 */
[----:B-1----:R-:W-:-:S13]  /*07f0*/  ISETP.NE.AND P0, PT, R8, 0x2, PT ;  /* 0x000000020800780c */ /* 0x002fda0003f05270 */
[----:B------:R-:W-:Y:S05]  /*0800*/  @!P0 BRA `(.L_x_2267) ;  /* 0x0000000000188947 */ /* 0x000fea0003800000 */
[----:B------:R-:W-:Y:S01]  /*0810*/  CS2R R18, SRZ ;  /* 0x0000000000127805 */ /* 0x000fe2000001ff00 */
[----:B------:R-:W-:Y:S06]  /*0820*/  @P5 BRA `(.L_x_2268) ;  /* 0x0000000000385947 */ /* 0x000fec0003800000 */
[----:B------:R-:W1:Y:S02]  /*0830*/  LDC.64 R8, c[0x0][0x228] ;  /* 0x00008a00ff087b82 */ /* 0x000e640000000a00 */
[----:B-1----:R-:W-:-:S05]  /*0840*/  IMAD.WIDE R8, R3, 0x4, R8 ;  /* 0x0000000403087825 */ /* 0x002fca00078e0208 */
[----:B------:R1:W5:Y:S01]  /*0850*/  LDG.E.64 R18, desc[UR36][R8.64] ;  /* 0x0000002408127981 */ /* 0x000362000c1e1b00 */
[----:B------:R-:W-:Y:S05]  /*0860*/  BRA `(.L_x_2268) ;  /* 0x0000000000287947 */ /* 0x000fea0003800000 */
.L_x_2267:
        /* <DEDUP_REMOVED lines=9> */
[----:B-1----:R-:W-:-:S07]  /*0900*/  FMUL.FTZ R19, R12, R10 ;  /* 0x0000000a0c137220 */ /* 0x002fce0000410000 */
.L_x_2268:
[----:B------:R-:W-:Y:S05]  /*0910*/  BSYNC B0 ;  /* 0x0000000000007941 */ /* 0x000fea0003800000 */
.L_x_2266:
[----:B------:R-:W-:Y:S01]  /*0920*/  ULDC.64 UR4, c[0x0][0x220] ;  /* 0x0000880000047ab9 */ /* 0x000fe20000000a00 */
[----:B------:R-:W-:Y:S01]  /*0930*/  ULDC.64 UR8, c[0x0][0x230] ;  /* 0x00008c0000087ab9 */ /* 0x000fe20000000a00 */
[----:B------:R-:W-:Y:S02]  /*0940*/  ISETP.EQ.U32.AND P1, PT, RZ, UR4, PT ;  /* 0x00000004ff007c0c */ /* 0x000fe4000bf22070 */
[----:B------:R-:W-:Y:S02]  /*0950*/  ISETP.EQ.U32.AND P3, PT, RZ, UR8, PT ;  /* 0x00000008ff007c0c */ /* 0x000fe4000bf62070 */
[----:B------:R-:W-:Y:S01]  /*0960*/  ISETP.EQ.OR.EX P1, PT, RZ, UR5, P5, P1 ;  /* 0x00000005ff007c0c */ /* 0x000fe2000af22710 */
[----:B------:R-:W-:Y:S01]  /*0970*/  ULDC.64 UR4, c[0x0][0x2a8] ;  /* 0x0000aa0000047ab9 */ /* 0x000fe20000000a00 */
[----:B------:R-:W-:Y:S01]  /*0980*/  ISETP.EQ.OR.EX P3, PT, RZ, UR9, P5, P3 ;  /* 0x00000009ff007c0c */ /* 0x000fe2000af62730 */
[----:B------:R-:W-:Y:S01]  /*0990*/  UISETP.NE.U32.AND UP0, UPT, UR4, URZ, UPT ;  /* 0x0000003f0400728c */ /* 0x000fe2000bf05070 */
[----:B------:R-:W-:-:S02]  /*09a0*/  ISETP.EQ.U32.AND P2, PT, R4, RZ, PT ;  /* 0x000000ff0400720c */ /* 0x000fc40003f42070 */
[----:B------:R-:W-:Y:S01]  /*09b0*/  ISETP.GE.AND P0, PT, R2, 0x20, PT ;  /* 0x000000200200780c */ /* 0x000fe20003f06270 */
[----:B------:R-:W-:-:S03]  /*09c0*/  UISETP.NE.AND.EX UP0, UPT, UR5, URZ, UPT, UP0 ;  /* 0x0000003f0500728c */ /* 0x000fc6000bf05300 */
[----:B------:R-:W-:-:S03]  /*09d0*/  ISETP.EQ.OR.EX P2, PT, R5, RZ, P0, P2 ;  /* 0x000000ff0500720c */ /* 0x000fc60000742720 */
[----:B------:R-:W2:Y:S01]  /*09e0*/  @!P1 LDC.64 R4, c[0x0][0x220] ;  /* 0x00008800ff049b82 */ /* 0x000ea20000000a00 */
[----:B------:R-:W-:-:S04]  /*09f0*/  PLOP3.LUT P4, PT, PT, PT, UP0, 0x80, 0x0 ;  /* 0x000000000000781c */ /* 0x000fc80003f8f008 */
[----:B------:R-:W-:Y:S02]  /*0a00*/  @UP0 ULDC.64 UR4, c[0x0][0x2a8] ;  /* 0x0000aa0000040ab9 */ /* 0x000fe40000000a00 */
[----:B------:R-:W-:Y:S01]  /*0a10*/  @UP0 UIMAD.WIDE UR4, UR6, 0x4, UR4 ;  /* 0x00000004060408a5 */ /* 0x000fe2000f8e0204 */
[----:B-1----:R-:W1:Y:S02]  /*0a20*/  @!P3 LDC.64 R8, c[0x0][0x230] ;  /* 0x00008c00ff08bb82 */ /* 0x002e640000000a00 */
[----:B------:R-:W-:-:S03]  /*0a30*/  VOTEU.ALL UP1, P2 ;  /* 0x00000000003f7886 */ /* 0x000fc60001020000 */
[----:B------:R-:W-:Y:S01]  /*0a40*/  MOV R12, UR4 ;  /* 0x00000004000c7c02 */ /* 0x000fe20008000f00 */
[----:B------:R-:W-:Y:S01]  /*0a50*/  IMAD.U32 R13, RZ, RZ, UR5 ;  /* 0x00000005ff0d7e24 */ /* 0x000fe2000f8e00ff */
[----:B------:R-:W-:Y:S01]  /*0a60*/  @!UP1 UIMAD UR6, UR38, UR7, UR46 ;  /* 0x00000007260692a4 */ /* 0x000fe2000f8e022e */
[----:B------:R-:W3:Y:S01]  /*0a70*/  @!P2 LDC.64 R10, c[0x0][0x2e0] ;  /* 0x0000b800ff0aab82 */ /* 0x000ee20000000a00 */
[----:B------:R-:W-:Y:S01]  /*0a80*/  CS2R R22, SRZ ;  /* 0x0000000000167805 */ /* 0x000fe2000001ff00 */
[----:B------:R-:W-:Y:S01]  /*0a90*/  ULDC.U8 UR4, c[0x0][0x294] ;  /* 0x0000a50000047ab9 */ /* 0x000fe20000000000 */
[----:B------:R4:W3:Y:S02]  /*0aa0*/  @P4 LDG.E R12, desc[UR36][R12.64] ;  /* 0x000000240c0c4981 */ /* 0x0008e4000c1e1900 */
[----:B------:R-:W-:Y:S02]  /*0ab0*/  IMAD.U32 R3, RZ, RZ, UR6 ;  /* 0x00000006ff037e24 */ /* 0x000fe4000f8e00ff */
[----:B--2---:R-:W-:-:S04]  /*0ac0*/  @!P1 IMAD.WIDE R4, R15, 0x4, R4 ;  /* 0x000000040f049825 */ /* 0x004fc800078e0204 */
[----:B------:R-:W-:Y:S01]  /*0ad0*/  @!P2 IMAD R3, R3, 0x40, R0 ;  /* 0x000000400303a824 */ /* 0x000fe200078e0200 */
[----:B------:R-:W2:Y:S01]  /*0ae0*/  @!P1 LDG.E.64 R22, desc[UR36][R4.64] ;  /* 0x0000002404169981 */ /* 0x000ea2000c1e1b00 */
[----:B----4-:R-:W4:Y:S01]  /*0af0*/  LDC R13, c[0x0][0x290] ;  /* 0x0000a400ff0d7b82 */ /* 0x010f220000000800 */
[----:B-1----:R-:W-:Y:S01]  /*0b00*/  @!P3 IMAD.WIDE R8, R15, 0x4, R8 ;  /* 0x000000040f08b825 */ /* 0x002fe200078e0208 */
[----:B------:R-:W-:-:S06]  /*0b10*/  CS2R R14, SRZ ;  /* 0x00000000000e7805 */ /* 0x000fcc000001ff00 */
[----:B------:R-:W2:Y:S01]  /*0b20*/  @!P3 LDG.E.64 R14, desc[UR36][R8.64] ;  /* 0x00000024080eb981 */ /* 0x000ea2000c1e1b00 */
[----:B---3--:R-:W-:-:S06]  /*0b30*/  @!P2 IMAD.WIDE R10, R3, 0x4, R10 ;  /* 0x00000004030aa825 */ /* 0x008fcc00078e020a */
[----:B------:R-:W3:Y:S01]  /*0b40*/  @!P2 LDG.E.64 R10, desc[UR36][R10.64] ;  /* 0x000000240a0aa981 */ /* 0x000ee2000c1e1b00 */
[----:B------:R-:W-:Y:S02]  /*0b50*/  ISETP.NE.AND P1, PT, RZ, UR4, PT ;  /* 0x00000004ff007c0c */ /* 0x000fe4000bf25270 */
[----:B----4-:R-:W-:Y:S01]  /*0b60*/  ISETP.GT.AND P3, PT, R13, RZ, PT ;  /* 0x000000ff0d00720c */ /* 0x010fe20003f64270 */
[----:B------:R-:W-:Y:S01]  /*0b70*/  UMOV UR39, URZ ;  /* 0x0000003f00277c82 */ /* 0x000fe20008000000 */
[----:B------:R-:W-:Y:S01]  /*0b80*/  @P4 R2UR UR39, R12 ;  /* 0x000000000c2742ca */ /* 0x000fe200000e0000 */
[----:B--2--5:R-:W-:Y:S01]  /*0b90*/  FADD.FTZ R22, R22, R6 ;  /* 0x0000000616167221 */ /* 0x024fe20000010000 */
[----:B------:R-:W-:Y:S01]  /*0ba0*/  FADD.FTZ R23, R23, R7 ;  /* 0x0000000717177221 */ /* 0x000fe20000010000 */
[----:B------:R-:W-:Y:S01]  /*0bb0*/  FADD.FTZ R18, R14, R18 ;  /* 0x000000120e127221 */ /* 0x000fe20000010000 */
[----:B------:R-:W-:-:S03]  /*0bc0*/  FADD.FTZ R19, R15, R19 ;  /* 0x000000130f137221 */ /* 0x000fc60000010000 */
[----:B---3--:R-:W-:Y:S01]  /*0bd0*/  @!P2 FMUL.FTZ R18, R18, R10 ;  /* 0x0000000a1212a220 */ /* 0x008fe20000410000 */
[----:B------:R-:W-:-:S03]  /*0be0*/  @!P2 FMUL.FTZ R19, R19, R11 ;  /* 0x0000000b1313a220 */ /* 0x000fc60000410000 */
        /* <DEDUP_REMOVED lines=10> */
[----:B-1----:R-:W-:-:S02]  /*0c90*/  VIADD R4, R3, 0xffffffe ;  /* 0x0ffffffe03047836 */ /* 0x002fc40000000000 */
[----:B------:R-:W-:-:S04]  /*0ca0*/  IMAD.MOV R3, RZ, RZ, -R9 ;  /* 0x000000ffff037224 */ /* 0x000fc800078e0a09 */
[----:B------:R1:W2:Y:S02]  /*0cb0*/  F2I.FTZ.U32.TRUNC.NTZ R5, R4 ;  /* 0x0000000400057305 */ /* 0x0002a4000021f000 */
[----:B-1----:R-:W-:Y:S01]  /*0cc0*/  IMAD.MOV.U32 R4, RZ, RZ, RZ ;  /* 0x000000ffff047224 */ /* 0x002fe200078e00ff */
[----:B--2---:R-:W-:-:S05]  /*0cd0*/  IADD3 R7, RZ, -R5, RZ ;  /* 0x80000005ff077210 */ /* 0x004fca0007ffe0ff */
[----:B------:R-:W-:-:S04]  /*0ce0*/  IMAD R7, R7, R6, RZ ;  /* 0x0000000607077224 */ /* 0x000fc800078e02ff */
[----:B------:R-:W-:-:S06]  /*0cf0*/  IMAD.HI.U32 R5, R5, R7, R4 ;  /* 0x0000000705057227 */ /* 0x000fcc00078e0004 */
[----:B------:R-:W-:-:S04]  /*0d00*/  IMAD.HI.U32 R5, R5, R8, RZ ;  /* 0x0000000805057227 */ /* 0x000fc800078e00ff */
[----:B------:R-:W-:-:S05]  /*0d10*/  IMAD R3, R5, R3, R8 ;  /* 0x0000000305037224 */ /* 0x000fca00078e0208 */
[----:B------:R-:W-:-:S13]  /*0d20*/  ISETP.GT.U32.AND P2, PT, R6, R3, PT ;  /* 0x000000030600720c */ /* 0x000fda0003f44070 */
[----:B------:R-:W-:Y:S02]  /*0d30*/  @!P2 IMAD.IADD R3, R3, 0x1, -R6 ;  /* 0x000000010303a824 */ /* 0x000fe400078e0a06 */
        /* <DEDUP_REMOVED lines=20> */
[----:B------:R1:W2:Y:S01]  /*0e80*/  LDC.64 R14, c[0x4][R0] ;  /* 0x01000000000e7b82 */ /* 0x0002a20000000a00 */
[----:B------:R-:W-:Y:S01]  /*0e90*/  MOV R5, UR5 ;  /* 0x0000000500057c02 */ /* 0x000fe20008000f00 */
[----:B------:R-:W-:Y:S01]  /*0ea0*/  ULDC.64 UR4, c[0x4][0xd0] ;  /* 0x0100340000047ab9 */ /* 0x000fe20000000a00 */
[----:B------:R-:W-:Y:S01]  /*0eb0*/  HFMA2.MMA R8, -RZ, RZ, 0, 8.0049037933349609375e-05 ;  /* 0x0000053fff087435 */ /* 0x000fe200000001ff */
[----:B------:R-:W-:Y:S02]  /*0ec0*/  IMAD.U32 R6, RZ, RZ, UR4 ;  /* 0x00000004ff067e24 */ /* 0x000fe4000f8e00ff */
[----:B------:R-:W-:-:S02]  /*0ed0*/  IMAD.U32 R7, RZ, RZ, UR5 ;  /* 0x00000005ff077e24 */ /* 0x000fc4000f8e00ff */
[----:B------:R-:W-:Y:S02]  /*0ee0*/  IMAD.U32 R10, RZ, RZ, UR6 ;  /* 0x00000006ff0a7e24 */ /* 0x000fe4000f8e00ff */
[----:B------:R-:W-:Y:S02]  /*0ef0*/  IMAD.U32 R11, RZ, RZ, UR7 ;  /* 0x00000007ff0b7e24 */ /* 0x000fe4000f8e00ff */
[----:B------:R-:W-:Y:S02]  /*0f00*/  IMAD.MOV.U32 R12, RZ, RZ, 0x1 ;  /* 0x00000001ff0c7424 */ /* 0x000fe400078e00ff */
[----:B-1----:R-:W-:-:S07]  /*0f10*/  IMAD.MOV.U32 R13, RZ, RZ, RZ ;  /* 0x000000ffff0d7224 */ /* 0x002fce00078e00ff */
[----:B------:R-:W-:-:S07]  /*0f20*/  LEPC R20, `(.L_x_2271) ;  /* 0x000000001014794e */ /* 0x000fce0000000000 */
[----:B0-2---:R-:W-:Y:S05]  /*0f30*/  CALL.ABS.NOINC R14 ;  /* 0x000000000e007343 */ /* 0x005fea0003c00000 */
.L_x_2271:
[----:B------:R-:W1:Y:S01]  /*0f40*/  S2R R4, SR_CgaCtaId ;  /* 0x0000000000047919 */ /* 0x000e620000008800 */
[----:B------:R-:W2:Y:S01]  /*0f50*/  LDC R7, c[0x0][0x290] ;  /* 0x0000a400ff077b82 */ /* 0x000ea20000000800 */
[----:B------:R-:W-:Y:S01]  /*0f60*/  MOV R0, 0x400 ;  /* 0x0000040000007802 */ /* 0x000fe20000000f00 */
[----:B------:R-:W-:Y:S05]  /*0f70*/  WARPSYNC.ALL ;  /* 0x0000000000007948 */ /* 0x000fea0003800000 */
[----:B------:R-:W-:Y:S01]  /*0f80*/  VIADD R3, R0, 0x110 ;  /* 0x0000011000037836 */ /* 0x000fe20000000000 */
[----:B------:R-:W-:Y:S01]  /*0f90*/  ISETP.NE.AND P6, PT, R27, RZ, PT ;  /* 0x000000ff1b00720c */ /* 0x000fe20003fc5270 */
[----:B------:R-:W-:-:S03]  /*0fa0*/  IMAD R0, R25, R24, R26 ;  /* 0x0000001819007224 */ /* 0x000fc600078e021a */
[----:B-1----:R-:W-:-:S05]  /*0fb0*/  LEA R3, R4, R3, 0x18 ;  /* 0x0000000304037211 */ /* 0x002fca00078ec0ff */
[----:B------:R-:W-:-:S05]  /*0fc0*/  IMAD R9, R0, 0x4, R3 ;  /* 0x0000000400097824 */ /* 0x000fca00078e0203 */
[----:B--2---:R-:W-:Y:S01]  /*0fd0*/  LEA R10, R7, R9, 0x2 ;  /* 0x00000009070a7211 */ /* 0x004fe200078e10ff */
        /* <DEDUP_REMOVED lines=15> */
[--C-:B------:R-:W-:Y:S01]  /*10d0*/  IMAD R12, R25, 0x4, R11.reuse ;  /* 0x00000004190c7824 */ /* 0x100fe200078e020b */
[----:B-1----:R1:W2:Y:S01]  /*10e0*/  LDS R22, [R11] ;  /* 0x000000000b167984 */ /* 0x0022a20000000800 */
[C---:B------:R-:W-:Y:S01]  /*10f0*/  IMAD R13, R7.reuse, 0x4, R11 ;  /* 0x00000004070d7824 */ /* 0x040fe200078e020b */
[----:B------:R-:W-:Y:S02]  /*1100*/  ISETP.GE.AND P0, PT, R0, R7, PT ;  /* 0x000000070000720c */ /* 0x000fe40003f06270 */
[----:B------:R-:W-:Y:S01]  /*1110*/  LEA R14, R7, R12, 0x2 ;  /* 0x0000000c070e7211 */ /* 0x000fe200078e10ff */
[----:B------:R1:W3:Y:S04]  /*1120*/  LDS R23, [R12] ;  /* 0x000000000c177984 */ /* 0x0002e80000000800 */
[----:B------:R1:W4:Y:S04]  /*1130*/  LDS R18, [R13] ;  /* 0x000000000d127984 */ /* 0x0003280000000800 */
[----:B------:R1:W0:Y:S02]  /*1140*/  LDS R19, [R14] ;  /* 0x000000000e137984 */ /* 0x0002240000000800 */
[----:B------:R-:W-:Y:S05]  /*1150*/  @P0 BRA `(.L_x_2275) ;  /* 0x0000000000540947 */ /* 0x000fea0003800000 */
[----:B------:R-:W-:Y:S01]  /*1160*/  I2FP.F32.S32 R3, R7 ;  /* 0x0000000700037245 */ /* 0x000fe20000201400 */
[----:B------:R-:W-:Y:S01]  /*1170*/  ULDC UR4, c[0x0][0x29c] ;  /* 0x0000a70000047ab9 */ /* 0x000fe20000000800 */
[----:B------:R-:W-:Y:S01]  /*1180*/  I2FP.F32.S32 R0, R0 ;  /* 0x0000000000007245 */ /* 0x000fe20000201400 */
[----:B------:R-:W-:-:S03]  /*1190*/  UIADD3 UR4, -UR39, UR4, URZ ;  /* 0x0000000427047290 */ /* 0x000fc6000fffe13f */
[----:B------:R-:W5:Y:S02]  /*11a0*/  MUFU.RCP R3, R3 ;  /* 0x0000000300037308 */ /* 0x000f640000001000 */
[----:B-----5:R-:W-:-:S04]  /*11b0*/  FMUL.FTZ R0, R0, R3 ;  /* 0x0000000300007220 */ /* 0x020fc80000410000 */
[----:B------:R-:W-:Y:S01]  /*11c0*/  FMUL.FTZ R4, R0, 13.28771209716796875 ;  /* 0x41549a7800047820 */ /* 0x000fe20000410000 */
[----:B------:R-:W-:-:S03]  /*11d0*/  I2FP.F32.S32 R0, UR4 ;  /* 0x0000000400007c45 */ /* 0x000fc60008201400 */
[----:B------:R-:W5:Y:S02]  /*11e0*/  MUFU.EX2 R5, -R4 ;  /* 0x8000000400057308 */ /* 0x000f640000000800 */
[----:B-----5:R-:W-:-:S04]  /*11f0*/  FMUL.FTZ R0, R0, R5 ;  /* 0x0000000500007220 */ /* 0x020fc80000410000 */
[----:B------:R-:W-:-:S04]  /*1200*/  FMUL.RZ R8, R0, 0.15915493667125701904 ;  /* 0x3e22f98300087820 */ /* 0x000fc8000040c000 */
[----:B------:R-:W3:Y:S08]  /*1210*/  MUFU.SIN R5, R8 ;  /* 0x0000000800057308 */ /* 0x000ef00000000400 */
[----:B------:R-:W5:Y:S01]  /*1220*/  MUFU.COS R0, R8 ;  /* 0x0000000800007308 */ /* 0x000f620000000000 */
[-C--:B---3--:R-:W-:Y:S01]  /*1230*/  FMUL.FTZ R3, R23, R5.reuse ;  /* 0x0000000517037220 */ /* 0x088fe20000410000 */
[-C--:B0-----:R-:W-:Y:S01]  /*1240*/  FMUL.FTZ R7, R19, R5.reuse ;  /* 0x0000000513077220 */ /* 0x081fe20000410000 */
[-C--:B--2---:R-:W-:Y:S01]  /*1250*/  FMUL.FTZ R6, R22, R5.reuse ;  /* 0x0000000516067220 */ /* 0x084fe20000410000 */
[----:B----4-:R-:W-:Y:S01]  /*1260*/  FMUL.FTZ R4, R18, R5 ;  /* 0x0000000512047220 */ /* 0x010fe20000410000 */
[-C--:B-----5:R-:W-:Y:S01]  /*1270*/  FFMA.FTZ R22, R22, R0.reuse, -R3 ;  /* 0x0000000016167223 */ /* 0x0a0fe20000010803 */
[-C--:B------:R-:W-:Y:S01]  /*1280*/  FFMA.FTZ R18, R18, R0.reuse, -R7 ;  /* 0x0000000012127223 */ /* 0x080fe20000010807 */
[-C--:B------:R-:W-:Y:S01]  /*1290*/  FFMA.FTZ R23, R23, R0.reuse, R6 ;  /* 0x0000000017177223 */ /* 0x080fe20000010006 */
[----:B------:R-:W-:-:S07]  /*12a0*/  FFMA.FTZ R19, R19, R0, R4 ;  /* 0x0000000013137223 */ /* 0x000fce0000010004 */
.L_x_2275:
[----:B------:R-:W-:Y:S05]  /*12b0*/  BSYNC B1 ;  /* 0x0000000000017941 */ /* 0x000fea0003800000 */
.L_x_2274:
[----:B----4-:R4:W-:Y:S04]  /*12c0*/  STS [R13], R18 ;  /* 0x000000120d007388 */ /* 0x0109e80000000800 */
[----:B0-----:R4:W-:Y:S04]  /*12d0*/  STS [R14], R19 ;  /* 0x000000130e007388 */ /* 0x0019e80000000800 */
[----:B--2---:R4:W-:Y:S04]  /*12e0*/  STS [R11], R22 ;  /* 0x000000160b007388 */ /* 0x0049e80000000800 */
[----:B---3--:R4:W-:Y:S02]  /*12f0*/  STS [R12], R23 ;  /* 0x000000170c007388 */ /* 0x0089e40000000800 */
.L_x_2273:
[----:B------:R-:W-:Y:S05]  /*1300*/  BSYNC B0 ;  /* 0x0000000000007941 */ /* 0x000fea0003800000 */
.L_x_2272:
[----:B------:R-:W-:Y:S06]  /*1310*/  BAR.SYNC.DEFER_BLOCKING 0x0 ;  /* 0x0000000000007b1d */ /* 0x000fec0000010000 */
[----:B-1--4-:R1:W2:Y:S04]  /*1320*/  @P6 LDS.64 R22, [R9] ;  /* 0x0000000009166984 */ /* 0x0122a80000000a00 */
[----:B------:R1:W3:Y:S01]  /*1330*/  @P6 LDS.64 R18, [R10] ;  /* 0x000000000a126984 */ /* 0x0002e20000000a00 */
[----:B------:R-:W-:Y:S06]  /*1340*/  BAR.SYNC.DEFER_BLOCKING 0x0 ;  /* 0x0000000000007b1d */ /* 0x000fec0000010000 */
[----:B------:R-:W-:Y:S05]  /*1350*/  BRA `(.L_x_2270) ;  /* 0x0000000000647947 */ /* 0x000fea0003800000 */
.L_x_2269:
[----:B------:R-:W-:Y:S01]  /*1360*/  ISETP.GE.AND P0, PT, R0, R13, PT ;  /* 0x0000000d0000720c */ /* 0x000fe20003f06270 */
[----:B------:R-:W-:-:S12]  /*1370*/  BSSY B0, `(.L_x_2270) ;  /* 0x0000017000007945 */ /* 0x000fd80003800000 */
[----:B------:R-:W-:Y:S05]  /*1380*/  @P0 BRA `(.L_x_2276) ;  /* 0x0000000000540947 */ /* 0x000fea0003800000 */
[----:B------:R-:W-:Y:S01]  /*1390*/  I2FP.F32.S32 R13, R13 ;  /* 0x0000000d000d7245 */ /* 0x000fe20000201400 */
[----:B------:R-:W-:Y:S01]  /*13a0*/  ULDC UR4, c[0x0][0x29c] ;  /* 0x0000a70000047ab9 */ /* 0x000fe20000000800 */
[----:B------:R-:W-:Y:S01]  /*13b0*/  I2FP.F32.S32 R0, R0 ;  /* 0x0000000000007245 */ /* 0x000fe20000201400 */
[----:B------:R-:W-:-:S03]  /*13c0*/  UIADD3 UR4, -UR39, UR4, URZ ;  /* 0x0000000427047290 */ /* 0x000fc6000fffe13f */
[----:B------:R-:W1:Y:S03]  /*13d0*/  MUFU.RCP R13, R13 ;  /* 0x0000000d000d7308 */ /* 0x000e660000001000 */
[----:B------:R-:W-:Y:S01]  /*13e0*/  I2FP.F32.S32 R3, UR4 ;  /* 0x0000000400037c45 */ /* 0x000fe20008201400 */
[----:B-1----:R-:W-:-:S04]  /*13f0*/  FMUL.FTZ R0, R0, R13 ;  /* 0x0000000d00007220 */ /* 0x002fc80000410000 */
[----:B------:R-:W-:-:S06]  /*1400*/  FMUL.FTZ R0, R0, 13.28771209716796875 ;  /* 0x41549a7800007820 */ /* 0x000fcc0000410000 */
[----:B------:R-:W1:Y:S02]  /*1410*/  MUFU.EX2 R0, -R0 ;  /* 0x8000000000007308 */ /* 0x000e640000000800 */
[----:B-1----:R-:W-:-:S04]  /*1420*/  FMUL.FTZ R3, R3, R0 ;  /* 0x0000000003037220 */ /* 0x002fc80000410000 */
[----:B------:R-:W-:-:S04]  /*1430*/  FMUL.RZ R8, R3, 0.15915493667125701904 ;  /* 0x3e22f98303087820 */ /* 0x000fc8000040c000 */
[----:B------:R-:W1:Y:S08]  /*1440*/  MUFU.SIN R4, R8 ;  /* 0x0000000800047308 */ /* 0x000e700000000400 */
[----:B------:R-:W2:Y:S01]  /*1450*/  MUFU.COS R3, R8 ;  /* 0x0000000800037308 */ /* 0x000ea20000000000 */
[-C--:B-1----:R-:W-:Y:S01]  /*1460*/  FMUL.FTZ R5, R23, R4.reuse ;  /* 0x0000000417057220 */ /* 0x082fe20000410000 */
[-C--:B------:R-:W-:Y:S01]  /*1470*/  FMUL.FTZ R7, R19, R4.reuse ;  /* 0x0000000413077220 */ /* 0x080fe20000410000 */
[-C--:B------:R-:W-:Y:S01]  /*1480*/  FMUL.FTZ R6, R22, R4.reuse ;  /* 0x0000000416067220 */ /* 0x080fe20000410000 */
[----:B------:R-:W-:Y:S01]  /*1490*/  FMUL.FTZ R4, R18, R4 ;  /* 0x0000000412047220 */ /* 0x000fe20000410000 */
[-C--:B--2---:R-:W-:Y:S01]  /*14a0*/  FFMA.FTZ R22, R22, R3.reuse, -R5 ;  /* 0x0000000316167223 */ /* 0x084fe20000010805 */
[-C--:B------:R-:W-:Y:S01]  /*14b0*/  FFMA.FTZ R18, R18, R3.reuse, -R7 ;  /* 0x0000000312127223 */ /* 0x080fe20000010807 */
[-C--:B------:R-:W-:Y:S01]  /*14c0*/  FFMA.FTZ R23, R23, R3.reuse, R6 ;  /* 0x0000000317177223 */ /* 0x080fe20000010006 */
[----:B------:R-:W-:-:S07]  /*14d0*/  FFMA.FTZ R19, R19, R3, R4 ;  /* 0x0000000313137223 */ /* 0x000fce0000010004 */
.L_x_2276:
[----:B------:R-:W-:Y:S05]  /*14e0*/  BSYNC B0 ;  /* 0x0000000000007941 */ /* 0x000fea0003800000 */
.L_x_2270:
[----:B------:R-:W-:Y:S01]  /*14f0*/  ISETP.GT.AND P0, PT, R2, 0x1f, PT ;  /* 0x0000001f0200780c */ /* 0x000fe20003f04270 */
[----:B------:R-:W-:Y:S01]  /*1500*/  BSSY B0, `(.L_x_2277) ;  /* 0x0000024000007945 */ /* 0x000fe20003800000 */
[----:B------:R-:W-:-:S11]  /*1510*/  IMAD.MOV.U32 R5, RZ, RZ, RZ ;  /* 0x000000ffff057224 */ /* 0x000fd600078e00ff */
[----:B------:R-:W-:Y:S05]  /*1520*/  @P0 BRA `(.L_x_2278) ;  /* 0x0000000000840947 */ /* 0x000fea0003800000 */
[----:B------:R-:W4:Y:S01]  /*1530*/  S2UR UR5, SR_CgaCtaId ;  /* 0x00000000000579c3 */ /* 0x000f220000008800 */
[----:B------:R-:W-:Y:S01]  /*1540*/  LEA.HI R0, R2, R2, RZ, 0x1 ;  /* 0x0000000202007211 */ /* 0x000fe200078f08ff */
[----:B------:R-:W-:Y:S01]  /*1550*/  UMOV UR4, 0x400 ;  /* 0x0000040000047882 */ /* 0x000fe20000000000 */
[----:B--23--:R-:W-:Y:S01]  /*1560*/  FMUL.FTZ R13, R19, R23 ;  /* 0x00000017130d7220 */ /* 0x00cfe20000410000 */
[----:B------:R-:W-:Y:S01]  /*1570*/  UIADD3 UR4, UR4, 0x10, URZ ;  /* 0x0000001004047890 */ /* 0x000fe2000fffe03f */
[C---:B------:R-:W-:Y:S01]  /*1580*/  LOP3.LUT R3, R0.reuse, 0x7ffffffe, RZ, 0xc0, !PT ;  /* 0x7ffffffe00037812 */ /* 0x040fe200078ec0ff */
[----:B------:R-:W-:Y:S02]  /*1590*/  IMAD.SHL.U32 R0, R0, 0x2, RZ ;  /* 0x0000000200007824 */ /* 0x000fe400078e00ff */
[----:B------:R-:W-:Y:S01]  /*15a0*/  FFMA.FTZ R13, R18, R22, R13 ;  /* 0x00000016120d7223 */ /* 0x000fe2000001000d */
[----:B------:R-:W2:Y:S01]  /*15b0*/  LDC.64 R4, c[0x0][0x248] ;  /* 0x00009200ff047b82 */ /* 0x000ea20000000a00 */
[----:B------:R-:W-:Y:S01]  /*15c0*/  IMAD.IADD R3, R2, 0x1, -R3 ;  /* 0x0000000102037824 */ /* 0x000fe200078e0a03 */
[----:B------:R-:W-:-:S03]  /*15d0*/  LOP3.LUT R0, R0, 0xfffffffc, RZ, 0xc0, !PT ;  /* 0xfffffffc00007812 */ /* 0x000fc600078ec0ff */
[----:B------:R-:W-:Y:S01]  /*15e0*/  IMAD R3, R16, 0x2, R3 ;  /* 0x0000000210037824 */ /* 0x000fe200078e0203 */
[----:B------:R-:W-:-:S03]  /*15f0*/  IADD3 R0, R0, UR41, RZ ;  /* 0x0000002900007c10 */ /* 0x000fc6000fffe0ff */
[----:B------:R-:W-:Y:S01]  /*1600*/  IMAD.SHL.U32 R3, R3, 0x2, RZ ;  /* 0x0000000203037824 */ /* 0x000fe200078e00ff */
[----:B----4-:R-:W-:-:S03]  /*1610*/  ULEA UR4, UR5, UR4, 0x18 ;  /* 0x0000000405047291 */ /* 0x010fc6000f8ec03f */
[----:B------:R-:W-:Y:S02]  /*1620*/  ULDC UR5, c[0x0][0x284] ;  /* 0x0000a10000057ab9 */ /* 0x000fe40000000800 */
[----:B------:R-:W-:Y:S01]  /*1630*/  IMAD R3, R0, UR5, R3 ;  /* 0x0000000500037c24 */ /* 0x000fe2000f8e0203 */
[----:B------:R-:W-:Y:S01]  /*1640*/  LEA R0, R2, UR4, 0x3 ;  /* 0x0000000402007c11 */ /* 0x000fe2000f8e18ff */
[----:B------:R-:W-:Y:S02]  /*1650*/  UMOV UR4, 0xffffffff ;  /* 0xffffffff00047882 */ /* 0x000fe40000000000 */
[----:B--2---:R-:W-:Y:S02]  /*1660*/  IMAD.WIDE R4, R3, 0x4, R4 ;  /* 0x0000000403047825 */ /* 0x004fe400078e0204 */
[----:B------:R2:W-:Y:S04]  /*1670*/  STS.64 [R0], R22 ;  /* 0x0000001600007388 */ /* 0x0005e80000000a00 */
[----:B------:R2:W-:Y:S01]  /*1680*/  STG.E.64 desc[UR36][R4.64], R18 ;  /* 0x0000001204007986 */ /* 0x0005e2000c101b24 */
[----:B------:R-:W-:Y:S05]  /*1690*/  BRA.DIV UR4, `(.L_x_2279) ;  /* 0x0000004204d47947 */ /* 0x000fea000b800000 */
[----:B------:R-:W2:Y:S02]  /*16a0*/  SHFL.BFLY PT, R14, R13, 0x10, 0x1f ;  /* 0x0e001f000d0e7f89 */ /* 0x000ea400000e0000 */
[----:B--2---:R-:W-:-:S05]  /*16b0*/  FADD.FTZ R0, R13, R14 ;  /* 0x0000000e0d007221 */ /* 0x004fca0000010000 */
[----:B------:R-:W2:Y:S02]  /*16c0*/  SHFL.BFLY PT, R14, R0, 0x8, 0x1f ;  /* 0x0d001f00000e7f89 */ /* 0x000ea400000e0000 */
[----:B--2---:R-:W-:-:S05]  /*16d0*/  FADD.FTZ R3, R0, R14 ;  /* 0x0000000e00037221 */ /* 0x004fca0000010000 */
[----:B------:R-:W2:Y:S02]  /*16e0*/  SHFL.BFLY PT, R14, R3, 0x4, 0x1f ;  /* 0x0c801f00030e7f89 */ /* 0x000ea400000e0000 */
[----:B--2---:R-:W-:-:S05]  /*16f0*/  FADD.FTZ R4, R3, R14 ;  /* 0x0000000e03047221 */ /* 0x004fca0000010000 */
[----:B------:R-:W2:Y:S02]  /*1700*/  SHFL.BFLY PT, R14, R4, 0x2, 0x1f ;  /* 0x0c401f00040e7f89 */ /* 0x000ea400000e0000 */
[----:B--2---:R-:W-:-:S05]  /*1710*/  FADD.FTZ R5, R4, R14 ;  /* 0x0000000e04057221 */ /* 0x004fca0000010000 */
[----:B------:R2:W3:Y:S02]  /*1720*/  SHFL.BFLY PT, R14, R5, 0x1, 0x1f ;  /* 0x0c201f00050e7f89 */ /* 0x0004e400000e0000 */
.L_x_2329:
[----:B--23--:R-:W-:-:S07]  /*1730*/  FADD.FTZ R5, R5, R14 ;  /* 0x0000000e05057221 */ /* 0x00cfce0000010000 */
.L_x_2278:
[----:B------:R-:W-:Y:S05]  /*1740*/  BSYNC B0 ;  /* 0x0000000000007941 */ /* 0x000fea0003800000 */
.L_x_2277:
[----:B------:R-:W4:Y:S01]  /*1750*/  S2R R11, SR_CgaCtaId ;  /* 0x00000000000b7919 */ /* 0x000f220000008800 */
[----:B------:R-:W-:Y:S01]  /*1760*/  ISETP.NE.AND P0, PT, R2, RZ, PT ;  /* 0x000000ff0200720c */ /* 0x000fe20003f05270 */
[----:B------:R-:W-:Y:S01]  /*1770*/  IMAD.U32 R3, RZ, RZ, UR43 ;  /* 0x0000002bff037e24 */ /* 0x000fe2000f8e00ff */
[----:B-1----:R-:W-:-:S04]  /*1780*/  MOV R9, 0x400 ;  /* 0x0000040000097802 */ /* 0x002fc80000000f00 */
[----:B------:R-:W-:Y:S01]  /*1790*/  IADD3 R3, -R3, UR40, RZ ;  /* 0x0000002803037c10 */ /* 0x000fe2000fffe1ff */
[----:B------:R-:W-:-:S06]  /*17a0*/  VIADD R0, R9, 0x110 ;  /* 0x0000011009007836 */ /* 0x000fcc0000000000 */
[----:B------:R-:W-:Y:S01]  /*17b0*/  @P0 IMAD.MOV.U32 R54, RZ, RZ, -0x800001 ;  /* 0xff7fffffff360424 */ /* 0x000fe200078e00ff */
[----:B----4-:R-:W-:Y:S01]  /*17c0*/  LEA R0, R11, R0, 0x18 ;  /* 0x000000000b007211 */ /* 0x010fe200078ec0ff */
[----:B------:R-:W-:Y:S06]  /*17d0*/  @P0 BRA `(.L_x_2280) ;  /* 0x0000000000480947 */ /* 0x000fec0003800000 */
[----:B------:R-:W-:Y:S01]  /*17e0*/  ULDC.64 UR4, c[0x0][0x2c8] ;  /* 0x0000b20000047ab9 */ /* 0x000fe20000000a00 */
[----:B------:R-:W-:Y:S02]  /*17f0*/  LEA R7, R3, R0, 0x2 ;  /* 0x0000000003077211 */ /* 0x000fe400078e10ff */
[----:B------:R-:W-:Y:S01]  /*1800*/  ISETP.NE.U32.AND P0, PT, RZ, UR4, PT ;  /* 0x00000004ff007c0c */ /* 0x000fe2000bf05070 */
[----:B------:R-:W-:Y:S02]  /*1810*/  ULDC UR4, c[0x0][0x2a0] ;  /* 0x0000a80000047ab9 */ /* 0x000fe40000000800 */
[----:B------:R-:W-:Y:S01]  /*1820*/  FMUL.FTZ R54, R5, UR4 ;  /* 0x0000000405367c20 */ /* 0x000fe20008410000 */
[----:B------:R-:W-:-:S13]  /*1830*/  ISETP.NE.AND.EX P0, PT, RZ, UR5, PT, P0 ;  /* 0x00000005ff007c0c */ /* 0x000fda000bf05300 */
[----:B------:R-:W-:Y:S05]  /*1840*/  @!P0 BRA `(.L_x_2281) ;  /* 0x0000000000288947 */ /* 0x000fea0003800000 */
[----:B------:R-:W-:Y:S01]  /*1850*/  UIADD3 UR4, -UR39, UR40, URZ ;  /* 0x0000002827047290 */ /* 0x000fe2000fffe13f */
[----:B------:R-:W-:-:S03]  /*1860*/  ULDC UR6, c[0x0][0x2d0] ;  /* 0x0000b40000067ab9 */ /* 0x000fc60000000800 */
[----:B------:R-:W-:-:S04]  /*1870*/  UIMAD UR5, UR46, UR6, UR4 ;  /* 0x000000062e0572a4 */ /* 0x000fc8000f8e0204 */
[----:B------:R-:W-:-:S03]  /*1880*/  UIMAD UR6, UR5, UR6, UR4 ;  /* 0x00000006050672a4 */ /* 0x000fc6000f8e0204 */
[----:B------:R-:W-:Y:S02]  /*1890*/  ULDC.64 UR4, c[0x0][0x2c8] ;  /* 0x0000b20000047ab9 */ /* 0x000fe40000000a00 */
[----:B------:R-:W-:-:S06]  /*18a0*/  UIMAD.WIDE UR4, UR6, 0x4, UR4 ;  /* 0x00000004060478a5 */ /* 0x000fcc000f8e0204 */
[----:B------:R-:W-:Y:S02]  /*18b0*/  IMAD.U32 R5, RZ, RZ, UR5 ;  /* 0x00000005ff057e24 */ /* 0x000fe4000f8e00ff */
[----:B------:R-:W-:-:S05]  /*18c0*/  IMAD.U32 R4, RZ, RZ, UR4 ;  /* 0x00000004ff047e24 */ /* 0x000fca000f8e00ff */
[----:B------:R-:W4:Y:S02]  /*18d0*/  LDG.E R5, desc[UR36][R4.64] ;  /* 0x0000002404057981 */ /* 0x000f24000c1e1900 */
[----:B----4-:R-:W-:-:S07]  /*18e0*/  FADD.FTZ R54, R54, R5 ;  /* 0x0000000536367221 */ /* 0x010fce0000010000 */
.L_x_2281:
[----:B------:R1:W-:Y:S02]  /*18f0*/  STS [R7], R54 ;  /* 0x0000003607007388 */ /* 0x0003e40000000800 */
.L_x_2280:
[----:B------:R-:W-:Y:S05]  /*1900*/  WARPSYNC.ALL ;  /* 0x0000000000007948 */ /* 0x000fea0003800000 */
[----:B------:R-:W-:Y:S01]  /*1910*/  VIADD R4, R3, 0x7 ;  /* 0x0000000703047836 */ /* 0x000fe20000000000 */
[----:B------:R-:W-:Y:S01]  /*1920*/  SHF.R.S32.HI R3, RZ, 0x1f, R2 ;  /* 0x0000001fff037819 */ /* 0x000fe20000011402 */
[----:B-1----:R-:W1:Y:S01]  /*1930*/  LDC.64 R6, c[0x0][0x280] ;  /* 0x0000a000ff067b82 */ /* 0x002e620000000a00 */
[----:B------:R-:W-:Y:S01]  /*1940*/  ULDC UR12, c[0x0][0x284] ;  /* 0x0000a100000c7ab9 */ /* 0x000fe20000000800 */
[----:B------:R-:W-:Y:S01]  /*1950*/  ULDC UR13, c[0x0][0x2a0] ;  /* 0x0000a800000d7ab9 */ /* 0x000fe20000000800 */
[----:B------:R-:W-:Y:S01]  /*1960*/  SHF.R.S32.HI R5, RZ, 0x1f, R4 ;  /* 0x0000001fff057819 */ /* 0x000fe20000011404 */
[----:B------:R-:W-:Y:S01]  /*1970*/  ULDC.64 UR8, c[0x0][0x258] ;  /* 0x0000960000087ab9 */ /* 0x000fe20000000a00 */
[----:B------:R-:W-:Y:S01]  /*1980*/  LEA.HI R8, R3, R2, RZ, 0x2 ;  /* 0x0000000203087211 */ /* 0x000fe200078f10ff */
[----:B------:R-:W-:Y:S01]  /*1990*/  ULDC.64 UR14, c[0x0][0x2b0] ;  /* 0x0000ac00000e7ab9 */ /* 0x000fe20000000a00 */
[----:B------:R-:W-:Y:S01]  /*19a0*/  LEA.HI R5, R5, R4, RZ, 0x3 ;  /* 0x0000000405057211 */ /* 0x000fe200078f18ff */
[----:B------:R-:W-:Y:S01]  /*19b0*/  ULDC.64 UR16, c[0x0][0x2c8] ;  /* 0x0000b20000107ab9 */ /* 0x000fe20000000a00 */
[----:B------:R-:W-:Y:S01]  /*19c0*/  SHF.R.S32.HI R35, RZ, 0x2, R8 ;  /* 0x00000002ff237819 */ /* 0x000fe20000011408 */
[----:B------:R-:W-:Y:S01]  /*19d0*/  ULDC.64 UR10, c[0x0][0x2d8] ;  /* 0x0000b600000a7ab9 */ /* 0x000fe20000000a00 */
[----:B------:R-:W-:Y:S01]  /*19e0*/  LOP3.LUT R3, R5, 0xfffffff8, RZ, 0xc0, !PT ;  /* 0xfffffff805037812 */ /* 0x000fe200078ec0ff */
[----:B------:R-:W-:Y:S02]  /*19f0*/  BSSY B0, `(.L_x_2282) ;  /* 0x0000156000007945 */ /* 0x000fe40003800000 */
[----:B------:R-:W-:Y:S01]  /*1a00*/  VIADD R53, R35, UR43 ;  /* 0x0000002b23357c36 */ /* 0x000fe20008000000 */
[----:B------:R-:W-:Y:S01]  /*1a10*/  IADD3 R3, R3, UR43, RZ ;  /* 0x0000002b03037c10 */ /* 0x000fe2000fffe0ff */
[----:B------:R-:W-:Y:S03]  /*1a20*/  BAR.SYNC.DEFER_BLOCKING 0x0 ;  /* 0x0000000000007b1d */ /* 0x000fe60000010000 */
[----:B------:R-:W-:Y:S01]  /*1a30*/  ISETP.GE.AND P0, PT, R53, R3, PT ;  /* 0x000000033500720c */ /* 0x000fe20003f06270 */
[----:B-1----:R-:W-:-:S04]  /*1a40*/  IMAD R4, R17, R6, UR46 ;  /* 0x0000002e11047e24 */ /* 0x002fc8000f8e0206 */
[----:B------:R-:W-:-:S08]  /*1a50*/  IMAD.SHL.U32 R4, R4, 0x40, RZ ;  /* 0x0000004004047824 */ /* 0x000fd000078e00ff */
[----:B------:R-:W-:Y:S05]  /*1a60*/  @P0 BRA `(.L_x_2283) ;  /* 0x0000001400380947 */ /* 0x000fea0003800000 */
[----:B------:R-:W-:Y:S01]  /*1a70*/  IABS R5, R7 ;  /* 0x0000000700057213 */ /* 0x000fe20000000000 */
[----:B------:R-:W-:Y:S01]  /*1a80*/  VIADD R6, R9, 0x10 ;  /* 0x0000001009067836 */ /* 0x000fe20000000000 */
[----:B---3--:R-:W1:Y:S01]  /*1a90*/  S2R R19, SR_CTAID.X ;  /* 0x0000000000137919 */ /* 0x008e620000002500 */
[----:B------:R-:W-:Y:S01]  /*1aa0*/  LOP3.LUT R9, R8, 0xfffffffc, RZ, 0xc0, !PT ;  /* 0xfffffffc08097812 */ /* 0x000fe200078ec0ff */
[----:B------:R-:W3:Y:S01]  /*1ab0*/  I2F.RP R12, R5 ;  /* 0x00000005000c7306 */ /* 0x000ee20000209400 */
[----:B------:R-:W1:Y:S01]  /*1ac0*/  LDC.64 R56, c[0x0][0x2d8] ;  /* 0x0000b600ff387b82 */ /* 0x000e620000000a00 */
[----:B------:R-:W-:Y:S01]  /*1ad0*/  LEA R6, R11, R6, 0x18 ;  /* 0x000000060b067211 */ /* 0x000fe200078ec0ff */
[----:B------:R-:W-:Y:S01]  /*1ae0*/  ULDC.64 UR6, c[0x0][0x2b0] ;  /* 0x0000ac0000067ab9 */ /* 0x000fe20000000a00 */
[----:B------:R-:W-:Y:S01]  /*1af0*/  IMAD.IADD R9, R2, 0x1, -R9 ;  /* 0x0000000102097824 */ /* 0x000fe200078e0a09 */
[----:B------:R-:W-:Y:S01]  /*1b00*/  ULDC UR5, c[0x0][0x2d0] ;  /* 0x0000b40000057ab9 */ /* 0x000fe20000000800 */
[----:B------:R-:W-:Y:S01]  /*1b10*/  IMAD.U32 R17, RZ, RZ, UR7 ;  /* 0x00000007ff117e24 */ /* 0x000fe2000f8e00ff */
[----:B------:R-:W-:Y:S01]  /*1b20*/  UIMAD UR4, UR46, UR5, UR40 ;  /* 0x000000052e0472a4 */ /* 0x000fe2000f8e0228 */
[----:B------:R-:W-:Y:S01]  /*1b30*/  IMAD R6, R9, 0x4, R6 ;  /* 0x0000000409067824 */ /* 0x000fe200078e0206 */
[----:B------:R-:W4:Y:S01]  /*1b40*/  LDC.64 R10, c[0x0][0x2c8] ;  /* 0x0000b200ff0a7b82 */ /* 0x000f220000000a00 */
[----:B------:R-:W-:-:S02]  /*1b50*/  IMAD.U32 R8, RZ, RZ, UR5 ;  /* 0x00000005ff087e24 */ /* 0x000fc4000f8e00ff */
[----:B------:R-:W-:Y:S01]  /*1b60*/  IMAD R7, R4, R7, R9 ;  /* 0x0000000704077224 */ /* 0x000fe200078e0209 */
[----:B------:R-:W0:Y:S01]  /*1b70*/  LDS R52, [R6] ;  /* 0x0000000006347984 */ /* 0x000e220000000800 */
[--C-:B------:R-:W-:Y:S01]  /*1b80*/  IMAD R15, R8, UR4, R53.reuse ;  /* 0x00000004080f7c24 */ /* 0x100fe2000f8e0235 */
[----:B---3--:R-:W3:Y:S01]  /*1b90*/  MUFU.RCP R12, R12 ;  /* 0x0000000c000c7308 */ /* 0x008ee20000001000 */
[----:B------:R-:W-:Y:S01]  /*1ba0*/  SHF.R.S32.HI R8, RZ, 0x1f, R53 ;  /* 0x0000001fff087819 */ /* 0x000fe20000011435 */
[----:B------:R-:W5:Y:S01]  /*1bb0*/  LDC R36, c[0x0][0x2c0] ;  /* 0x0000b000ff247b82 */ /* 0x000f620000000800 */
[----:B------:R-:W0:Y:S01]  /*1bc0*/  LDS R51, [R6+0x10] ;  /* 0x0000100006337984 */ /* 0x000e220000000800 */
[----:B------:R-:W-:Y:S01]  /*1bd0*/  ULDC UR4, c[0x0][0x298] ;  /* 0x0000a60000047ab9 */ /* 0x000fe20000000800 */
[----:B------:R-:W-:Y:S01]  /*1be0*/  IMAD R35, R35, 0x4, R0 ;  /* 0x0000000423237824 */ /* 0x000fe200078e0200 */
[----:B------:R-:W-:Y:S01]  /*1bf0*/  SHF.R.S32.HI R18, RZ, 0x1f, R7 ;  /* 0x0000001fff127819 */ /* 0x000fe20000011407 */
[----:B------:R-:W0:Y:S04]  /*1c00*/  LDS R50, [R6+0x20] ;  /* 0x0000200006327984 */ /* 0x000e280000000800 */
[----:B------:R-:W0:Y:S04]  /*1c10*/  LDS R49, [R6+0x30] ;  /* 0x0000300006317984 */ /* 0x000e280000000800 */
[----:B------:R-:W0:Y:S01]  /*1c20*/  LDS R48, [R6+0x40] ;  /* 0x0000400006307984 */ /* 0x000e220000000800 */
[----:B-1----:R-:W-:Y:S01]  /*1c30*/  IMAD.WIDE R56, R19, 0x4, R56 ;  /* 0x0000000413387825 */ /* 0x002fe200078e0238 */
[----:B---3--:R-:W-:-:S02]  /*1c40*/  IADD3 R12, R12, 0xffffffe, RZ ;  /* 0x0ffffffe0c0c7810 */ /* 0x008fc40007ffe0ff */
[----:B------:R-:W1:Y:S01]  /*1c50*/  LDS R47, [R6+0x50] ;  /* 0x00005000062f7984 */ /* 0x000e620000000800 */
[----:B----4-:R-:W-:Y:S01]  /*1c60*/  IMAD.WIDE R10, R15, 0x4, R10 ;  /* 0x000000040f0a7825 */ /* 0x010fe200078e020a */
[----:B------:R3:W4:Y:S02]  /*1c70*/  F2I.FTZ.U32.TRUNC.NTZ R13, R12 ;  /* 0x0000000c000d7305 */ /* 0x000724000021f000 */
[----:B------:R-:W0:Y:S01]  /*1c80*/  LDS R46, [R6+0x60] ;  /* 0x00006000062e7984 */ /* 0x000e220000000800 */
[----:B-----5:R-:W-:-:S03]  /*1c90*/  VIADD R36, R36, UR4 ;  /* 0x0000000424247c36 */ /* 0x020fc60008000000 */
[----:B------:R-:W0:Y:S01]  /*1ca0*/  LDS R45, [R6+0x70] ;  /* 0x00007000062d7984 */ /* 0x000e220000000800 */
[----:B---3--:R-:W-:-:S03]  /*1cb0*/  IMAD.U32 R12, RZ, RZ, UR6 ;  /* 0x00000006ff0c7e24 */ /* 0x008fc6000f8e00ff */
[----:B------:R-:W3:Y:S04]  /*1cc0*/  LDS R44, [R6+0x80] ;  /* 0x00008000062c7984 */ /* 0x000ee80000000800 */
[----:B------:R-:W0:Y:S01]  /*1cd0*/  LDS R43, [R6+0x90] ;  /* 0x00009000062b7984 */ /* 0x000e220000000800 */
[----:B----4-:R-:W-:-:S03]  /*1ce0*/  IMAD.MOV R14, RZ, RZ, -R13 ;  /* 0x000000ffff0e7224 */ /* 0x010fc600078e0a0d */
[----:B------:R-:W4:Y:S01]  /*1cf0*/  LDS R42, [R6+0xa0] ;  /* 0x0000a000062a7984 */ /* 0x000f220000000800 */
[----:B------:R-:W-:-:S03]  /*1d00*/  IMAD R15, R14, R5, RZ ;  /* 0x000000050e0f7224 */ /* 0x000fc600078e02ff */
[----:B------:R-:W0:Y:S04]  /*1d10*/  LDS R41, [R6+0xb0] ;  /* 0x0000b00006297984 */ /* 0x000e280000000800 */
[----:B------:R-:W0:Y:S04]  /*1d20*/  LDS R40, [R6+0xc0] ;  /* 0x0000c00006287984 */ /* 0x000e280000000800 */
[----:B------:R-:W0:Y:S04]  /*1d30*/  LDS R39, [R6+0xd0] ;  /* 0x0000d00006277984 */ /* 0x000e280000000800 */
[----:B------:R-:W0:Y:S04]  /*1d40*/  LDS R38, [R6+0xe0] ;  /* 0x0000e00006267984 */ /* 0x000e280000000800 */
[----:B------:R5:W0:Y:S02]  /*1d50*/  LDS R37, [R6+0xf0] ;  /* 0x0000f00006257984 */ /* 0x000a240000000800 */
[----:B-----5:R-:W-:Y:S01]  /*1d60*/  IADD3 R6, P0, P1, R12, UR44, R53 ;  /* 0x0000002c0c067c10 */ /* 0x020fe2000f91e035 */
[----:B------:R-:W-:-:S03]  /*1d70*/  HFMA2.MMA R12, -RZ, RZ, 0, 0 ;  /* 0x00000000ff0c7435 */ /* 0x000fc600000001ff */
[----:B------:R-:W-:Y:S01]  /*1d80*/  IADD3.X R9, R17, UR45, R8, P0, P1 ;  /* 0x0000002d11097c10 */ /* 0x000fe200087e2408 */
[----:B------:R-:W-:-:S06]  /*1d90*/  IMAD.MOV.U32 R17, RZ, RZ, R11 ;  /* 0x000000ffff117224 */ /* 0x000fcc00078e000b */
[----:B-1-3--:R-:W-:-:S07]  /*1da0*/  IMAD.HI.U32 R8, R13, R15, R12 ;  /* 0x0000000f0d087227 */ /* 0x00afce00078e000c */
.L_x_2287:
[----:B0-----:R-:W-:Y:S02]  /*1db0*/  IABS R13, R53 ;  /* 0x00000035000d7213 */ /* 0x001fe40000000000 */
[----:B------:R-:W-:Y:S02]  /*1dc0*/  IABS R15, UR12 ;  /* 0x0000000c000f7c13 */ /* 0x000fe40008000000 */
[----:B------:R-:W-:Y:S01]  /*1dd0*/  ISETP.GE.AND P1, PT, R53, RZ, PT ;  /* 0x000000ff3500720c */ /* 0x000fe20003f26270 */
[----:B------:R-:W-:Y:S01]  /*1de0*/  IMAD.HI.U32 R11, R8, R13, RZ ;  /* 0x0000000d080b7227 */ /* 0x000fe200078e00ff */
[----:B------:R-:W-:-:S03]  /*1df0*/  ISETP.NE.AND P2, PT, RZ, UR12, PT ;  /* 0x0000000cff007c0c */ /* 0x000fc6000bf45270 */
[----:B------:R-:W-:-:S04]  /*1e00*/  IMAD.MOV R58, RZ, RZ, -R11 ;  /* 0x000000ffff3a7224 */ /* 0x000fc800078e0a0b */
[----:B------:R-:W-:-:S05]  /*1e10*/  IMAD R58, R15, R58, R13 ;  /* 0x0000003a0f3a7224 */ /* 0x000fca00078e020d */
[----:B------:R-:W-:-:S13]  /*1e20*/  ISETP.GT.U32.AND P0, PT, R5, R58, PT ;  /* 0x0000003a0500720c */ /* 0x000fda0003f04070 */
[----:B------:R-:W-:-:S04]  /*1e30*/  @!P0 IADD3 R58, R58, -R15, RZ ;  /* 0x8000000f3a3a8210 */ /* 0x000fc80007ffe0ff */
[----:B------:R-:W-:-:S13]  /*1e40*/  ISETP.GT.U32.AND P0, PT, R5, R58, PT ;  /* 0x0000003a0500720c */ /* 0x000fda0003f04070 */
[----:B------:R-:W-:-:S04]  /*1e50*/  @!P0 IMAD.IADD R58, R58, 0x1, -R15 ;  /* 0x000000013a3a8824 */ /* 0x000fc800078e0a0f */
[----:B------:R-:W-:Y:S01]  /*1e60*/  @!P1 IMAD.MOV R58, RZ, RZ, -R58 ;  /* 0x000000ffff3a9224 */ /* 0x000fe200078e0a3a */
[----:B------:R-:W-:Y:S02]  /*1e70*/  @!P2 LOP3.LUT R58, RZ, UR12, RZ, 0x33, !PT ;  /* 0x0000000cff3aac12 */ /* 0x000fe4000f8e33ff */
[----:B------:R-:W-:Y:S02]  /*1e80*/  ISETP.GE.AND P1, PT, R53, UR40, PT ;  /* 0x0000002835007c0c */ /* 0x000fe4000bf26270 */
[----:B------:R-:W-:-:S04]  /*1e90*/  IADD3 R11, P0, R58, UR44, RZ ;  /* 0x0000002c3a0b7c10 */ /* 0x000fc8000ff1e0ff */
[----:B------:R-:W-:Y:S02]  /*1ea0*/  LEA.HI.X.SX32 R14, R58, UR45, 0x1, P0 ;  /* 0x0000002d3a0e7c11 */ /* 0x000fe400080f0eff */
[----:B------:R-:W-:-:S04]  /*1eb0*/  LEA R12, P0, R11, UR8, 0x2 ;  /* 0x000000080b0c7c11 */ /* 0x000fc8000f8010ff */
[----:B------:R-:W-:Y:S02]  /*1ec0*/  LEA.HI.X R13, R11, UR9, R14, 0x2, P0 ;  /* 0x000000090b0d7c11 */ /* 0x000fe400080f140e */
[----:B------:R-:W1:Y:S03]  /*1ed0*/  @!P1 LDC R14, c[0x0][0x288] ;  /* 0x0000a200ff0e9b82 */ /* 0x000e660000000800 */
[----:B------:R-:W1:Y:S04]  /*1ee0*/  @!P1 LDG.E R11, desc[UR36][R12.64] ;  /* 0x000000240c0b9981 */ /* 0x000e68000c1e1900 */
[----:B------:R-:W3:Y:S04]  /*1ef0*/  @!P1 LDG.E R59, desc[UR36][R12.64] ;  /* 0x000000240c3b9981 */ /* 0x000ee8000c1e1900 */
[----:B------:R-:W5:Y:S01]  /*1f00*/  @!P1 LDG.E R55, desc[UR36][R12.64] ;  /* 0x000000240c379981 */ /* 0x000f62000c1e1900 */
[----:B-1----:R-:W-:-:S02]  /*1f10*/  @!P1 IMAD R11, R11, R14, RZ ;  /* 0x0000000e0b0b9224 */ /* 0x002fc400078e02ff */
[----:B------:R-:W-:Y:S02]  /*1f20*/  @!P1 IMAD.SHL.U32 R14, R58, 0x4, RZ ;  /* 0x000000043a0e9824 */ /* 0x000fe400078e00ff */
[----:B------:R-:W-:-:S04]  /*1f30*/  @!P1 IMAD.SHL.U32 R11, R11, 0x40, RZ ;  /* 0x000000400b0b9824 */ /* 0x000fc800078e00ff */
[----:B------:R-:W-:Y:S02]  /*1f40*/  @!P1 IMAD R60, R11, UR12, R14 ;  /* 0x0000000c0b3c9c24 */ /* 0x000fe4000f8e020e */
[----:B------:R-:W1:Y:S03]  /*1f50*/  @!P1 LDC.64 R14, c[0x0][0x248] ;  /* 0x00009200ff0e9b82 */ /* 0x000e660000000a00 */
[----:B------:R-:W-:-:S04]  /*1f60*/  @!P1 IADD3 R11, P0, R7, R60, RZ ;  /* 0x0000003c070b9210 */ /* 0x000fc80007f1e0ff */
[----:B------:R-:W-:Y:S02]  /*1f70*/  @!P1 LEA.HI.X.SX32 R60, R60, R18, 0x1, P0 ;  /* 0x000000123c3c9211 */ /* 0x000fe400000f0eff */
[----:B-1----:R-:W-:-:S04]  /*1f80*/  @!P1 LEA R14, P0, R11, R14, 0x2 ;  /* 0x0000000e0b0e9211 */ /* 0x002fc800078010ff */
[----:B------:R-:W-:Y:S02]  /*1f90*/  @!P1 LEA.HI.X R15, R11, R15, R60, 0x2, P0 ;  /* 0x0000000f0b0f9211 */ /* 0x000fe400000f143c */
[----:B------:R-:W2:Y:S01]  /*1fa0*/  @!P1 LDG.E R11, desc[UR36][R12.64] ;  /* 0x000000240c0b9981 */ /* 0x000ea2000c1e1900 */
[----:B------:R-:W3:Y:S03]  /*1fb0*/  @!P1 LDC R60, c[0x0][0x288] ;  /* 0x0000a200ff3c9b82 */ /* 0x000ee60000000800 */
[----:B------:R1:W4:Y:S01]  /*1fc0*/  @!P1 LDG.E R19, desc[UR36][R14.64] ;  /* 0x000000240e139981 */ /* 0x000322000c1e1900 */
[----:B------:R-:W-:-:S04]  /*1fd0*/  IADD3 R58, R58, UR12, RZ ;  /* 0x0000000c3a3a7c10 */ /* 0x000fc8000fffe0ff */
[----:B-1----:R-:W1:Y:S01]  /*1fe0*/  @!P1 LDC.64 R14, c[0x0][0x248] ;  /* 0x00009200ff0e9b82 */ /* 0x002e620000000a00 */
[----:B---3--:R-:W-:-:S04]  /*1ff0*/  @!P1 IMAD R59, R59, R60, RZ ;  /* 0x0000003c3b3b9224 */ /* 0x008fc800078e02ff */
[----:B------:R-:W-:Y:S02]  /*2000*/  @!P1 IMAD.SHL.U32 R60, R59, 0x40, RZ ;  /* 0x000000403b3c9824 */ /* 0x000fe400078e00ff */
[----:B------:R-:W-:-:S04]  /*2010*/  @!P1 IMAD.SHL.U32 R59, R58, 0x4, RZ ;  /* 0x000000043a3b9824 */ /* 0x000fc800078e00ff */
[----:B------:R-:W-:-:S05]  /*2020*/  @!P1 IMAD R60, R60, UR12, R59 ;  /* 0x0000000c3c3c9c24 */ /* 0x000fca000f8e023b */
[----:B------:R-:W-:-:S04]  /*2030*/  @!P1 IADD3 R59, P0, R7, R60, RZ ;  /* 0x0000003c073b9210 */ /* 0x000fc80007f1e0ff */
[----:B------:R-:W-:Y:S02]  /*2040*/  @!P1 LEA.HI.X.SX32 R60, R60, R18, 0x1, P0 ;  /* 0x000000123c3c9211 */ /* 0x000fe400000f0eff */
[----:B-1----:R-:W-:-:S04]  /*2050*/  @!P1 LEA R14, P0, R59, R14, 0x2 ;  /* 0x0000000e3b0e9211 */ /* 0x002fc800078010ff */
[----:B------:R-:W-:Y:S02]  /*2060*/  @!P1 LEA.HI.X R15, R59, R15, R60, 0x2, P0 ;  /* 0x0000000f3b0f9211 */ /* 0x000fe400000f143c */
[----:B------:R-:W5:Y:S03]  /*2070*/  @!P1 LDC R60, c[0x0][0x288] ;  /* 0x0000a200ff3c9b82 */ /* 0x000f660000000800 */
[----:B------:R1:W0:Y:S05]  /*2080*/  @!P1 LDG.E R20, desc[UR36][R14.64] ;  /* 0x000000240e149981 */ /* 0x00022a000c1e1900 */
[----:B-1----:R-:W1:Y:S01]  /*2090*/  @!P1 LDC.64 R14, c[0x0][0x248] ;  /* 0x00009200ff0e9b82 */ /* 0x002e620000000a00 */
[----:B-----5:R-:W-:-:S02]  /*20a0*/  @!P1 IMAD R60, R55, R60, RZ ;  /* 0x0000003c373c9224 */ /* 0x020fc400078e02ff */
[----:B------:R-:W-:Y:S02]  /*20b0*/  VIADD R55, R58, UR12 ;  /* 0x0000000c3a377c36 */ /* 0x000fe40008000000 */
[----:B------:R-:W-:-:S03]  /*20c0*/  @!P1 IMAD.SHL.U32 R59, R60, 0x40, RZ ;  /* 0x000000403c3b9824 */ /* 0x000fc600078e00ff */
[----:B------:R-:W-:-:S05]  /*20d0*/  @!P1 SHF.L.U32 R58, R55, 0x2, RZ ;  /* 0x00000002373a9819 */ /* 0x000fca00000006ff */
[----:B------:R-:W-:-:S05]  /*20e0*/  @!P1 IMAD R58, R59, UR12, R58 ;  /* 0x0000000c3b3a9c24 */ /* 0x000fca000f8e023a */
[----:B------:R-:W-:-:S04]  /*20f0*/  @!P1 IADD3 R59, P0, R7, R58, RZ ;  /* 0x0000003a073b9210 */ /* 0x000fc80007f1e0ff */
[----:B------:R-:W-:Y:S02]  /*2100*/  @!P1 LEA.HI.X.SX32 R60, R58, R18, 0x1, P0 ;  /* 0x000000123a3c9211 */ /* 0x000fe400000f0eff */
[C---:B-1----:R-:W-:Y:S02]  /*2110*/  @!P1 LEA R58, P0, R59.reuse, R14, 0x2 ;  /* 0x0000000e3b3a9211 */ /* 0x042fe400078010ff */
[----:B------:R-:W2:Y:S02]  /*2120*/  @!P1 LDC R14, c[0x0][0x288] ;  /* 0x0000a200ff0e9b82 */ /* 0x000ea40000000800 */
[----:B------:R-:W-:Y:S01]  /*2130*/  @!P1 LEA.HI.X R59, R59, R15, R60, 0x2, P0 ;  /* 0x0000000f3b3b9211 */ /* 0x000fe200000f143c */
[----:B------:R-:W-:-:S04]  /*2140*/  VIADD R55, R55, UR12 ;  /* 0x0000000c37377c36 */ /* 0x000fc80008000000 */
[----:B------:R1:W3:Y:S02]  /*2150*/  @!P1 LDG.E R21, desc[UR36][R58.64] ;  /* 0x000000243a159981 */ /* 0x0002e4000c1e1900 */
[----:B-1----:R-:W1:Y:S01]  /*2160*/  @!P1 LDC R58, c[0x0][0x288] ;  /* 0x0000a200ff3a9b82 */ /* 0x002e620000000800 */
[----:B--2---:R-:W-:-:S07]  /*2170*/  @!P1 IMAD R11, R11, R14, RZ ;  /* 0x0000000e0b0b9224 */ /* 0x004fce00078e02ff */
[----:B------:R-:W2:Y:S01]  /*2180*/  @!P1 LDC.64 R14, c[0x0][0x248] ;  /* 0x00009200ff0e9b82 */ /* 0x000ea20000000a00 */
[----:B------:R-:W-:Y:S02]  /*2190*/  @!P1 IMAD.SHL.U32 R60, R11, 0x40, RZ ;  /* 0x000000400b3c9824 */ /* 0x000fe400078e00ff */
[----:B------:R-:W-:-:S04]  /*21a0*/  @!P1 IMAD.SHL.U32 R11, R55, 0x4, RZ ;  /* 0x00000004370b9824 */ /* 0x000fc800078e00ff */
[----:B------:R-:W-:-:S05]  /*21b0*/  @!P1 IMAD R11, R60, UR12, R11 ;  /* 0x0000000c3c0b9c24 */ /* 0x000fca000f8e020b */
[----:B------:R-:W-:-:S04]  /*21c0*/  @!P1 IADD3 R60, P0, R7, R11, RZ ;  /* 0x0000000b073c9210 */ /* 0x000fc80007f1e0ff */
[----:B------:R-:W-:Y:S02]  /*21d0*/  @!P1 LEA.HI.X.SX32 R11, R11, R18, 0x1, P0 ;  /* 0x000000120b0b9211 */ /* 0x000fe400000f0eff */
[----:B--2---:R-:W-:-:S04]  /*21e0*/  @!P1 LEA R14, P0, R60, R14, 0x2 ;  /* 0x0000000e3c0e9211 */ /* 0x004fc800078010ff */
[----:B------:R-:W-:Y:S02]  /*21f0*/  @!P1 LEA.HI.X R15, R60, R15, R11, 0x2, P0 ;  /* 0x0000000f3c0f9211 */ /* 0x000fe400000f140b */
[----:B------:R-:W1:Y:S04]  /*2200*/  @!P1 LDG.E R11, desc[UR36][R12.64] ;  /* 0x000000240c0b9981 */ /* 0x000e68000c1e1900 */
[----:B------:R2:W5:Y:S01]  /*2210*/  @!P1 LDG.E R22, desc[UR36][R14.64] ;  /* 0x000000240e169981 */ /* 0x000562000c1e1900 */
[----:B------:R-:W-:Y:S01]  /*2220*/  VIADD R55, R55, UR12 ;  /* 0x0000000c37377c36 */ /* 0x000fe20008000000 */
[----:B--2---:R-:W2:Y:S01]  /*2230*/  @!P1 LDC.64 R14, c[0x0][0x248] ;  /* 0x00009200ff0e9b82 */ /* 0x004ea20000000a00 */
[----:B-1----:R-:W-:-:S05]  /*2240*/  @!P1 IMAD R11, R11, R58, RZ ;  /* 0x0000003a0b0b9224 */ /* 0x002fca00078e02ff */
[----:B------:R-:W-:Y:S01]  /*2250*/  @!P1 SHF.L.U32 R58, R11, 0x6, RZ ;  /* 0x000000060b3a9819 */ /* 0x000fe200000006ff */
[----:B------:R-:W-:-:S04]  /*2260*/  @!P1 IMAD.SHL.U32 R11, R55, 0x4, RZ ;  /* 0x00000004370b9824 */ /* 0x000fc800078e00ff */
[----:B------:R-:W-:-:S05]  /*2270*/  @!P1 IMAD R11, R58, UR12, R11 ;  /* 0x0000000c3a0b9c24 */ /* 0x000fca000f8e020b */
[----:B------:R-:W-:-:S04]  /*2280*/  @!P1 IADD3 R58, P0, R7, R11, RZ ;  /* 0x0000000b073a9210 */ /* 0x000fc80007f1e0ff */
[----:B------:R-:W-:Y:S02]  /*2290*/  @!P1 LEA.HI.X.SX32 R11, R11, R18, 0x1, P0 ;  /* 0x000000120b0b9211 */ /* 0x000fe400000f0eff */
[C---:B--2---:R-:W-:Y:S02]  /*22a0*/  @!P1 LEA R60, P0, R58.reuse, R14, 0x2 ;  /* 0x0000000e3a3c9211 */ /* 0x044fe400078010ff */
[----:B------:R-:W1:Y:S02]  /*22b0*/  @!P1 LDC R14, c[0x0][0x288] ;  /* 0x0000a200ff0e9b82 */ /* 0x000e640000000800 */
[----:B------:R-:W-:Y:S02]  /*22c0*/  @!P1 LEA.HI.X R61, R58, R15, R11, 0x2, P0 ;  /* 0x0000000f3a3d9211 */ /* 0x000fe400000f140b */
[----:B------:R-:W1:Y:S01]  /*22d0*/  @!P1 LDG.E R11, desc[UR36][R12.64] ;  /* 0x000000240c0b9981 */ /* 0x000e62000c1e1900 */
[----:B------:R-:W-:-:S03]  /*22e0*/  VIADD R55, R55, UR12 ;  /* 0x0000000c37377c36 */ /* 0x000fc60008000000 */
[----:B------:R2:W5:Y:S01]  /*22f0*/  @!P1 LDG.E R23, desc[UR36][R60.64] ;  /* 0x000000243c179981 */ /* 0x000562000c1e1900 */
[----:B-1----:R-:W-:Y:S02]  /*2300*/  @!P1 IMAD R11, R11, R14, RZ ;  /* 0x0000000e0b0b9224 */ /* 0x002fe400078e02ff */
[----:B------:R-:W1:Y:S02]  /*2310*/  @!P1 LDC.64 R14, c[0x0][0x248] ;  /* 0x00009200ff0e9b82 */ /* 0x000e640000000a00 */
[----:B------:R-:W-:Y:S02]  /*2320*/  @!P1 IMAD.SHL.U32 R58, R11, 0x40, RZ ;  /* 0x000000400b3a9824 */ /* 0x000fe400078e00ff */
[----:B------:R-:W-:-:S04]  /*2330*/  @!P1 IMAD.SHL.U32 R11, R55, 0x4, RZ ;  /* 0x00000004370b9824 */ /* 0x000fc800078e00ff */
[----:B------:R-:W-:-:S05]  /*2340*/  @!P1 IMAD R11, R58, UR12, R11 ;  /* 0x0000000c3a0b9c24 */ /* 0x000fca000f8e020b */
[----:B------:R-:W-:-:S04]  /*2350*/  @!P1 IADD3 R59, P0, R7, R11, RZ ;  /* 0x0000000b073b9210 */ /* 0x000fc80007f1e0ff */
[----:B------:R-:W-:Y:S02]  /*2360*/  @!P1 LEA.HI.X.SX32 R11, R11, R18, 0x1, P0 ;  /* 0x000000120b0b9211 */ /* 0x000fe400000f0eff */
[C---:B-1----:R-:W-:Y:S02]  /*2370*/  @!P1 LEA R58, P0, R59.reuse, R14, 0x2 ;  /* 0x0000000e3b3a9211 */ /* 0x042fe400078010ff */
[----:B------:R-:W1:Y:S02]  /*2380*/  @!P1 LDC R14, c[0x0][0x288] ;  /* 0x0000a200ff0e9b82 */ /* 0x000e640000000800 */
[----:B------:R-:W-:Y:S02]  /*2390*/  @!P1 LEA.HI.X R59, R59, R15, R11, 0x2, P0 ;  /* 0x0000000f3b3b9211 */ /* 0x000fe400000f140b */
[----:B------:R-:W1:Y:S01]  /*23a0*/  @!P1 LDG.E R11, desc[UR36][R12.64] ;  /* 0x000000240c0b9981 */ /* 0x000e62000c1e1900 */
[----:B------:R-:W-:-:S03]  /*23b0*/  IADD3 R55, R55, UR12, RZ ;  /* 0x0000000c37377c10 */ /* 0x000fc6000fffe0ff */
[----:B------:R4:W5:Y:S01]  /*23c0*/  @!P1 LDG.E R24, desc[UR36][R58.64] ;  /* 0x000000243a189981 */ /* 0x000962000c1e1900 */
[----:B-1----:R-:W-:Y:S02]  /*23d0*/  @!P1 IMAD R11, R11, R14, RZ ;  /* 0x0000000e0b0b9224 */ /* 0x002fe400078e02ff */
[----:B------:R-:W1:Y:S02]  /*23e0*/  @!P1 LDC.64 R14, c[0x0][0x248] ;  /* 0x00009200ff0e9b82 */ /* 0x000e640000000a00 */
[----:B--2---:R-:W-:Y:S02]  /*23f0*/  @!P1 IMAD.SHL.U32 R60, R11, 0x40, RZ ;  /* 0x000000400b3c9824 */ /* 0x004fe400078e00ff */
        /* <DEDUP_REMOVED lines=8> */
[----:B------:R-:W-:-:S03]  /*2480*/  VIADD R55, R55, UR12 ;  /* 0x0000000c37377c36 */ /* 0x000fc60008000000 */
[----:B------:R2:W5:Y:S01]  /*2490*/  @!P1 LDG.E R25, desc[UR36][R60.64] ;  /* 0x000000243c199981 */ /* 0x000562000c1e1900 */
[----:B-1----:R-:W-:Y:S02]  /*24a0*/  @!P1 IMAD R11, R11, R14, RZ ;  /* 0x0000000e0b0b9224 */ /* 0x002fe400078e02ff */
[----:B------:R-:W1:Y:S02]  /*24b0*/  @!P1 LDC.64 R14, c[0x0][0x248] ;  /* 0x00009200ff0e9b82 */ /* 0x000e640000000a00 */
[----:B----4-:R-:W-:Y:S01]  /*24c0*/  @!P1 IMAD.SHL.U32 R58, R11, 0x40, RZ ;  /* 0x000000400b3a9824 */ /* 0x010fe200078e00ff */
[----:B------:R-:W-:-:S05]  /*24d0*/  @!P1 SHF.L.U32 R11, R55, 0x2, RZ ;  /* 0x00000002370b9819 */ /* 0x000fca00000006ff */
        /* <DEDUP_REMOVED lines=23> */
[----:B------:R-:W1:Y:S03]  /*2650*/  @!P1 LDC.64 R14, c[0x0][0x248] ;  /* 0x00009200ff0e9b82 */ /* 0x000e660000000a00 */
[----:B----4-:R-:W-:Y:S01]  /*2660*/  @!P1 SHF.L.U32 R58, R11, 0x6, RZ ;  /* 0x000000060b3a9819 */ /* 0x010fe200000006ff */
        /* <DEDUP_REMOVED lines=25> */
[----:B----4-:R-:W-:Y:S02]  /*2800*/  @!P1 IMAD.SHL.U32 R58, R11, 0x40, RZ ;  /* 0x000000400b3a9824 */ /* 0x010fe400078e00ff */
        /* <DEDUP_REMOVED lines=12> */
[----:B--2---:R-:W-:Y:S01]  /*28d0*/  @!P1 IMAD.SHL.U32 R60, R11, 0x40, RZ ;  /* 0x000000400b3c9824 */ /* 0x004fe200078e00ff */
        /* <DEDUP_REMOVED lines=18> */
[----:B------:R-:W2:Y:S02]  /*2a00*/  @!P1 LDG.E R14, desc[UR36][R12.64] ;  /* 0x000000240c0e9981 */ /* 0x000ea4000c1e1900 */
[----:B------:R-:W-:Y:S02]  /*2a10*/  @!P1 LEA.HI.X R59, R59, R15, R11, 0x2, P0 ;  /* 0x0000000f3b3b9211 */ /* 0x000fe400000f140b */
[----:B------:R1:W4:Y:S01]  /*2a20*/  @!P1 LDG.E R11, desc[UR36][R12.64] ;  /* 0x000000240c0b9981 */ /* 0x000322000c1e1900 */
[----:B------:R-:W2:Y:S01]  /*2a30*/  @!P1 LDC R15, c[0x0][0x288] ;  /* 0x0000a200ff0f9b82 */ /* 0x000ea20000000800 */
[----:B------:R-:W-:-:S02]  /*2a40*/  VIADD R55, R55, UR12 ;  /* 0x0000000c37377c36 */ /* 0x000fc40008000000 */
[----:B------:R-:W5:Y:S01]  /*2a50*/  @!P1 LDG.E R32, desc[UR36][R58.64] ;  /* 0x000000243a209981 */ /* 0x000f62000c1e1900 */
[----:B--2---:R-:W-:-:S04]  /*2a60*/  @!P1 IMAD R60, R14, R15, RZ ;  /* 0x0000000f0e3c9224 */ /* 0x004fc800078e02ff */
[----:B------:R-:W2:Y:S01]  /*2a70*/  @!P1 LDC.64 R14, c[0x0][0x248] ;  /* 0x00009200ff0e9b82 */ /* 0x000ea20000000a00 */
[----:B------:R-:W-:Y:S01]  /*2a80*/  @!P1 SHF.L.U32 R61, R60, 0x6, RZ ;  /* 0x000000063c3d9819 */ /* 0x000fe200000006ff */
[----:B------:R-:W-:-:S04]  /*2a90*/  @!P1 IMAD.SHL.U32 R60, R55, 0x4, RZ ;  /* 0x00000004373c9824 */ /* 0x000fc800078e00ff */
[----:B------:R-:W-:Y:S02]  /*2aa0*/  @!P1 IMAD R61, R61, UR12, R60 ;  /* 0x0000000c3d3d9c24 */ /* 0x000fe4000f8e023c */
[----:B------:R-:W4:Y:S03]  /*2ab0*/  @!P1 LDC R60, c[0x0][0x288] ;  /* 0x0000a200ff3c9b82 */ /* 0x000f260000000800 */
[----:B-1----:R-:W-:-:S04]  /*2ac0*/  @!P1 IADD3 R13, P0, R7, R61, RZ ;  /* 0x0000003d070d9210 */ /* 0x002fc80007f1e0ff */
[----:B------:R-:W-:Y:S02]  /*2ad0*/  @!P1 LEA.HI.X.SX32 R61, R61, R18, 0x1, P0 ;  /* 0x000000123d3d9211 */ /* 0x000fe400000f0eff */
[----:B--2---:R-:W-:-:S04]  /*2ae0*/  @!P1 LEA R12, P0, R13, R14, 0x2 ;  /* 0x0000000e0d0c9211 */ /* 0x004fc800078010ff */
[----:B------:R-:W-:Y:S02]  /*2af0*/  @!P1 LEA.HI.X R13, R13, R15, R61, 0x2, P0 ;  /* 0x0000000f0d0d9211 */ /* 0x000fe400000f143d */
[----:B------:R-:W1:Y:S01]  /*2b00*/  @!P1 LDC.64 R14, c[0x0][0x248] ;  /* 0x00009200ff0e9b82 */ /* 0x000e620000000a00 */
[----:B------:R-:W-:Y:S02]  /*2b10*/  ISETP.NE.U32.AND P0, PT, RZ, UR14, PT ;  /* 0x0000000eff007c0c */ /* 0x000fe4000bf05070 */
[----:B------:R2:W5:Y:S01]  /*2b20*/  @!P1 LDG.E R33, desc[UR36][R12.64] ;  /* 0x000000240c219981 */ /* 0x000562000c1e1900 */
[----:B----4-:R-:W-:Y:S02]  /*2b30*/  @!P1 IMAD R60, R11, R60, RZ ;  /* 0x0000003c0b3c9224 */ /* 0x010fe400078e02ff */
[----:B------:R-:W-:Y:S01]  /*2b40*/  VIADD R11, R55, UR12 ;  /* 0x0000000c370b7c36 */ /* 0x000fe20008000000 */
[----:B------:R-:W-:Y:S01]  /*2b50*/  ISETP.NE.AND.EX P0, PT, RZ, UR15, PT, P0 ;  /* 0x0000000fff007c0c */ /* 0x000fe2000bf05300 */
[----:B------:R-:W-:-:S02]  /*2b60*/  @!P1 IMAD.SHL.U32 R60, R60, 0x40, RZ ;  /* 0x000000403c3c9824 */ /* 0x000fc400078e00ff */
[----:B------:R-:W-:-:S04]  /*2b70*/  @!P1 IMAD.SHL.U32 R11, R11, 0x4, RZ ;  /* 0x000000040b0b9824 */ /* 0x000fc800078e00ff */
[----:B------:R-:W-:-:S05]  /*2b80*/  @!P1 IMAD R11, R60, UR12, R11 ;  /* 0x0000000c3c0b9c24 */ /* 0x000fca000f8e020b */
[----:B------:R-:W-:Y:S01]  /*2b90*/  @!P1 IADD3 R55, P2, R7, R11, RZ ;  /* 0x0000000b07379210 */ /* 0x000fe20007f5e0ff */
[----:B--2---:R-:W-:Y:S01]  /*2ba0*/  @P0 IMAD.MOV.U32 R13, RZ, RZ, R9 ;  /* 0x000000ffff0d0224 */ /* 0x004fe200078e0009 */
[----:B------:R-:W-:Y:S02]  /*2bb0*/  @P0 MOV R12, R6 ;  /* 0x00000006000c0202 */ /* 0x000fe40000000f00 */
[----:B------:R-:W-:Y:S02]  /*2bc0*/  @!P1 LEA.HI.X.SX32 R58, R11, R18, 0x1, P2 ;  /* 0x000000120b3a9211 */ /* 0x000fe400010f0eff */
[C---:B-1----:R-:W-:Y:S02]  /*2bd0*/  @!P1 LEA R14, P2, R55.reuse, R14, 0x2 ;  /* 0x0000000e370e9211 */ /* 0x042fe400078410ff */
[----:B------:R-:W2:Y:S02]  /*2be0*/  @P0 LDG.E.U8 R12, desc[UR36][R12.64] ;  /* 0x000000240c0c0981 */ /* 0x000ea4000c1e1100 */
[----:B------:R-:W-:-:S05]  /*2bf0*/  @!P1 LEA.HI.X R15, R55, R15, R58, 0x2, P2 ;  /* 0x0000000f370f9211 */ /* 0x000fca00010f143a */
[----:B------:R1:W4:Y:S01]  /*2c00*/  @!P1 LDG.E R34, desc[UR36][R14.64] ;  /* 0x000000240e229981 */ /* 0x000322000c1e1900 */
[----:B0-----:R-:W-:-:S04]  /*2c10*/  FMUL.FTZ R11, R51, R20 ;  /* 0x00000014330b7220 */ /* 0x001fc80000410000 */
[----:B------:R-:W-:-:S04]  /*2c20*/  FFMA.FTZ R11, R52, R19, R11 ;  /* 0x00000013340b7223 */ /* 0x000fc8000001000b */
[----:B---3--:R-:W-:-:S04]  /*2c30*/  FFMA.FTZ R58, R50, R21, R11 ;  /* 0x00000015323a7223 */ /* 0x008fc8000001000b */
[----:B-----5:R-:W-:-:S04]  /*2c40*/  FFMA.FTZ R11, R49, R22, R58 ;  /* 0x00000016310b7223 */ /* 0x020fc8000001003a */
[----:B------:R-:W-:-:S04]  /*2c50*/  FFMA.FTZ R58, R48, R23, R11 ;  /* 0x00000017303a7223 */ /* 0x000fc8000001000b */
[----:B------:R-:W-:-:S04]  /*2c60*/  FFMA.FTZ R11, R47, R24, R58 ;  /* 0x000000182f0b7223 */ /* 0x000fc8000001003a */
[----:B------:R-:W-:-:S04]  /*2c70*/  FFMA.FTZ R58, R46, R25, R11 ;  /* 0x000000192e3a7223 */ /* 0x000fc8000001000b */
[----:B------:R-:W-:-:S04]  /*2c80*/  FFMA.FTZ R11, R45, R26, R58 ;  /* 0x0000001a2d0b7223 */ /* 0x000fc8000001003a */
[----:B------:R-:W-:-:S04]  /*2c90*/  FFMA.FTZ R58, R44, R27, R11 ;  /* 0x0000001b2c3a7223 */ /* 0x000fc8000001000b */
[----:B------:R-:W-:-:S04]  /*2ca0*/  FFMA.FTZ R11, R43, R28, R58 ;  /* 0x0000001c2b0b7223 */ /* 0x000fc8000001003a */
[----:B-1----:R-:W-:-:S04]  /*2cb0*/  FFMA.FTZ R14, R42, R29, R11 ;  /* 0x0000001d2a0e7223 */ /* 0x002fc8000001000b */
[----:B------:R-:W-:-:S04]  /*2cc0*/  FFMA.FTZ R11, R41, R30, R14 ;  /* 0x0000001e290b7223 */ /* 0x000fc8000001000e */
[----:B------:R-:W-:Y:S01]  /*2cd0*/  FFMA.FTZ R14, R40, R31, R11 ;  /* 0x0000001f280e7223 */ /* 0x000fe2000001000b */
[----:B------:R-:W-:-:S03]  /*2ce0*/  UMOV UR4, 0xffffffff ;  /* 0xffffffff00047882 */ /* 0x000fc60000000000 */
[----:B------:R-:W-:Y:S01]  /*2cf0*/  FFMA.FTZ R11, R39, R32, R14 ;  /* 0x00000020270b7223 */ /* 0x000fe2000001000e */
[----:B--2---:R-:W-:-:S03]  /*2d00*/  ISETP.NE.AND P0, PT, R12, RZ, P0 ;  /* 0x000000ff0c00720c */ /* 0x004fc60000705270 */
[----:B------:R-:W-:-:S04]  /*2d10*/  FFMA.FTZ R12, R38, R33, R11 ;  /* 0x00000021260c7223 */ /* 0x000fc8000001000b */
[----:B----4-:R-:W-:Y:S01]  /*2d20*/  FFMA.FTZ R13, R37, R34, R12 ;  /* 0x00000022250d7223 */ /* 0x010fe2000001000c */
[----:B------:R-:W-:Y:S06]  /*2d30*/  BRA.DIV UR4, `(.L_x_2284) ;  /* 0x0000002e04a87947 */ /* 0x000fec000b800000 */
[----:B------:R-:W0:Y:S02]  /*2d40*/  SHFL.BFLY PT, R14, R13, 0x2, 0x1f ;  /* 0x0c401f000d0e7f89 */ /* 0x000e2400000e0000 */
[----:B0-----:R-:W-:-:S05]  /*2d50*/  FADD.FTZ R13, R13, R14 ;  /* 0x0000000e0d0d7221 */ /* 0x001fca0000010000 */
[----:B------:R0:W1:Y:S02]  /*2d60*/  SHFL.BFLY PT, R14, R13, 0x1, 0x1f ;  /* 0x0c201f000d0e7f89 */ /* 0x00006400000e0000 */
.L_x_2333:
        /* <DEDUP_REMOVED lines=10> */
[----:B------:R-:W-:-:S06]  /*2e10*/  @P2 IMAD.MOV.U32 R11, RZ, RZ, R17 ;  /* 0x000000ffff0b2224 */ /* 0x000fcc00078e0011 */
[----:B------:R-:W2:Y:S04]  /*2e20*/  @P2 LDG.E R11, desc[UR36][R10.64] ;  /* 0x000000240a0b2981 */ /* 0x000ea8000c1e1900 */
[----:B------:R-:W3:Y:S01]  /*2e30*/  @P1 LDG.E R15, desc[UR36][R56.64] ;  /* 0x00000024380f1981 */ /* 0x000ee2000c1e1900 */
[----:B------:R-:W-:-:S04]  /*2e40*/  @P1 ISETP.GE.AND P3, PT, R53, R36, PT ;  /* 0x000000243500120c */ /* 0x000fc80003f66270 */
[----:B------:R-:W-:-:S04]  /*2e50*/  @P1 SEL R12, RZ, UR39, P3 ;  /* 0x00000027ff0c1c07 */ /* 0x000fc80009800000 */
[----:B------:R-:W-:-:S04]  /*2e60*/  @P1 IADD3 R12, R53, -UR40, R12 ;  /* 0x80000028350c1c10 */ /* 0x000fc8000fffe00c */
[----:B0-----:R-:W-:Y:S01]  /*2e70*/  @P1 I2FP.F32.S32 R13, R12 ;  /* 0x0000000c000d1245 */ /* 0x001fe20000201400 */
[----:B--2---:R-:W-:-:S04]  /*2e80*/  @P2 FADD.FTZ R14, R14, R11 ;  /* 0x0000000b0e0e2221 */ /* 0x004fc80000010000 */
[----:B---3--:R-:W-:-:S05]  /*2e90*/  @P1 FFMA.FTZ R14, R13, R15, R14 ;  /* 0x0000000f0d0e1223 */ /* 0x008fca000001000e */
[----:B------:R1:W-:Y:S01]  /*2ea0*/  STS [R35], R14 ;  /* 0x0000000e23007388 */ /* 0x0003e20000000800 */
[----:B------:R-:W-:-:S07]  /*2eb0*/  @!P0 FMNMX.FTZ R54, R54, R14, !PT ;  /* 0x0000000e36368209 */ /* 0x000fce0007810000 */
.L_x_2286:
[----:B------:R-:W-:Y:S05]  /*2ec0*/  BSYNC B1 ;  /* 0x0000000000017941 */ /* 0x000fea0003800000 */
.L_x_2285:
[----:B------:R-:W-:Y:S01]  /*2ed0*/  VIADD R53, R53, 0x10 ;  /* 0x0000001035357836 */ /* 0x000fe20000000000 */
[----:B------:R-:W-:Y:S01]  /*2ee0*/  IADD3 R10, P2, R10, 0x40, RZ ;  /* 0x000000400a0a7810 */ /* 0x000fe20007f5e0ff */
[----:B-1----:R-:W-:Y:S01]  /*2ef0*/  VIADD R35, R35, 0x40 ;  /* 0x0000004023237836 */ /* 0x002fe20000000000 */
[----:B------:R-:W-:Y:S02]  /*2f00*/  IADD3 R6, P1, R6, 0x10, RZ ;  /* 0x0000001006067810 */ /* 0x000fe40007f3e0ff */
[----:B------:R-:W-:Y:S01]  /*2f10*/  ISETP.GE.AND P0, PT, R53, R3, PT ;  /* 0x000000033500720c */ /* 0x000fe20003f06270 */
[----:B------:R-:W-:Y:S01]  /*2f20*/  IMAD.X R17, RZ, RZ, R17, P2 ;  /* 0x000000ffff117224 */ /* 0x000fe200010e0611 */
[----:B------:R-:W-:-:S11]  /*2f30*/  IADD3.X R9, RZ, R9, RZ, P1, !PT ;  /* 0x00000009ff097210 */ /* 0x000fd60000ffe4ff */
[----:B------:R-:W-:Y:S05]  /*2f40*/  @!P0 BRA `(.L_x_2287) ;  /* 0xffffffec00988947 */ /* 0x000fea000383ffff */
.L_x_2283:
[----:B------:R-:W-:Y:S05]  /*2f50*/  BSYNC B0 ;  /* 0x0000000000007941 */ /* 0x000fea0003800000 */
.L_x_2282:
[----:B------:R-:W1:Y:S01]  /*2f60*/  S2R R8, SR_TID.X ;  /* 0x0000000000087919 */ /* 0x000e620000002100 */
[----:B------:R-:W-:Y:S01]  /*2f70*/  UMOV UR4, 0xffffffff ;  /* 0xffffffff00047882 */ /* 0x000fe20000000000 */
[----:B-1----:R-:W-:Y:S02]  /*2f80*/  SHF.R.S32.HI R3, RZ, 0x1f, R8 ;  /* 0x0000001fff037819 */ /* 0x002fe40000011408 */
[----:B------:R-:W-:Y:S05]  /*2f90*/  BRA.DIV UR4, `(.L_x_2288) ;  /* 0x0000002e04507947 */ /* 0x000fea000b800000 */
[----:B------:R-:W0:Y:S02]  /*2fa0*/  SHFL.BFLY PT, R14, R54, 0x10, 0x1f ;  /* 0x0e001f00360e7f89 */ /* 0x000e2400000e0000 */
[----:B0-----:R-:W-:-:S05]  /*2fb0*/  FMNMX.FTZ R13, R14, R54, !PT ;  /* 0x000000360e0d7209 */ /* 0x001fca0007810000 */
[----:B------:R-:W0:Y:S02]  /*2fc0*/  SHFL.BFLY PT, R14, R13, 0x8, 0x1f ;  /* 0x0d001f000d0e7f89 */ /* 0x000e2400000e0000 */
[----:B0-----:R-:W-:-:S05]  /*2fd0*/  FMNMX.FTZ R2, R13, R14, !PT ;  /* 0x0000000e0d027209 */ /* 0x001fca0007810000 */
[----:B------:R0:W1:Y:S02]  /*2fe0*/  SHFL.BFLY PT, R14, R2, 0x4, 0x1f ;  /* 0x0c801f00020e7f89 */ /* 0x00006400000e0000 */
.L_x_2338:
        /* <DEDUP_REMOVED lines=9> */
[----:B-1----:R-:W-:-:S05]  /*3080*/  @!P0 LEA R6, R7, R6, 0x18 ;  /* 0x0000000607068211 */ /* 0x002fca00078ec0ff */
[----:B------:R-:W-:-:S05]  /*3090*/  @!P0 IMAD R3, R3, 0x4, R6 ;  /* 0x0000000403038824 */ /* 0x000fca00078e0206 */
[----:B------:R1:W-:Y:S01]  /*30a0*/  @!P0 STS [R3], R14 ;  /* 0x0000000e03008388 */ /* 0x0003e20000000800 */
[----:B------:R-:W-:Y:S01]  /*30b0*/  BAR.SYNC.DEFER_BLOCKING 0x0 ;  /* 0x0000000000007b1d */ /* 0x000fe20000010000 */
[----:B------:R-:W-:Y:S01]  /*30c0*/  ISETP.GT.AND P0, PT, R5, 0x1, PT ;  /* 0x000000010500780c */ /* 0x000fe20003f04270 */
[----:B------:R-:W-:-:S04]  /*30d0*/  IMAD.MOV.U32 R7, RZ, RZ, RZ ;  /* 0x000000ffff077224 */ /* 0x000fc800078e00ff */
[----:B------:R-:W-:Y:S01]  /*30e0*/  ULDC.64 UR6, c[0x0][0x2b0] ;  /* 0x0000ac0000067ab9 */ /* 0x000fe20000000a00 */
[----:B------:R-:W-:Y:S07]  /*30f0*/  BSSY B0, `(.L_x_2289) ;  /* 0x0000029000007945 */ /* 0x000fee0003800000 */
[----:B-1----:R-:W1:Y:S01]  /*3100*/  @!P0 S2R R3, SR_CgaCtaId ;  /* 0x0000000000038919 */ /* 0x002e620000008800 */
[----:B0-----:R-:W-:-:S04]  /*3110*/  @!P0 MOV R2, 0x400 ;  /* 0x0000040000028802 */ /* 0x001fc80000000f00 */
[----:B-1----:R-:W-:Y:S01]  /*3120*/  @!P0 LEA R6, R3, R2, 0x18 ;  /* 0x0000000203068211 */ /* 0x002fe200078ec0ff */
[----:B------:R-:W-:-:S03]  /*3130*/  IMAD.MOV.U32 R2, RZ, RZ, -0x800001 ;  /* 0xff7fffffff027424 */ /* 0x000fc600078e00ff */
[----:B------:R-:W-:Y:S01]  /*3140*/  @!P0 LEA R5, R5, R6, 0x2 ;  /* 0x0000000605058211 */ /* 0x000fe200078e10ff */
[----:B------:R-:W-:-:S04]  /*3150*/  VIADD R6, R8, UR43 ;  /* 0x0000002b08067c36 */ /* 0x000fc80008000000 */
[----:B------:R-:W0:Y:S01]  /*3160*/  @!P0 LDS R2, [R5] ;  /* 0x0000000005028984 */ /* 0x000e220000000800 */
[----:B------:R-:W-:-:S03]  /*3170*/  ISETP.GT.AND P1, PT, R6, UR40, PT ;  /* 0x0000002806007c0c */ /* 0x000fc6000bf24270 */
[----:B0-----:R-:W0:Y:S02]  /*3180*/  SHFL.BFLY PT, R3, R2, 0x1, 0x1f ;  /* 0x0c201f0002037f89 */ /* 0x001e2400000e0000 */
[----:B0-----:R-:W-:-:S05]  /*3190*/  FMNMX.FTZ R3, R3, R2, !PT ;  /* 0x0000000203037209 */ /* 0x001fca0007810000 */
[----:B------:R0:W1:Y:S03]  /*31a0*/  SHFL.IDX PT, R9, R3, RZ, 0x1f ;  /* 0x00001fff03097589 */ /* 0x00006600000e0000 */
[----:B------:R-:W-:Y:S05]  /*31b0*/  @P1 BRA `(.L_x_2290) ;  /* 0x0000000000701947 */ /* 0x000fea0003800000 */
[----:B------:R-:W-:Y:S01]  /*31c0*/  ULDC.64 UR4, c[0x0][0x2b0] ;  /* 0x0000ac0000047ab9 */ /* 0x000fe20000000a00 */
[----:B------:R-:W-:Y:S01]  /*31d0*/  IMAD.MOV.U32 R7, RZ, RZ, RZ ;  /* 0x000000ffff077224 */ /* 0x000fe200078e00ff */
[----:B------:R-:W-:Y:S01]  /*31e0*/  ISETP.NE.U32.AND P0, PT, RZ, UR4, PT ;  /* 0x00000004ff007c0c */ /* 0x000fe2000bf05070 */
[----:B------:R-:W-:-:S03]  /*31f0*/  IMAD.MOV.U32 R5, RZ, RZ, R6 ;  /* 0x000000ffff057224 */ /* 0x000fc600078e0006 */
[----:B------:R-:W-:-:S13]  /*3200*/  ISETP.NE.AND.EX P0, PT, RZ, UR5, PT, P0 ;  /* 0x00000005ff007c0c */ /* 0x000fda000bf05300 */
.L_x_2294:
[----:B0-----:R-:W-:Y:S01]  /*3210*/  IADD3 R3, R5, -UR43, RZ ;  /* 0x8000002b05037c10 */ /* 0x001fe2000fffe0ff */
[----:B------:R-:W-:Y:S04]  /*3220*/  BSSY B1, `(.L_x_2291) ;  /* 0x0000010000017945 */ /* 0x000fe80003800000 */
[----:B------:R-:W-:Y:S01]  /*3230*/  IMAD R11, R3, 0x4, R0 ;  /* 0x00000004030b7824 */ /* 0x000fe200078e0200 */
[----:B------:R-:W-:Y:S06]  /*3240*/  @!P0 BRA `(.L_x_2292) ;  /* 0x0000000000248947 */ /* 0x000fec0003800000 */
[----:B------:R-:W-:Y:S01]  /*3250*/  IMAD.U32 R2, RZ, RZ, UR6 ;  /* 0x00000006ff027e24 */ /* 0x000fe2000f8e00ff */
[----:B------:R-:W-:Y:S01]  /*3260*/  SHF.R.S32.HI R3, RZ, 0x1f, R5 ;  /* 0x0000001fff037819 */ /* 0x000fe20000011405 */
[----:B------:R-:W-:-:S03]  /*3270*/  IMAD.U32 R8, RZ, RZ, UR7 ;  /* 0x00000007ff087e24 */ /* 0x000fc6000f8e00ff */
[----:B------:R-:W-:-:S04]  /*3280*/  IADD3 R2, P2, P3, R5, UR44, R2 ;  /* 0x0000002c05027c10 */ /* 0x000fc8000fb5e002 */
[----:B------:R-:W-:-:S05]  /*3290*/  IADD3.X R3, R3, UR45, R8, P2, P3 ;  /* 0x0000002d03037c10 */ /* 0x000fca00097e6408 */
[----:B------:R-:W4:Y:S02]  /*32a0*/  LDG.E.U8 R2, desc[UR36][R2.64] ;  /* 0x0000002402027981 */ /* 0x000f24000c1e1100 */
[----:B----4-:R-:W-:-:S13]  /*32b0*/  ISETP.NE.AND P2, PT, R2, RZ, PT ;  /* 0x000000ff0200720c */ /* 0x010fda0003f45270 */
[----:B------:R-:W-:Y:S01]  /*32c0*/  @P2 MOV R8, RZ ;  /* 0x000000ff00082202 */ /* 0x000fe20000000f00 */
[----:B------:R-:W-:Y:S06]  /*32d0*/  @P2 BRA `(.L_x_2293) ;  /* 0x0000000000102947 */ /* 0x000fec0003800000 */
.L_x_2292:
[----:B------:R-:W1:Y:S02]  /*32e0*/  LDS R2, [R11] ;  /* 0x000000000b027984 */ /* 0x000e640000000800 */
[----:B-1----:R-:W-:-:S04]  /*32f0*/  FADD.FTZ R2, -R9, R2 ;  /* 0x0000000209027221 */ /* 0x002fc80000010100 */
[----:B------:R-:W-:-:S04]  /*3300*/  FMUL.FTZ R2, R2, 1.4426950216293334961 ;  /* 0x3fb8aa3b02027820 */ /* 0x000fc80000410000 */
[----:B------:R0:W4:Y:S03]  /*3310*/  MUFU.EX2 R8, R2 ;  /* 0x0000000200087308 */ /* 0x0001260000000800 */
.L_x_2293:
[----:B------:R-:W-:Y:S05]  /*3320*/  BSYNC B1 ;  /* 0x0000000000017941 */ /* 0x000fea0003800000 */
.L_x_2291:
[----:B----4-:R4:W-:Y:S01]  /*3330*/  STS [R11], R8 ;  /* 0x000000080b007388 */ /* 0x0109e20000000800 */
[----:B------:R-:W-:Y:S02]  /*3340*/  VIADD R5, R5, 0x40 ;  /* 0x0000004005057836 */ /* 0x000fe40000000000 */
[----:B------:R-:W-:-:S03]  /*3350*/  FADD.FTZ R7, R8, R7 ;  /* 0x0000000708077221 */ /* 0x000fc60000010000 */
[----:B------:R-:W-:-:S13]  /*3360*/  ISETP.GT.AND P2, PT, R5, UR40, PT ;  /* 0x0000002805007c0c */ /* 0x000fda000bf44270 */
[----:B----4-:R-:W-:Y:S05]  /*3370*/  @!P2 BRA `(.L_x_2294) ;  /* 0xfffffffc00a4a947 */ /* 0x010fea000383ffff */
.L_x_2290:
[----:B------:R-:W-:Y:S05]  /*3380*/  BSYNC B0 ;  /* 0x0000000000007941 */ /* 0x000fea0003800000 */
.L_x_2289:
[----:B0-----:R-:W0:Y:S01]  /*3390*/  SHFL.BFLY PT, R2, R7, 0x10, 0x1f ;  /* 0x0e001f0007027f89 */ /* 0x001e2200000e0000 */
[----:B------:R-:W-:Y:S01]  /*33a0*/  ULDC.U8 UR4, c[0x0][0x31c] ;  /* 0x0000c70000047ab9 */ /* 0x000fe20000000000 */
[----:B------:R-:W-:Y:S01]  /*33b0*/  UMOV UR5, URZ ;  /* 0x0000003f00057c82 */ /* 0x000fe20008000000 */
[----:B------:R-:W1:Y:S01]  /*33c0*/  S2R R10, SR_TID.X ;  /* 0x00000000000a7919 */ /* 0x000e620000002100 */
[----:B0-----:R-:W-:-:S05]  /*33d0*/  FADD.FTZ R2, R2, R7 ;  /* 0x0000000702027221 */ /* 0x001fca0000010000 */
[----:B------:R-:W0:Y:S01]  /*33e0*/  SHFL.BFLY PT, R3, R2, 0x8, 0x1f ;  /* 0x0d001f0002037f89 */ /* 0x000e2200000e0000 */
[----:B-1----:R-:W-:-:S04]  /*33f0*/  LOP3.LUT P0, R9, R10, 0x1f, RZ, 0xc0, !PT ;  /* 0x0000001f0a097812 */ /* 0x002fc8000780c0ff */
[----:B------:R-:W-:-:S09]  /*3400*/  ISETP.GT.U32.AND P2, PT, R9, 0x1, PT ;  /* 0x000000010900780c */ /* 0x000fd20003f44070 */
[----:B------:R-:W1:Y:S01]  /*3410*/  @!P0 S2R R12, SR_CgaCtaId ;  /* 0x00000000000c8919 */ /* 0x000e620000008800 */
[----:B------:R-:W-:Y:S02]  /*3420*/  @!P0 MOV R11, 0x400 ;  /* 0x00000400000b8802 */ /* 0x000fe40000000f00 */
[----:B------:R-:W-:Y:S01]  /*3430*/  @!P0 SHF.R.U32.HI R7, RZ, 0x3, R10 ;  /* 0x00000003ff078819 */ /* 0x000fe2000001160a */
[----:B0-----:R-:W-:Y:S01]  /*3440*/  FADD.FTZ R3, R2, R3 ;  /* 0x0000000302037221 */ /* 0x001fe20000010000 */
[----:B------:R-:W0:Y:S02]  /*3450*/  @!P2 S2R R14, SR_CgaCtaId ;  /* 0x00000000000ea919 */ /* 0x000e240000008800 */
[----:B------:R-:W-:Y:S02]  /*3460*/  @!P0 LOP3.LUT R7, R7, 0x1ffffffc, RZ, 0xc0, !PT ;  /* 0x1ffffffc07078812 */ /* 0x000fe400078ec0ff */
[----:B------:R-:W4:Y:S01]  /*3470*/  SHFL.BFLY PT, R8, R3, 0x4, 0x1f ;  /* 0x0c801f0003087f89 */ /* 0x000f2200000e0000 */
[----:B-1----:R-:W-:Y:S01]  /*3480*/  @!P0 LEA R12, R12, R11, 0x18 ;  /* 0x0000000b0c0c8211 */ /* 0x002fe200078ec0ff */
[----:B----4-:R-:W-:Y:S01]  /*3490*/  FADD.FTZ R8, R3, R8 ;  /* 0x0000000803087221 */ /* 0x010fe20000010000 */
[----:B------:R-:W-:-:S03]  /*34a0*/  @!P2 MOV R3, 0x400 ;  /* 0x000004000003a802 */ /* 0x000fc60000000f00 */
[----:B------:R-:W-:Y:S01]  /*34b0*/  @!P0 IMAD.IADD R7, R12, 0x1, R7 ;  /* 0x000000010c078824 */ /* 0x000fe200078e0207 */
[----:B------:R-:W1:Y:S01]  /*34c0*/  SHFL.BFLY PT, R5, R8, 0x2, 0x1f ;  /* 0x0c401f0008057f89 */ /* 0x000e6200000e0000 */
[----:B0-----:R-:W-:-:S05]  /*34d0*/  @!P2 LEA R14, R14, R3, 0x18 ;  /* 0x000000030e0ea211 */ /* 0x001fca00078ec0ff */
[----:B------:R-:W-:Y:S02]  /*34e0*/  @!P2 IMAD R9, R9, 0x4, R14 ;  /* 0x000000040909a824 */ /* 0x000fe400078e020e */
[----:B-1----:R-:W-:-:S05]  /*34f0*/  FADD.FTZ R5, R8, R5 ;  /* 0x0000000508057221 */ /* 0x002fca0000010000 */
        /* <DEDUP_REMOVED lines=8> */
[----:B0-----:R-:W-:-:S06]  /*3580*/  FADD.FTZ R3, R3, R2 ;  /* 0x0000000203037221 */ /* 0x001fcc0000010000 */
[----:B------:R-:W0:Y:S01]  /*3590*/  SHFL.IDX PT, R3, R3, RZ, 0x1f ;  /* 0x00001fff03037589 */ /* 0x000e2200000e0000 */
        /* <DEDUP_REMOVED lines=11> */
.L_x_2295:
[----:B------:R-:W-:Y:S01]  /*3650*/  ULDC.64 UR6, c[0x0][0x310] ;  /* 0x0000c40000067ab9 */ /* 0x000fe20000000a00 */
[----:B------:R-:W-:Y:S04]  /*3660*/  BSSY B0, `(.L_x_2296) ;  /* 0x0000012000007945 */ /* 0x000fe80003800000 */
[----:B------:R-:W-:Y:S05]  /*3670*/  @P1 BRA `(.L_x_2297) ;  /* 0x0000000000401947 */ /* 0x000fea0003800000 */
[----:B0-----:R-:W-:-:S04]  /*3680*/  FADD.FTZ R2, R3, 9.9999999747524270788e-07 ;  /* 0x358637bd03027421 */ /* 0x001fc80000010000 */
[----:B------:R0:W1:Y:S03]  /*3690*/  MUFU.RCP R5, R2 ;  /* 0x0000000200057308 */ /* 0x0000660000001000 */
.L_x_2299:
[----:B01----:R-:W-:-:S05]  /*36a0*/  IADD3 R3, R6, -UR43, RZ ;  /* 0x8000002b06037c10 */ /* 0x003fca000fffe0ff */
[----:B------:R-:W-:-:S05]  /*36b0*/  IMAD R3, R3, 0x4, R0 ;  /* 0x0000000403037824 */ /* 0x000fca00078e0200 */
[----:B0-----:R-:W1:Y:S02]  /*36c0*/  LDS R2, [R3] ;  /* 0x0000000003027984 */ /* 0x001e640000000800 */
[----:B-1----:R-:W-:-:S05]  /*36d0*/  FMUL.FTZ R7, R2, R5 ;  /* 0x0000000502077220 */ /* 0x002fca0000410000 */
[----:B------:R0:W-:Y:S01]  /*36e0*/  STS [R3], R7 ;  /* 0x0000000703007388 */ /* 0x0001e20000000800 */
[----:B------:R-:W-:Y:S05]  /*36f0*/  @!P0 BRA `(.L_x_2298) ;  /* 0x0000000000148947 */ /* 0x000fea0003800000 */
[----:B0-----:R-:W-:-:S04]  /*3700*/  IADD3 R3, P1, R6, UR4, RZ ;  /* 0x0000000406037c10 */ /* 0x001fc8000ff3e0ff */
[----:B------:R-:W-:Y:S02]  /*3710*/  LEA.HI.X.SX32 R8, R6, UR5, 0x1, P1 ;  /* 0x0000000506087c11 */ /* 0x000fe400088f0eff */
[----:B------:R-:W-:-:S04]  /*3720*/  LEA R2, P1, R3, UR6, 0x2 ;  /* 0x0000000603027c11 */ /* 0x000fc8000f8210ff */
[----:B------:R-:W-:-:S05]  /*3730*/  LEA.HI.X R3, R3, UR7, R8, 0x2, P1 ;  /* 0x0000000703037c11 */ /* 0x000fca00088f1408 */
[----:B------:R1:W-:Y:S04]  /*3740*/  STG.E desc[UR36][R2.64], R7 ;  /* 0x0000000702007986 */ /* 0x0003e8000c101924 */
.L_x_2298:
[----:B------:R-:W-:-:S05]  /*3750*/  VIADD R6, R6, 0x40 ;  /* 0x0000004006067836 */ /* 0x000fca0000000000 */
[----:B------:R-:W-:-:S13]  /*3760*/  ISETP.GT.AND P1, PT, R6, UR40, PT ;  /* 0x0000002806007c0c */ /* 0x000fda000bf24270 */
[----:B------:R-:W-:Y:S05]  /*3770*/  @!P1 BRA `(.L_x_2299) ;  /* 0xfffffffc00c89947 */ /* 0x000fea000383ffff */
.L_x_2297:
[----:B------:R-:W-:Y:S05]  /*3780*/  BSYNC B0 ;  /* 0x0000000000007941 */ /* 0x000fea0003800000 */
.L_x_2296:
[----:B01----:R-:W0:Y:S01]  /*3790*/  S2R R3, SR_TID.X ;  /* 0x0000000000037919 */ /* 0x003e220000002100 */
[----:B------:R-:W-:Y:S01]  /*37a0*/  USHF.R.S32.HI UR4, URZ, 0x1f, UR40 ;  /* 0x0000001f3f047899 */ /* 0x000fe20008011428 */
[----:B------:R-:W-:Y:S01]  /*37b0*/  CS2R R10, SRZ ;  /* 0x00000000000a7805 */ /* 0x000fe2000001ff00 */
[----:B------:R-:W-:Y:S01]  /*37c0*/  ULDC.64 UR6, c[0x0][0x240] ;  /* 0x0000900000067ab9 */ /* 0x000fe20000000a00 */
[----:B------:R-:W-:Y:S01]  /*37d0*/  ULDC UR5, c[0x0][0x284] ;  /* 0x0000a10000057ab9 */ /* 0x000fe20000000800 */
[----:B------:R-:W-:Y:S01]  /*37e0*/  ULEA.HI UR4, UR4, UR40, URZ, 0x2 ;  /* 0x0000002804047291 */ /* 0x000fe2000f8f103f */
[----:B------:R-:W-:Y:S01]  /*37f0*/  ISETP.NE.U32.AND P0, PT, RZ, UR6, PT ;  /* 0x00000006ff007c0c */ /* 0x000fe2000bf05070 */
[----:B------:R-:W-:Y:S01]  /*3800*/  ULDC UR8, c[0x0][0x288] ;  /* 0x0000a20000087ab9 */ /* 0x000fe20000000800 */
[----:B------:R-:W-:Y:S01]  /*3810*/  ULDC.64 UR12, c[0x0][0x250] ;  /* 0x00009400000c7ab9 */ /* 0x000fe20000000a00 */
[----:B------:R-:W-:Y:S01]  /*3820*/  ULOP3.LUT UR4, UR4, 0xfffffffc, URZ, 0xc0, !UPT ;  /* 0xfffffffc04047892 */ /* 0x000fe2000f8ec03f */
[----:B------:R-:W-:Y:S01]  /*3830*/  ISETP.NE.AND.EX P0, PT, RZ, UR7, PT, P0 ;  /* 0x00000007ff007c0c */ /* 0x000fe2000bf05300 */
[----:B------:R-:W-:-:S02]  /*3840*/  ULDC.64 UR6, c[0x0][0x258] ;  /* 0x0000960000067ab9 */ /* 0x000fc40000000a00 */
[----:B------:R-:W-:Y:S01]  /*3850*/  UIADD3 UR4, -UR4, UR40, URZ ;  /* 0x0000002804047290 */ /* 0x000fe2000fffe13f */
[----:B0-----:R-:W-:-:S04]  /*3860*/  SHF.R.S32.HI R2, RZ, 0x1f, R3 ;  /* 0x0000001fff027819 */ /* 0x001fc80000011403 */
[----:B------:R-:W-:-:S04]  /*3870*/  LEA.HI R2, R2, R3, RZ, 0x4 ;  /* 0x0000000302027211 */ /* 0x000fc800078f20ff */
[----:B------:R-:W-:Y:S02]  /*3880*/  SHF.R.S32.HI R17, RZ, 0x4, R2 ;  /* 0x00000004ff117819 */ /* 0x000fe40000011402 */
[----:B------:R-:W-:Y:S02]  /*3890*/  LOP3.LUT R2, R2, 0x3ffffff0, RZ, 0xc0, !PT ;  /* 0x3ffffff002027812 */ /* 0x000fe400078ec0ff */
[----:B------:R-:W-:-:S03]  /*38a0*/  ISETP.NE.OR P0, PT, R17, UR4, !P0 ;  /* 0x0000000411007c0c */ /* 0x000fc6000c705670 */
[----:B------:R-:W-:-:S05]  /*38b0*/  IMAD.IADD R2, R3, 0x1, -R2 ;  /* 0x0000000103027824 */ /* 0x000fca00078e0a02 */
[----:B------:R-:W-:-:S05]  /*38c0*/  SHF.L.U32 R3, R2, 0x2, RZ ;  /* 0x0000000202037819 */ /* 0x000fca00000006ff */
[----:B------:R-:W0:Y:S01]  /*38d0*/  @!P0 S2R R8, SR_CTAID.X ;  /* 0x0000000000088919 */ /* 0x000e220000002500 */
[----:B------:R-:W1:Y:S01]  /*38e0*/  @!P0 LDC.64 R6, c[0x0][0x240] ;  /* 0x00009000ff068b82 */ /* 0x000e620000000a00 */
[----:B------:R-:W-:Y:S02]  /*38f0*/  IMAD.U32 R2, RZ, RZ, UR5 ;  /* 0x00000005ff027e24 */ /* 0x000fe4000f8e00ff */
[----:B---3--:R-:W-:-:S03]  /*3900*/  VIADD R19, R17, UR43 ;  /* 0x0000002b11137c36 */ /* 0x008fc60008000000 */
[----:B------:R-:W-:-:S04]  /*3910*/  VIMNMX R36, R2, UR40, PT ;  /* 0x0000002802247c48 */ /* 0x000fc8000bfe0100 */
[----:B------:R-:W-:Y:S01]  /*3920*/  ISETP.GE.AND P1, PT, R19, R36, PT ;  /* 0x000000241300720c */ /* 0x000fe20003f26270 */
[--C-:B------:R-:W-:Y:S01]  /*3930*/  IMAD R18, R4, R2, R3.reuse ;  /* 0x0000000204127224 */ /* 0x100fe200078e0203 */
[----:B------:R-:W-:Y:S04]  /*3940*/  BSSY B0, `(.L_x_2300) ;  /* 0x000007d000007945 */ /* 0x000fe80003800000 */
[----:B------:R-:W-:Y:S01]  /*3950*/  SHF.R.S32.HI R32, RZ, 0x1f, R18 ;  /* 0x0000001fff207819 */ /* 0x000fe20000011412 */
[----:B0-----:R-:W-:Y:S01]  /*3960*/  @!P0 IMAD R5, R8, 0x40, R3 ;  /* 0x0000004008058824 */ /* 0x001fe200078e0203 */
[----:B------:R-:W-:-:S03]  /*3970*/  CS2R R8, SRZ ;  /* 0x0000000000087805 */ /* 0x000fc6000001ff00 */
[----:B-1----:R-:W-:-:S05]  /*3980*/  @!P0 IMAD.WIDE R6, R5, 0x4, R6 ;  /* 0x0000000405068825 */ /* 0x002fca00078e0206 */
[----:B------:R0:W5:Y:S01]  /*3990*/  @!P0 LDG.E.128 R8, desc[UR36][R6.64] ;  /* 0x0000002406088981 */ /* 0x000162000c1e1d00 */
[----:B------:R-:W-:Y:S01]  /*39a0*/  BAR.SYNC.DEFER_BLOCKING 0x0 ;  /* 0x0000000000007b1d */ /* 0x000fe20000010000 */
[----:B------:R-:W-:Y:S02]  /*39b0*/  ISETP.NE.AND P0, PT, R17, UR4, PT ;  /* 0x0000000411007c0c */ /* 0x000fe4000bf05270 */
[----:B------:R-:W-:-:S03]  /*39c0*/  CS2R R4, SRZ ;  /* 0x0000000000047805 */ /* 0x000fc6000001ff00 */
[----:B------:R-:W-:Y:S01]  /*39d0*/  ULDC.64 UR4, c[0x0][0x250] ;  /* 0x0000940000047ab9 */ /* 0x000fe20000000a00 */
[----:B0-----:R-:W-:Y:S01]  /*39e0*/  CS2R R6, SRZ ;  /* 0x0000000000067805 */ /* 0x001fe2000001ff00 */
[----:B------:R-:W-:Y:S06]  /*39f0*/  @P1 BRA `(.L_x_2301) ;  /* 0x0000000400c41947 */ /* 0x000fec0003800000 */
[----:B------:R-:W-:Y:S01]  /*3a00*/  MOV R4, UR43 ;  /* 0x0000002b00047c02 */ /* 0x000fe20008000f00 */
[----:B------:R-:W-:Y:S01]  /*3a10*/  BSSY B1, `(.L_x_2302) ;  /* 0x0000026000017945 */ /* 0x000fe20003800000 */
[----:B------:R-:W-:Y:S01]  /*3a20*/  LOP3.LUT R5, RZ, R36, RZ, 0x33, !PT ;  /* 0x00000024ff057212 */ /* 0x000fe200078e33ff */
[----:B------:R-:W-:Y:S01]  /*3a30*/  IMAD.MOV.U32 R33, RZ, RZ, R19 ;  /* 0x000000ffff217224 */ /* 0x000fe200078e0013 */
[----:B------:R-:W-:Y:S02]  /*3a40*/  IADD3 R4, -R4, -0x2, -R17 ;  /* 0xfffffffe04047810 */ /* 0x000fe40007ffe911 */
[----:B------:R-:W-:-:S03]  /*3a50*/  CS2R R6, SRZ ;  /* 0x0000000000067805 */ /* 0x000fc6000001ff00 */
[----:B------:R-:W-:-:S05]  /*3a60*/  IMAD.IADD R5, R4, 0x1, -R5 ;  /* 0x0000000104057824 */ /* 0x000fca00078e0a05 */
        /* <DEDUP_REMOVED lines=8> */
.L_x_2304:
[----:B------:R-:W-:-:S04]  /*3af0*/  IADD3 R12, P2, R33, UR44, RZ ;  /* 0x0000002c210c7c10 */ /* 0x000fc8000ff5e0ff */
[----:B------:R-:W-:Y:S02]  /*3b00*/  LEA.HI.X.SX32 R13, R33, UR45, 0x1, P2 ;  /* 0x0000002d210d7c11 */ /* 0x000fe400090f0eff */
[----:B------:R-:W-:-:S04]  /*3b10*/  LEA R20, P2, R12, UR6, 0x2 ;  /* 0x000000060c147c11 */ /* 0x000fc8000f8410ff */
[----:B------:R-:W-:-:S05]  /*3b20*/  LEA.HI.X R21, R12, UR7, R13, 0x2, P2 ;  /* 0x000000070c157c11 */ /* 0x000fca00090f140d */
[----:B------:R-:W2:Y:S01]  /*3b30*/  LDG.E R20, desc[UR36][R20.64] ;  /* 0x0000002414147981 */ /* 0x000ea2000c1e1900 */
[----:B------:R-:W-:-:S05]  /*3b40*/  VIADD R23, R33, -UR43 ;  /* 0x8000002b21177c36 */ /* 0x000fca0008000000 */
[----:B------:R-:W-:-:S06]  /*3b50*/  LEA R23, R23, R0, 0x2 ;  /* 0x0000000017177211 */ /* 0x000fcc00078e10ff */
        /* <DEDUP_REMOVED lines=9> */
[----:B------:R-:W-:Y:S02]  /*3bf0*/  VIADD R22, R22, 0xffffffff ;  /* 0xffffffff16167836 */ /* 0x000fe40000000000 */
[----:B------:R-:W-:-:S03]  /*3c00*/  VIADD R33, R33, 0x4 ;  /* 0x0000000421217836 */ /* 0x000fc60000000000 */
[----:B------:R-:W-:Y:S01]  /*3c10*/  ISETP.NE.AND P2, PT, R22, RZ, PT ;  /* 0x000000ff1600720c */ /* 0x000fe20003f45270 */
[-C--:B0-----:R-:W-:Y:S01]  /*3c20*/  FFMA.FTZ R4, R12, R23.reuse, R4 ;  /* 0x000000170c047223 */ /* 0x081fe20000010004 */
[-C--:B------:R-:W-:Y:S01]  /*3c30*/  FFMA.FTZ R5, R13, R23.reuse, R5 ;  /* 0x000000170d057223 */ /* 0x080fe20000010005 */
[-C--:B------:R-:W-:Y:S01]  /*3c40*/  FFMA.FTZ R6, R14, R23.reuse, R6 ;  /* 0x000000170e067223 */ /* 0x080fe20000010006 */
[----:B------:R-:W-:-:S09]  /*3c50*/  FFMA.FTZ R7, R15, R23, R7 ;  /* 0x000000170f077223 */ /* 0x000fd20000010007 */
[----:B------:R-:W-:Y:S05]  /*3c60*/  @P2 BRA `(.L_x_2304) ;  /* 0xfffffffc00a02947 */ /* 0x000fea000383ffff */
.L_x_2303:
[----:B------:R-:W-:Y:S05]  /*3c70*/  BSYNC B1 ;  /* 0x0000000000017941 */ /* 0x000fea0003800000 */
.L_x_2302:
[----:B------:R-:W-:Y:S05]  /*3c80*/  @!P1 BRA `(.L_x_2301) ;  /* 0x0000000400209947 */ /* 0x000fea0003800000 */
[C---:B------:R-:W-:Y:S01]  /*3c90*/  IADD3 R45, P1, R33.reuse, UR44, RZ ;  /* 0x0000002c212d7c10 */ /* 0x040fe2000ff3e0ff */
[----:B------:R-:W-:Y:S01]  /*3ca0*/  IMAD.U32 R13, RZ, RZ, UR43 ;  /* 0x0000002bff0d7e24 */ /* 0x000fe2000f8e00ff */
[C---:B------:R-:W-:Y:S01]  /*3cb0*/  LEA R12, R33.reuse, 0x20, 0x2 ;  /* 0x00000020210c7811 */ /* 0x040fe200078e10ff */
[----:B------:R-:W-:Y:S01]  /*3cc0*/  ULDC UR9, c[0x0][0x288] ;  /* 0x0000a20000097ab9 */ /* 0x000fe20000000800 */
[----:B------:R-:W-:Y:S01]  /*3cd0*/  ULDC.64 UR10, c[0x0][0x258] ;  /* 0x00009600000a7ab9 */ /* 0x000fe20000000a00 */
[----:B------:R-:W-:Y:S01]  /*3ce0*/  LEA.HI.X.SX32 R14, R33, UR45, 0x1, P1 ;  /* 0x0000002d210e7c11 */ /* 0x000fe200088f0eff */
[----:B------:R-:W-:Y:S01]  /*3cf0*/  IMAD R40, R2, UR9, RZ ;  /* 0x0000000902287c24 */ /* 0x000fe2000f8e02ff */
[----:B------:R-:W-:Y:S01]  /*3d00*/  LEA R34, P1, R45, UR10, 0x2 ;  /* 0x0000000a2d227c11 */ /* 0x000fe2000f8210ff */
[----:B------:R-:W-:Y:S01]  /*3d10*/  IMAD R13, R13, -0x4, R12 ;  /* 0xfffffffc0d0d7824 */ /* 0x000fe200078e020c */
[----:B------:R-:W-:Y:S01]  /*3d20*/  SHF.L.U32 R37, R33, 0x6, RZ ;  /* 0x0000000621257819 */ /* 0x000fe200000006ff */
[----:B------:R-:W-:Y:S01]  /*3d30*/  IMAD.SHL.U32 R40, R40, 0x40, RZ ;  /* 0x0000004028287824 */ /* 0x000fe200078e00ff */
[----:B------:R-:W-:Y:S01]  /*3d40*/  LEA.HI.X R45, R45, UR11, R14, 0x2, P1 ;  /* 0x0000000b2d2d7c11 */ /* 0x000fe200088f140e */
[----:B------:R-:W-:-:S08]  /*3d50*/  IMAD.IADD R38, R0, 0x1, R13 ;  /* 0x0000000100267824 */ /* 0x000fd000078e020d */
.L_x_2305:
[----:B------:R-:W-:Y:S01]  /*3d60*/  IMAD.MOV.U32 R35, RZ, RZ, R45 ;  /* 0x000000ffff237224 */ /* 0x000fe200078e002d */
[----:B------:R-:W0:Y:S04]  /*3d70*/  LDS R39, [R38+-0x20] ;  /* 0xffffe00026277984 */ /* 0x000e280000000800 */
[----:B------:R-:W3:Y:S04]  /*3d80*/  LDG.E R12, desc[UR36][R34.64] ;  /* 0x00000024220c7981 */ /* 0x000ee8000c1e1900 */
[----:B------:R-:W4:Y:S04]  /*3d90*/  LDG.E R14, desc[UR36][R34.64+0x10] ;  /* 0x00001024220e7981 */ /* 0x000f28000c1e1900 */
[----:B------:R-:W2:Y:S04]  /*3da0*/  LDG.E R15, desc[UR36][R34.64+0x20] ;  /* 0x00002024220f7981 */ /* 0x000ea8000c1e1900 */
[----:B------:R-:W2:Y:S04]  /*3db0*/  LDG.E R21, desc[UR36][R34.64+0x30] ;  /* 0x0000302422157981 */ /* 0x000ea8000c1e1900 */
[----:B------:R-:W1:Y:S04]  /*3dc0*/  LDS R41, [R38+-0x10] ;  /* 0xfffff00026297984 */ /* 0x000e680000000800 */
[----:B------:R-:W1:Y:S04]  /*3dd0*/  LDS R42, [R38] ;  /* 0x00000000262a7984 */ /* 0x000e680000000800 */
[----:B------:R0:W1:Y:S01]  /*3de0*/  LDS R43, [R38+0x10] ;  /* 0x00001000262b7984 */ /* 0x0000620000000800 */
[----:B---3--:R-:W-:-:S02]  /*3df0*/  IMAD R13, R40, R12, R37 ;  /* 0x0000000c280d7224 */ /* 0x008fc400078e0225 */
[----:B----4-:R-:W-:-:S03]  /*3e00*/  IMAD R14, R40, R14, R37 ;  /* 0x0000000e280e7224 */ /* 0x010fc600078e0225 */
[----:B--2---:R-:W-:Y:S01]  /*3e10*/  IADD3 R23, P1, R18, R13, RZ ;  /* 0x0000000d12177210 */ /* 0x004fe20007f3e0ff */
[--C-:B------:R-:W-:Y:S01]  /*3e20*/  IMAD R20, R40, R15, R37.reuse ;  /* 0x0000000f28147224 */ /* 0x100fe200078e0225 */
[----:B------:R-:W-:Y:S02]  /*3e30*/  IADD3 R15, R14, 0x100, RZ ;  /* 0x000001000e0f7810 */ /* 0x000fe40007ffe0ff */
[----:B------:R-:W-:Y:S01]  /*3e40*/  LEA.HI.X.SX32 R14, R13, R32, 0x1, P1 ;  /* 0x000000200d0e7211 */ /* 0x000fe200008f0eff */
[----:B------:R-:W-:Y:S01]  /*3e50*/  IMAD R22, R40, R21, R37 ;  /* 0x0000001528167224 */ /* 0x000fe200078e0225 */
[C---:B------:R-:W-:Y:S01]  /*3e60*/  LEA R12, P1, R23.reuse, UR12, 0x2 ;  /* 0x0000000c170c7c11 */ /* 0x040fe2000f8210ff */
[----:B------:R-:W-:Y:S01]  /*3e70*/  VIADD R21, R20, 0x200 ;  /* 0x0000020014157836 */ /* 0x000fe20000000000 */
[----:B------:R-:W-:Y:S02]  /*3e80*/  IADD3 R25, P2, R18, R15, RZ ;  /* 0x0000000f12197210 */ /* 0x000fe40007f5e0ff */
[----:B------:R-:W-:Y:S01]  /*3e90*/  LEA.HI.X R13, R23, UR13, R14, 0x2, P1 ;  /* 0x0000000d170d7c11 */ /* 0x000fe200088f140e */
[----:B------:R-:W-:Y:S01]  /*3ea0*/  VIADD R23, R22, 0x300 ;  /* 0x0000030016177836 */ /* 0x000fe20000000000 */
[----:B------:R-:W-:-:S02]  /*3eb0*/  IADD3 R14, P3, R18, R21, RZ ;  /* 0x00000015120e7210 */ /* 0x000fc40007f7e0ff */
[-C--:B------:R-:W-:Y:S02]  /*3ec0*/  LEA.HI.X.SX32 R22, R15, R32.reuse, 0x1, P2 ;  /* 0x000000200f167211 */ /* 0x080fe400010f0eff */
[----:B------:R-:W-:Y:S02]  /*3ed0*/  LEA R20, P1, R25, UR12, 0x2 ;  /* 0x0000000c19147c11 */ /* 0x000fe4000f8210ff */
[----:B------:R-:W-:Y:S02]  /*3ee0*/  LEA.HI.X.SX32 R15, R21, R32, 0x1, P3 ;  /* 0x00000020150f7211 */ /* 0x000fe400018f0eff */
[----:B------:R-:W-:Y:S02]  /*3ef0*/  LEA R24, P2, R14, UR12, 0x2 ;  /* 0x0000000c0e187c11 */ /* 0x000fe4000f8410ff */
[----:B------:R-:W-:Y:S02]  /*3f00*/  LEA.HI.X R21, R25, UR13, R22, 0x2, P1 ;  /* 0x0000000d19157c11 */ /* 0x000fe400088f1416 */
[----:B------:R-:W-:-:S02]  /*3f10*/  IADD3 R26, P1, R18, R23, RZ ;  /* 0x00000017121a7210 */ /* 0x000fc40007f3e0ff */
[----:B------:R-:W-:Y:S02]  /*3f20*/  LEA.HI.X R25, R14, UR13, R15, 0x2, P2 ;  /* 0x0000000d0e197c11 */ /* 0x000fe400090f140f */
[----:B------:R-:W2:Y:S01]  /*3f30*/  LDG.E.128 R12, desc[UR36][R12.64] ;  /* 0x000000240c0c7981 */ /* 0x000ea2000c1e1d00 */
[----:B------:R-:W-:Y:S02]  /*3f40*/  LEA.HI.X.SX32 R27, R23, R32, 0x1, P1 ;  /* 0x00000020171b7211 */ /* 0x000fe400008f0eff */
[C---:B------:R-:W-:Y:S01]  /*3f50*/  LEA R28, P1, R26.reuse, UR12, 0x2 ;  /* 0x0000000c1a1c7c11 */ /* 0x040fe2000f8210ff */
[----:B------:R-:W1:Y:S03]  /*3f60*/  LDG.E.128 R20, desc[UR36][R20.64] ;  /* 0x0000002414147981 */ /* 0x000e66000c1e1d00 */
[----:B------:R-:W-:Y:S02]  /*3f70*/  LEA.HI.X R29, R26, UR13, R27, 0x2, P1 ;  /* 0x0000000d1a1d7c11 */ /* 0x000fe400088f141b */
[----:B------:R-:W3:Y:S04]  /*3f80*/  LDG.E.128 R24, desc[UR36][R24.64] ;  /* 0x0000002418187981 */ /* 0x000ee8000c1e1d00 */
[----:B------:R-:W4:Y:S01]  /*3f90*/  LDG.E.128 R28, desc[UR36][R28.64] ;  /* 0x000000241c1c7981 */ /* 0x000f22000c1e1d00 */
[----:B------:R-:W-:Y:S01]  /*3fa0*/  IADD3 R34, P1, R34, 0x40, RZ ;  /* 0x0000004022227810 */ /* 0x000fe20007f3e0ff */
[----:B0-----:R-:W-:Y:S01]  /*3fb0*/  VIADD R38, R38, 0x40 ;  /* 0x0000004026267836 */ /* 0x001fe20000000000 */
[----:B------:R-:W-:Y:S01]  /*3fc0*/  IADD3 R33, R33, 0x10, RZ ;  /* 0x0000001021217810 */ /* 0x000fe20007ffe0ff */
[----:B------:R-:W-:-:S02]  /*3fd0*/  VIADD R37, R37, 0x400 ;  /* 0x0000040025257836 */ /* 0x000fc40000000000 */
[----:B------:R-:W-:Y:S01]  /*3fe0*/  IMAD.X R45, RZ, RZ, R35, P1 ;  /* 0x000000ffff2d7224 */ /* 0x000fe200008e0623 */
[----:B------:R-:W-:Y:S01]  /*3ff0*/  ISETP.GE.AND P1, PT, R33, R36, PT ;  /* 0x000000242100720c */ /* 0x000fe20003f26270 */
[-C--:B--2---:R-:W-:Y:S01]  /*4000*/  FFMA.FTZ R35, R12, R39.reuse, R4 ;  /* 0x000000270c237223 */ /* 0x084fe20000010004 */
[-C--:B------:R-:W-:Y:S01]  /*4010*/  FFMA.FTZ R4, R13, R39.reuse, R5 ;  /* 0x000000270d047223 */ /* 0x080fe20000010005 */
[-C--:B------:R-:W-:Y:S01]  /*4020*/  FFMA.FTZ R5, R14, R39.reuse, R6 ;  /* 0x000000270e057223 */ /* 0x080fe20000010006 */
[----:B------:R-:W-:Y:S01]  /*4030*/  FFMA.FTZ R6, R15, R39, R7 ;  /* 0x000000270f067223 */ /* 0x000fe20000010007 */
        /* <DEDUP_REMOVED lines=13> */
.L_x_2301:
[----:B------:R-:W-:Y:S05]  /*4110*/  BSYNC B0 ;  /* 0x0000000000007941 */ /* 0x000fea0003800000 */
.L_x_2300:
[----:B------:R-:W-:Y:S01]  /*4120*/  ISETP.GE.AND P1, PT, R19, UR40, PT ;  /* 0x0000002813007c0c */ /* 0x000fe2000bf26270 */
        /* <DEDUP_REMOVED lines=8> */
[----:B------:R-:W-:Y:S01]  /*41b0*/  IMAD.U32 R25, RZ, RZ, UR43 ;  /* 0x0000002bff197e24 */ /* 0x000fe2000f8e00ff */
[----:B------:R-:W-:Y:S01]  /*41c0*/  LOP3.LUT R12, RZ, R17, RZ, 0x33, !PT ;  /* 0x00000011ff0c7212 */ /* 0x000fe200078e33ff */
[----:B------:R-:W-:Y:S03]  /*41d0*/  BSSY B1, `(.L_x_2308) ;  /* 0x000003a000017945 */ /* 0x000fe60003800000 */
[----:B------:R-:W-:-:S04]  /*41e0*/  IADD3 R25, -R25, UR40, R12 ;  /* 0x0000002819197c10 */ /* 0x000fc8000fffe10c */
[----:B------:R-:W-:-:S04]  /*41f0*/  LEA.HI R12, R25, 0x1, RZ, 0x1e ;  /* 0x00000001190c7811 */ /* 0x000fc800078ff0ff */
[----:B------:R-:W-:-:S13]  /*4200*/  LOP3.LUT P1, R12, R12, 0x3, RZ, 0xc0, !PT ;  /* 0x000000030c0c7812 */ /* 0x000fda000782c0ff */
[----:B------:R-:W-:Y:S05]  /*4210*/  @!P1 BRA `(.L_x_2309) ;  /* 0x0000000000d49947 */ /* 0x000fea0003800000 */
[----:B------:R-:W0:Y:S01]  /*4220*/  LDC R2, c[0x0][0x284] ;  /* 0x0000a100ff027b82 */ /* 0x000e220000000800 */
[----:B--2---:R-:W-:Y:S01]  /*4230*/  MOV R22, R12 ;  /* 0x0000000c00167202 */ /* 0x004fe20000000f00 */
[----:B------:R-:W-:-:S07]  /*4240*/  IMAD R23, R17, 0x4, R0 ;  /* 0x0000000411177824 */ /* 0x000fce00078e0200 */
.L_x_2312:
        /* <DEDUP_REMOVED lines=14> */
[----:B------:R-:W-:Y:S02]  /*4330*/  IMAD R21, R12, R15, RZ ;  /* 0x0000000f0c157224 */ /* 0x000fe400078e02ff */
[----:B------:R-:W-:-:S04]  /*4340*/  IMAD.MOV.U32 R12, RZ, RZ, RZ ;  /* 0x000000ffff0c7224 */ /* 0x000fc800078e00ff */
[----:B------:R-:W-:-:S04]  /*4350*/  IMAD.HI.U32 R12, R13, R21, R12 ;  /* 0x000000150d0c7227 */ /* 0x000fc800078e000c */
[----:B------:R-:W-:Y:S02]  /*4360*/  IMAD.MOV.U32 R13, RZ, RZ, R24 ;  /* 0x000000ffff0d7224 */ /* 0x000fe400078e0018 */
[----:B------:R-:W0:Y:S02]  /*4370*/  LDS R24, [R23] ;  /* 0x0000000017187984 */ /* 0x000e240000000800 */
        /* <DEDUP_REMOVED lines=27> */
.L_x_2311:
[----:B------:R-:W-:Y:S05]  /*4530*/  BSYNC B2 ;  /* 0x0000000000027941 */ /* 0x000fea0003800000 */
.L_x_2310:
[----:B------:R-:W-:Y:S01]  /*4540*/  IADD3 R19, R19, 0x4, RZ ;  /* 0x0000000413137810 */ /* 0x000fe20007ffe0ff */
[----:B------:R-:W-:Y:S01]  /*4550*/  VIADD R23, R23, 0x10 ;  /* 0x0000001017177836 */ /* 0x000fe20000000000 */
[----:B------:R-:W-:Y:S06]  /*4560*/  @P1 BRA `(.L_x_2312) ;  /* 0xfffffffc00381947 */ /* 0x000fec000383ffff */
.L_x_2309:
[----:B------:R-:W-:Y:S05]  /*4570*/  BSYNC B1 ;  /* 0x0000000000017941 */ /* 0x000fea0003800000 */
.L_x_2308:
[----:B------:R-:W-:-:S13]  /*4580*/  ISETP.GE.U32.AND P1, PT, R25, 0xc, PT ;  /* 0x0000000c1900780c */ /* 0x000fda0003f26070 */
[----:B------:R-:W-:Y:S05]  /*4590*/  @!P1 BRA `(.L_x_2307) ;  /* 0x0000000c00049947 */ /* 0x000fea0003800000 */
[----:B------:R-:W0:Y:S01]  /*45a0*/  LDC R2, c[0x0][0x284] ;  /* 0x0000a100ff027b82 */ /* 0x000e220000000800 */
[----:B------:R-:W-:Y:S01]  /*45b0*/  LEA R12, R19, 0x20, 0x2 ;  /* 0x00000020130c7811 */ /* 0x000fe200078e10ff */
[----:B------:R-:W-:-:S04]  /*45c0*/  IMAD.U32 R13, RZ, RZ, UR43 ;  /* 0x0000002bff0d7e24 */ /* 0x000fc8000f8e00ff */
[----:B------:R-:W-:-:S04]  /*45d0*/  IMAD R13, R13, -0x4, R12 ;  /* 0xfffffffc0d0d7824 */ /* 0x000fc800078e020c */
[----:B------:R-:W-:-:S07]  /*45e0*/  IMAD.IADD R20, R0, 0x1, R13 ;  /* 0x0000000100147824 */ /* 0x000fce00078e020d */
.L_x_2321:
[CC--:B0-----:R-:W-:Y:S01]  /*45f0*/  ISETP.GE.AND P4, PT, R19.reuse, R2.reuse, PT ;  /* 0x000000021300720c */ /* 0x0c1fe20003f86270 */
[C---:B--2---:R-:W-:Y:S01]  /*4600*/  VIADD R23, R19.reuse, 0x8 ;  /* 0x0000000813177836 */ /* 0x044fe20000000000 */
[C---:B------:R-:W-:Y:S01]  /*4610*/  IADD3 R25, R19.reuse, 0x4, RZ ;  /* 0x0000000413197810 */ /* 0x040fe20007ffe0ff */
[----:B------:R-:W-:Y:S01]  /*4620*/  VIADD R21, R19, 0xc ;  /* 0x0000000c13157836 */ /* 0x000fe20000000000 */
[----:B------:R-:W-:Y:S02]  /*4630*/  BSSY B1, `(.L_x_2313) ;  /* 0x000002e000017945 */ /* 0x000fe40003800000 */
        /* <DEDUP_REMOVED lines=13> */
[----:B-1----:R-:W-:-:S05]  /*4710*/  IADD3 R12, RZ, -R13, RZ ;  /* 0x8000000dff0c7210 */ /* 0x002fca0007ffe0ff */
        /* <DEDUP_REMOVED lines=31> */
.L_x_2314:
[----:B------:R-:W-:Y:S05]  /*4910*/  BSYNC B1 ;  /* 0x0000000000017941 */ /* 0x000fea0003800000 */
.L_x_2313:
        /* <DEDUP_REMOVED lines=43> */
.L_x_2316:
[----:B------:R-:W-:Y:S05]  /*4bd0*/  BSYNC B1 ;  /* 0x0000000000017941 */ /* 0x000fea0003800000 */
.L_x_2315:
        /* <DEDUP_REMOVED lines=11> */
[----:B------:R-:W-:Y:S02]  /*4c90*/  IMAD R25, R12, R15, RZ ;  /* 0x0000000f0c197224 */ /* 0x000fe400078e02ff */
[----:B------:R-:W-:-:S04]  /*4ca0*/  IMAD.MOV.U32 R12, RZ, RZ, RZ ;  /* 0x000000ffff0c7224 */ /* 0x000fc800078e00ff */
[----:B------:R-:W-:Y:S01]  /*4cb0*/  IMAD.HI.U32 R12, R13, R25, R12 ;  /* 0x000000190d0c7227 */ /* 0x000fe200078e000c */
[----:B------:R-:W-:Y:S02]  /*4cc0*/  MOV R13, R24 ;  /* 0x00000018000d7202 */ /* 0x000fe40000000f00 */
[----:B------:R-:W0:Y:S03]  /*4cd0*/  LDS R24, [R20] ;  /* 0x0000000014187984 */ /* 0x000e260000000800 */
[----:B------:R-:W-:-:S04]  /*4ce0*/  IMAD.HI.U32 R12, R12, R13, RZ ;  /* 0x0000000d0c0c7227 */ /* 0x000fc800078e00ff */
[----:B------:R-:W-:-:S04]  /*4cf0*/  IMAD.MOV R12, RZ, RZ, -R12 ;  /* 0x000000ffff0c7224 */ /* 0x000fc800078e0a0c */
        /* <DEDUP_REMOVED lines=25> */
.L_x_2318:
[----:B------:R-:W-:Y:S05]  /*4e90*/  BSYNC B1 ;  /* 0x0000000000017941 */ /* 0x000fea0003800000 */
.L_x_2317:
        /* <DEDUP_REMOVED lines=44> */
.L_x_2320:
[----:B------:R-:W-:Y:S05]  /*5160*/  BSYNC B1 ;  /* 0x0000000000017941 */ /* 0x000fea0003800000 */
.L_x_2319:
[----:B------:R-:W-:Y:S01]  /*5170*/  IADD3 R19, R19, 0x10, RZ ;  /* 0x0000001013137810 */ /* 0x000fe20007ffe0ff */
[----:B------:R-:W-:-:S03]  /*5180*/  VIADD R20, R20, 0x40 ;  /* 0x0000004014147836 */ /* 0x000fc60000000000 */
[----:B------:R-:W-:-:S13]  /*5190*/  ISETP.GE.AND P1, PT, R19, UR40, PT ;  /* 0x0000002813007c0c */ /* 0x000fda000bf26270 */
[----:B------:R-:W-:Y:S05]  /*51a0*/  @!P1 BRA `(.L_x_2321) ;  /* 0xfffffff400109947 */ /* 0x000fea000383ffff */
.L_x_2307:
[----:B------:R-:W-:Y:S05]  /*51b0*/  BSYNC B0 ;  /* 0x0000000000007941 */ /* 0x000fea0003800000 */
.L_x_2306:
[----:B------:R-:W0:Y:S01]  /*51c0*/  S2R R18, SR_TID.X ;  /* 0x0000000000127919 */ /* 0x000e220000002100 */
[----:B------:R-:W-:Y:S01]  /*51d0*/  BSSY B0, `(.L_x_2322) ;  /* 0x0000046000007945 */ /* 0x000fe20003800000 */
[----:B------:R-:W-:Y:S01]  /*51e0*/  IMAD R17, R17, 0x40, R3 ;  /* 0x0000004011117824 */ /* 0x000fe200078e0203 */
[C---:B0-----:R-:W-:Y:S02]  /*51f0*/  LOP3.LUT R12, R18.reuse, 0xffffffe0, RZ, 0xc0, !PT ;  /* 0xffffffe0120c7812 */ /* 0x041fe400078ec0ff */
[----:B------:R-:W-:Y:S02]  /*5200*/  ISETP.GT.AND P1, PT, R18, 0x1f, PT ;  /* 0x0000001f1200780c */ /* 0x000fe40003f24270 */
[----:B------:R-:W-:Y:S01]  /*5210*/  ISETP.NE.AND P2, PT, R12, 0x20, PT ;  /* 0x000000200c00780c */ /* 0x000fe20003f45270 */
[----:B------:R-:W-:-:S12]  /*5220*/  @P0 BRA `(.L_x_2323) ;  /* 0x0000000400000947 */ /* 0x000fd80003800000 */
[----:B------:R-:W0:Y:S01]  /*5230*/  LDC R0, c[0x0][0x308] ;  /* 0x0000c200ff007b82 */ /* 0x000e220000000800 */
[----:B------:R-:W-:Y:S01]  /*5240*/  ULDC.64 UR4, c[0x0][0x2f0] ;  /* 0x0000bc0000047ab9 */ /* 0x000fe20000000a00 */
[----:B------:R-:W-:Y:S01]  /*5250*/  VIADD R15, R3, UR42 ;  /* 0x0000002a030f7c36 */ /* 0x000fe20008000000 */
[----:B------:R-:W-:-:S04]  /*5260*/  ISETP.NE.U32.AND P0, PT, RZ, UR4, PT ;  /* 0x00000004ff007c0c */ /* 0x000fc8000bf05070 */
[----:B------:R-:W-:-:S13]  /*5270*/  ISETP.NE.AND.EX P0, PT, RZ, UR5, PT, P0 ;  /* 0x00000005ff007c0c */ /* 0x000fda000bf05300 */
[----:B------:R-:W1:Y:S01]  /*5280*/  @P0 S2R R14, SR_CTAID.X ;  /* 0x00000000000e0919 */ /* 0x000e620000002500 */
[----:B------:R-:W1:Y:S01]  /*5290*/  @P0 LDC R19, c[0x0][0x288] ;  /* 0x0000a200ff130b82 */ /* 0x000e620000000800 */
[----:B0-----:R-:W-:-:S07]  /*52a0*/  ISETP.NE.AND P3, PT, R0, 0x2, PT ;  /* 0x000000020000780c */ /* 0x001fce0003f65270 */
[----:B------:R-:W0:Y:S08]  /*52b0*/  @P0 LDC.64 R20, c[0x0][0x2e8] ;  /* 0x0000ba00ff140b82 */ /* 0x000e300000000a00 */
[----:B--2---:R-:W2:Y:S08]  /*52c0*/  @!P3 LDC.64 R22, c[0x0][0x238] ;  /* 0x00008e00ff16bb82 */ /* 0x004eb00000000a00 */
[----:B------:R-:W3:Y:S01]  /*52d0*/  @P3 LDC.64 R12, c[0x0][0x238] ;  /* 0x00008e00ff0c3b82 */ /* 0x000ee20000000a00 */
[----:B--2---:R-:W-:-:S04]  /*52e0*/  @!P3 IADD3 R22, P4, R15, R22, RZ ;  /* 0x000000160f16b210 */ /* 0x004fc80007f9e0ff */
[----:B------:R-:W-:-:S03]  /*52f0*/  @!P3 LEA.HI.X.SX32 R23, R15, R23, 0x1, P4 ;  /* 0x000000170f17b211 */ /* 0x000fc600020f0eff */
[----:B------:R-:W2:Y:S02]  /*5300*/  @!P3 LDC.64 R24, c[0x0][0x2f8] ;  /* 0x0000be00ff18bb82 */ /* 0x000ea40000000a00 */
[----:B------:R-:W4:Y:S01]  /*5310*/  @!P3 LDG.E R0, desc[UR36][R22.64] ;  /* 0x000000241600b981 */ /* 0x000f22000c1e1900 */
[----:B-1----:R-:W-:Y:S02]  /*5320*/  @P0 IMAD R14, R19, UR38, R14 ;  /* 0x00000026130e0c24 */ /* 0x002fe4000f8e020e */
[----:B---3--:R-:W-:-:S03]  /*5330*/  @P3 IMAD.WIDE R12, R15, 0x4, R12 ;  /* 0x000000040f0c3825 */ /* 0x008fc600078e020c */
[----:B------:R-:W-:-:S03]  /*5340*/  @P0 LEA R19, R14, R3, 0x6 ;  /* 0x000000030e130211 */ /* 0x000fc600078e30ff */
[----:B------:R-:W3:Y:S02]  /*5350*/  @P3 LDG.E.128 R12, desc[UR36][R12.64] ;  /* 0x000000240c0c3981 */ /* 0x000ee4000c1e1d00 */
[----:B0-----:R-:W-:-:S06]  /*5360*/  @P0 IMAD.WIDE R20, R19, 0x4, R20 ;  /* 0x0000000413140825 */ /* 0x001fcc00078e0214 */
[----:B------:R-:W3:Y:S04]  /*5370*/  @P0 LDG.E.128 R20, desc[UR36][R20.64] ;  /* 0x0000002414140981 */ /* 0x000ee8000c1e1d00 */
[----:B--2---:R0:W2:Y:S01]  /*5380*/  @!P3 LDG.E R28, desc[UR36][R24.64+0x8] ;  /* 0x00000824181cb981 */ /* 0x0040a2000c1e1900 */
[----:B------:R-:W1:Y:S01]  /*5390*/  S2UR UR5, SR_CgaCtaId ;  /* 0x00000000000579c3 */ /* 0x000e620000008800 */
[----:B------:R-:W-:Y:S02]  /*53a0*/  UMOV UR4, 0x400 ;  /* 0x0000040000047882 */ /* 0x000fe40000000000 */
[----:B------:R-:W-:Y:S01]  /*53b0*/  UIADD3 UR4, UR4, 0x110, URZ ;  /* 0x0000011004047890 */ /* 0x000fe2000fffe03f */
[----:B------:R-:W-:Y:S01]  /*53c0*/  IMAD R30, R2, UR41, R3 ;  /* 0x00000029021e7c24 */ /* 0x000fe2000f8e0203 */
[----:B------:R-:W-:-:S06]  /*53d0*/  UIADD3 UR6, -UR43, UR40, URZ ;  /* 0x000000282b067290 */ /* 0x000fcc000fffe13f */
[----:B------:R-:W-:Y:S02]  /*53e0*/  IMAD.U32 R31, RZ, RZ, UR6 ;  /* 0x00000006ff1f7e24 */ /* 0x000fe4000f8e00ff */
[----:B0-----:R-:W-:Y:S01]  /*53f0*/  IMAD.SHL.U32 R25, R16, 0x40, RZ ;  /* 0x0000004010197824 */ /* 0x001fe200078e00ff */
[----:B-1----:R-:W-:Y:S01]  /*5400*/  ULEA UR4, UR5, UR4, 0x18 ;  /* 0x0000000405047291 */ /* 0x002fe2000f8ec03f */
[----:B------:R-:W-:-:S03]  /*5410*/  SHF.R.S32.HI R32, RZ, 0x1f, R30 ;  /* 0x0000001fff207819 */ /* 0x000fc6000001141e */
[----:B------:R-:W-:-:S04]  /*5420*/  IADD3 R30, P4, R25, R30, RZ ;  /* 0x0000001e191e7210 */ /* 0x000fc80007f9e0ff */
[----:B------:R-:W-:Y:S02]  /*5430*/  LEA.HI.X.SX32 R25, R25, R32, 0x1, P4 ;  /* 0x0000002019197211 */ /* 0x000fe400020f0eff */
[----:B----4-:R-:W-:Y:S02]  /*5440*/  @!P3 PRMT R29, R0, 0x9910, RZ ;  /* 0x00009910001db816 */ /* 0x010fe400000000ff */
[--C-:B------:R-:W-:Y:S02]  /*5450*/  @!P3 SHF.R.U32.HI R19, RZ, 0x10, R0.reuse ;  /* 0x00000010ff13b819 */ /* 0x100fe40000011600 */
[----:B------:R-:W-:Y:S01]  /*5460*/  @!P3 SHF.R.S32.HI R2, RZ, 0x8, R29 ;  /* 0x00000008ff02b819 */ /* 0x000fe2000001141d */
[----:B------:R0:W2:Y:S01]  /*5470*/  @!P3 I2F.S8 R26, R0 ;  /* 0x00000000001ab306 */ /* 0x0000a20000001400 */
[----:B------:R-:W-:Y:S01]  /*5480*/  @!P3 SHF.R.U32.HI R24, RZ, 0x18, R0 ;  /* 0x00000018ff18b819 */ /* 0x000fe20000011600 */
[----:B0-----:R-:W-:-:S06]  /*5490*/  IMAD.U32 R0, RZ, RZ, UR4 ;  /* 0x00000004ff007e24 */ /* 0x001fcc000f8e00ff */
[----:B------:R-:W0:Y:S01]  /*54a0*/  @!P3 I2F.S8 R19, R19 ;  /* 0x000000130013b306 */ /* 0x000e220000001400 */
[----:B------:R-:W-:Y:S01]  /*54b0*/  ULDC.64 UR4, c[0x0][0x250] ;  /* 0x0000940000047ab9 */ /* 0x000fe20000000a00 */
[----:B------:R-:W-:-:S06]  /*54c0*/  LEA R16, R31, R0, 0x2 ;  /* 0x000000001f107211 */ /* 0x000fcc00078e10ff */
[----:B------:R1:W4:Y:S01]  /*54d0*/  @!P3 I2F.S8 R27, R24 ;  /* 0x00000018001bb306 */ /* 0x0003220000001400 */
[----:B------:R-:W3:Y:S07]  /*54e0*/  LDS R29, [R16] ;  /* 0x00000000101d7984 */ /* 0x000eee0000000800 */
[----:B------:R-:W3:Y:S01]  /*54f0*/  @!P3 I2F.S16 R2, R2 ;  /* 0x000000020002b306 */ /* 0x000ee20000101400 */
[-C--:B--2---:R-:W-:Y:S01]  /*5500*/  @!P3 FMUL.FTZ R12, R26, R28.reuse ;  /* 0x0000001c1a0cb220 */ /* 0x084fe20000410000 */
[-C--:B0-----:R-:W-:Y:S01]  /*5510*/  @!P3 FMUL.FTZ R14, R19, R28.reuse ;  /* 0x0000001c130eb220 */ /* 0x081fe20000410000 */
[----:B-1----:R-:W-:Y:S01]  /*5520*/  LEA R24, P4, R30, UR4, 0x2 ;  /* 0x000000041e187c11 */ /* 0x002fe2000f8810ff */
[----:B----4-:R-:W-:Y:S01]  /*5530*/  @!P3 FMUL.FTZ R15, R27, R28 ;  /* 0x0000001c1b0fb220 */ /* 0x010fe20000410000 */
[----:B---3-5:R-:W-:Y:S01]  /*5540*/  FADD.FTZ R8, R12, R8 ;  /* 0x000000080c087221 */ /* 0x028fe20000010000 */
[----:B------:R-:W-:-:S02]  /*5550*/  FADD.FTZ R10, R14, R10 ;  /* 0x0000000a0e0a7221 */ /* 0x000fc40000010000 */
[----:B------:R-:W-:Y:S01]  /*5560*/  FADD.FTZ R11, R15, R11 ;  /* 0x0000000b0f0b7221 */ /* 0x000fe20000010000 */
[----:B------:R-:W-:-:S04]  /*5570*/  @!P3 FMUL.FTZ R13, R2, R28 ;  /* 0x0000001c020db220 */ /* 0x000fc80000410000 */
[----:B------:R-:W-:Y:S01]  /*5580*/  FADD.FTZ R9, R13, R9 ;  /* 0x000000090d097221 */ /* 0x000fe20000010000 */
[----:B------:R-:W-:Y:S01]  /*5590*/  LEA.HI.X R25, R30, UR5, R25, 0x2, P4 ;  /* 0x000000051e197c11 */ /* 0x000fe2000a0f1419 */
[----:B------:R-:W-:Y:S01]  /*55a0*/  @P0 FMUL.FTZ R8, R8, R20 ;  /* 0x0000001408080220 */ /* 0x000fe20000410000 */
        /* <DEDUP_REMOVED lines=8> */
.L_x_2323:
[----:B------:R-:W-:Y:S05]  /*5630*/  BSYNC B0 ;  /* 0x0000000000007941 */ /* 0x000fea0003800000 */
.L_x_2322:
[----:B------:R-:W-:Y:S01]  /*5640*/  BAR.SYNC.DEFER_BLOCKING 0x0 ;  /* 0x0000000000007b1d */ /* 0x000fe20000010000 */
[----:B------:R-:W-:Y:S01]  /*5650*/  IMAD R17, R17, 0x4, R0 ;  /* 0x0000000411117824 */ /* 0x000fe200078e0200 */
[----:B------:R-:W-:-:S04]  /*5660*/  LOP3.LUT R0, R18, 0xfffffff0, RZ, 0xc0, !PT ;  /* 0xfffffff012007812 */ /* 0x000fc800078ec0ff */
[----:B------:R-:W-:Y:S01]  /*5670*/  ISETP.NE.AND P0, PT, R0, 0x10, PT ;  /* 0x000000100000780c */ /* 0x000fe20003f05270 */
[----:B------:R-:W-:Y:S01]  /*5680*/  @!P2 STS.128 [R17+-0x200], R4 ;  /* 0xfffe00041100a388 */ /* 0x000fe20000000c00 */
[----:B------:R-:W-:Y:S01]  /*5690*/  BAR.SYNC.DEFER_BLOCKING 0x0 ;  /* 0x0000000000007b1d */ /* 0x000fe20000010000 */
[C---:B------:R-:W-:Y:S01]  /*56a0*/  ISETP.GT.AND P2, PT, R18.reuse, 0xf, PT ;  /* 0x0000000f1200780c */ /* 0x040fe20003f44270 */
[----:B------:R-:W-:-:S04]  /*56b0*/  VIADD R18, R18, 0xf ;  /* 0x0000000f12127836 */ /* 0x000fc80000000000 */
[----:B0----5:R-:W0:Y:S02]  /*56c0*/  @!P1 LDS.128 R8, [R17] ;  /* 0x0000000011089984 */ /* 0x021e240000000c00 */
        /* <DEDUP_REMOVED lines=18> */
[----:B------:R-:W-:-:S04]  /*57f0*/  @P0 VIADD R11, R3, UR41 ;  /* 0x00000029030b0c36 */ /* 0x000fc80008000000 */
[----:B0-----:R-:W-:-:S05]  /*5800*/  @P0 IMAD.WIDE R8, R11, 0x4, R8 ;  /* 0x000000040b080825 */ /* 0x001fca00078e0208 */
[----:B------:R0:W-:Y:S01]  /*5810*/  @P0 STG.E.128 desc[UR36][R8.64], R4 ;  /* 0x0000000408000986 */ /* 0x0001e2000c101d24 */
[----:B------:R-:W-:Y:S05]  /*5820*/  @P0 EXIT ;  /* 0x000000000000094d */ /* 0x000fea0003800000 */
[----:B0-----:R-:W0:Y:S01]  /*5830*/  LDC.64 R8, c[0x0][0x300] ;  /* 0x0000c000ff087b82 */ /* 0x001e220000000a00 */
[----:B------:R-:W-:Y:S01]  /*5840*/  IADD3 R3, R3, UR41, RZ ;  /* 0x0000002903037c10 */ /* 0x000fe2000fffe0ff */
        /* <DEDUP_REMOVED lines=26> */
.L_x_2279:
[----:B------:R-:W-:Y:S02]  /*59f0*/  IMAD.MOV.U32 R12, RZ, RZ, 0x10 ;  /* 0x00000010ff0c7424 */ /* 0x000fe400078e00ff */
[----:B------:R-:W-:Y:S02]  /*5a00*/  IMAD.MOV.U32 R11, RZ, RZ, 0x1f ;  /* 0x0000001fff0b7424 */ /* 0x000fe400078e00ff */
[----:B------:R-:W-:-:S07]  /*5a10*/  IMAD.MOV.U32 R15, RZ, RZ, -0x1 ;  /* 0xffffffffff0f7424 */ /* 0x000fce00078e00ff */
[----:B012---:R-:W-:Y:S05]  /*5a20*/  WARPSYNC.COLLECTIVE R15, `(.L_x_2324) ;  /* 0x000000000f087348 */ /* 0x007fea0003c00000 */
[----:B------:R3:W4:Y:S02]  /*5a30*/  SHFL.BFLY P6, R14, R13, R12, R11 ;  /* 0x0c00000c0d0e7389 */ /* 0x00072400000c000b */
[----:B01234-:R-:W-:Y:S01]  /*5a40*/  ENDCOLLECTIVE ;  /* 0x000000000000791b */ /* 0x01ffe20003800000 */
.L_x_2324:
[----:B------:R-:W-:Y:S02]  /*5a50*/  IMAD.MOV.U32 R12, RZ, RZ, 0x8 ;  /* 0x00000008ff0c7424 */ /* 0x000fe400078e00ff */
[----:B------:R-:W-:-:S05]  /*5a60*/  FADD.FTZ R0, R13, R14 ;  /* 0x0000000e0d007221 */ /* 0x000fca0000010000 */
[----:B------:R-:W-:-:S07]  /*5a70*/  MOV R13, R0 ;  /* 0x00000000000d7202 */ /* 0x000fce0000000f00 */
[----:B------:R-:W-:Y:S05]  /*5a80*/  WARPSYNC.COLLECTIVE R15, `(.L_x_2325) ;  /* 0x000000000f087348 */ /* 0x000fea0003c00000 */
[----:B------:R0:W1:Y:S02]  /*5a90*/  SHFL.BFLY P6, R14, R13, R12, R11 ;  /* 0x0c00000c0d0e7389 */ /* 0x00006400000c000b */
[----:B01----:R-:W-:Y:S01]  /*5aa0*/  ENDCOLLECTIVE ;  /* 0x000000000000791b */ /* 0x003fe20003800000 */
.L_x_2325:
[----:B------:R-:W-:Y:S02]  /*5ab0*/  IMAD.MOV.U32 R12, RZ, RZ, 0x4 ;  /* 0x00000004ff0c7424 */ /* 0x000fe400078e00ff */
[----:B------:R-:W-:-:S04]  /*5ac0*/  FADD.FTZ R3, R0, R14 ;  /* 0x0000000e00037221 */ /* 0x000fc80000010000 */
[----:B------:R-:W-:-:S07]  /*5ad0*/  IMAD.MOV.U32 R13, RZ, RZ, R3 ;  /* 0x000000ffff0d7224 */ /* 0x000fce00078e0003 */
[----:B------:R-:W-:Y:S05]  /*5ae0*/  WARPSYNC.COLLECTIVE R15, `(.L_x_2326) ;  /* 0x000000000f087348 */ /* 0x000fea0003c00000 */
[----:B------:R0:W1:Y:S02]  /*5af0*/  SHFL.BFLY P6, R14, R13, R12, R11 ;  /* 0x0c00000c0d0e7389 */ /* 0x00006400000c000b */
[----:B01----:R-:W-:Y:S01]  /*5b00*/  ENDCOLLECTIVE ;  /* 0x000000000000791b */ /* 0x003fe20003800000 */
.L_x_2326:
[----:B------:R-:W-:Y:S02]  /*5b10*/  IMAD.MOV.U32 R12, RZ, RZ, 0x2 ;  /* 0x00000002ff0c7424 */ /* 0x000fe400078e00ff */
[----:B------:R-:W-:-:S05]  /*5b20*/  FADD.FTZ R4, R3, R14 ;  /* 0x0000000e03047221 */ /* 0x000fca0000010000 */
[----:B------:R-:W-:-:S07]  /*5b30*/  MOV R13, R4 ;  /* 0x00000004000d7202 */ /* 0x000fce0000000f00 */
[----:B------:R-:W-:Y:S05]  /*5b40*/  WARPSYNC.COLLECTIVE R15, `(.L_x_2327) ;  /* 0x000000000f087348 */ /* 0x000fea0003c00000 */
[----:B------:R0:W1:Y:S02]  /*5b50*/  SHFL.BFLY P6, R14, R13, R12, R11 ;  /* 0x0c00000c0d0e7389 */ /* 0x00006400000c000b */
[----:B01----:R-:W-:Y:S01]  /*5b60*/  ENDCOLLECTIVE ;  /* 0x000000000000791b */ /* 0x003fe20003800000 */
.L_x_2327:
[----:B------:R-:W-:Y:S02]  /*5b70*/  IMAD.MOV.U32 R12, RZ, RZ, 0x1 ;  /* 0x00000001ff0c7424 */ /* 0x000fe400078e00ff */
[----:B------:R-:W-:-:S04]  /*5b80*/  FADD.FTZ R5, R4, R14 ;  /* 0x0000000e04057221 */ /* 0x000fc80000010000 */
[----:B------:R-:W-:-:S07]  /*5b90*/  IMAD.MOV.U32 R13, RZ, RZ, R5 ;  /* 0x000000ffff0d7224 */ /* 0x000fce00078e0005 */
[----:B------:R-:W-:Y:S05]  /*5ba0*/  WARPSYNC.COLLECTIVE R15, `(.L_x_2328) ;  /* 0x000000000f087348 */ /* 0x000fea0003c00000 */
[----:B------:R0:W1:Y:S02]  /*5bb0*/  SHFL.BFLY P6, R14, R13, R12, R11 ;  /* 0x0c00000c0d0e7389 */ /* 0x00006400000c000b */
[----:B01----:R-:W-:Y:S01]  /*5bc0*/  ENDCOLLECTIVE ;  /* 0x000000000000791b */ /* 0x003fe20003800000 */
.L_x_2328:
[----:B------:R-:W-:Y:S05]  /*5bd0*/  BRA `(.L_x_2329) ;  /* 0xffffffb800d47947 */ /* 0x000fea000383ffff */
.L_x_2284:
[----:B------:R-:W-:Y:S01]  /*5be0*/  HFMA2.MMA R12, -RZ, RZ, 0, 1.1920928955078125e-07 ;  /* 0x00000002ff0c7435 */ /* 0x000fe200000001ff */
[----:B------:R-:W-:Y:S01]  /*5bf0*/  BSSY B1, `(.L_x_2330) ;  /* 0x0000006000017945 */ /* 0x000fe20003800000 */
[----:B------:R-:W-:Y:S02]  /*5c00*/  IMAD.MOV.U32 R11, RZ, RZ, 0x1f ;  /* 0x0000001fff0b7424 */ /* 0x000fe400078e00ff */
[----:B------:R-:W-:-:S07]  /*5c10*/  IMAD.MOV.U32 R15, RZ, RZ, -0x1 ;  /* 0xffffffffff0f7424 */ /* 0x000fce00078e00ff */
[----:B------:R-:W-:Y:S05]  /*5c20*/  WARPSYNC.COLLECTIVE R15, `(.L_x_2331) ;  /* 0x000000000f087348 */ /* 0x000fea0003c00000 */
[----:B------:R0:W1:Y:S02]  /*5c30*/  SHFL.BFLY P6, R14, R13, R12, R11 ;  /* 0x0c00000c0d0e7389 */ /* 0x00006400000c000b */
[----:B01----:R-:W-:Y:S01]  /*5c40*/  ENDCOLLECTIVE ;  /* 0x000000000000791b */ /* 0x003fe20003800000 */
.L_x_2331:
[----:B------:R-:W-:Y:S05]  /*5c50*/  BSYNC B1 ;  /* 0x0000000000017941 */ /* 0x000fea0003800000 */
.L_x_2330:
[----:B------:R-:W-:Y:S01]  /*5c60*/  FADD.FTZ R13, R13, R14 ;  /* 0x0000000e0d0d7221 */ /* 0x000fe20000010000 */
[----:B------:R-:W-:Y:S01]  /*5c70*/  IMAD.MOV.U32 R12, RZ, RZ, 0x1 ;  /* 0x00000001ff0c7424 */ /* 0x000fe200078e00ff */
[----:B------:R-:W-:Y:S01]  /*5c80*/  MOV R11, 0x1f ;  /* 0x0000001f000b7802 */ /* 0x000fe20000000f00 */
[----:B------:R-:W-:-:S07]  /*5c90*/  IMAD.MOV.U32 R15, RZ, RZ, -0x1 ;  /* 0xffffffffff0f7424 */ /* 0x000fce00078e00ff */
[----:B------:R-:W-:Y:S05]  /*5ca0*/  WARPSYNC.COLLECTIVE R15, `(.L_x_2332) ;  /* 0x000000000f087348 */ /* 0x000fea0003c00000 */
[----:B------:R0:W1:Y:S02]  /*5cb0*/  SHFL.BFLY P6, R14, R13, R12, R11 ;  /* 0x0c00000c0d0e7389 */ /* 0x00006400000c000b */
[----:B01----:R-:W-:Y:S01]  /*5cc0*/  ENDCOLLECTIVE ;  /* 0x000000000000791b */ /* 0x003fe20003800000 */
.L_x_2332:
[----:B------:R-:W-:Y:S05]  /*5cd0*/  BRA `(.L_x_2333) ;  /* 0xffffffd000247947 */ /* 0x000fea000383ffff */
.L_x_2288:
[----:B------:R-:W-:Y:S01]  /*5ce0*/  HFMA2.MMA R11, -RZ, RZ, 0, 1.847743988037109375e-06 ;  /* 0x0000001fff0b7435 */ /* 0x000fe200000001ff */
[----:B------:R-:W-:Y:S01]  /*5cf0*/  BSSY B0, `(.L_x_2334) ;  /* 0x0000007000007945 */ /* 0x000fe20003800000 */
[----:B0-----:R-:W-:Y:S02]  /*5d00*/  IMAD.MOV.U32 R13, RZ, RZ, R54 ;  /* 0x000000ffff0d7224 */ /* 0x001fe400078e0036 */
[----:B------:R-:W-:Y:S02]  /*5d10*/  IMAD.MOV.U32 R12, RZ, RZ, 0x10 ;  /* 0x00000010ff0c7424 */ /* 0x000fe400078e00ff */
[----:B------:R-:W-:-:S07]  /*5d20*/  IMAD.MOV.U32 R15, RZ, RZ, -0x1 ;  /* 0xffffffffff0f7424 */ /* 0x000fce00078e00ff */
[----:B--23--:R-:W-:Y:S05]  /*5d30*/  WARPSYNC.COLLECTIVE R15, `(.L_x_2335) ;  /* 0x000000000f087348 */ /* 0x00cfea0003c00000 */
[----:B------:R0:W1:Y:S02]  /*5d40*/  SHFL.BFLY P6, R14, R13, R12, R11 ;  /* 0x0c00000c0d0e7389 */ /* 0x00006400000c000b */
[----:B0123--:R-:W-:Y:S01]  /*5d50*/  ENDCOLLECTIVE ;  /* 0x000000000000791b */ /* 0x00ffe20003800000 */
.L_x_2335:
[----:B------:R-:W-:Y:S05]  /*5d60*/  BSYNC B0 ;  /* 0x0000000000007941 */ /* 0x000fea0003800000 */
.L_x_2334:
[----:B------:R-:W-:Y:S01]  /*5d70*/  FMNMX.FTZ R13, R14, R54, !PT ;  /* 0x000000360e0d7209 */ /* 0x000fe20007810000 */
[----:B------:R-:W-:Y:S01]  /*5d80*/  IMAD.MOV.U32 R12, RZ, RZ, 0x8 ;  /* 0x00000008ff0c7424 */ /* 0x000fe200078e00ff */
[----:B------:R-:W-:Y:S01]  /*5d90*/  MOV R15, 0xffffffff ;  /* 0xffffffff000f7802 */ /* 0x000fe20000000f00 */
[----:B------:R-:W-:-:S07]  /*5da0*/  IMAD.MOV.U32 R11, RZ, RZ, 0x1f ;  /* 0x0000001fff0b7424 */ /* 0x000fce00078e00ff */
[----:B------:R-:W-:Y:S05]  /*5db0*/  WARPSYNC.COLLECTIVE R15, `(.L_x_2336) ;  /* 0x000000000f087348 */ /* 0x000fea0003c00000 */
[----:B------:R0:W1:Y:S02]  /*5dc0*/  SHFL.BFLY P6, R14, R13, R12, R11 ;  /* 0x0c00000c0d0e7389 */ /* 0x00006400000c000b */
[----:B01----:R-:W-:Y:S01]  /*5dd0*/  ENDCOLLECTIVE ;  /* 0x000000000000791b */ /* 0x003fe20003800000 */
.L_x_2336:
[----:B------:R-:W-:Y:S01]  /*5de0*/  IMAD.MOV.U32 R12, RZ, RZ, 0x4 ;  /* 0x00000004ff0c7424 */ /* 0x000fe200078e00ff */
[----:B------:R-:W-:-:S05]  /*5df0*/  FMNMX.FTZ R2, R13, R14, !PT ;  /* 0x0000000e0d027209 */ /* 0x000fca0007810000 */
[----:B------:R-:W-:-:S07]  /*5e00*/  IMAD.MOV.U32 R13, RZ, RZ, R2 ;  /* 0x000000ffff0d7224 */ /* 0x000fce00078e0002 */
[----:B------:R-:W-:Y:S05]  /*5e10*/  WARPSYNC.COLLECTIVE R15, `(.L_x_2337) ;  /* 0x000000000f087348 */ /* 0x000fea0003c00000 */
[----:B------:R0:W1:Y:S02]  /*5e20*/  SHFL.BFLY P6, R14, R13, R12, R11 ;  /* 0x0c00000c0d0e7389 */ /* 0x00006400000c000b */
[----:B01----:R-:W-:Y:S01]  /*5e30*/  ENDCOLLECTIVE ;  /* 0x000000000000791b */ /* 0x003fe20003800000 */
.L_x_2337:
[----:B------:R-:W-:Y:S05]  /*5e40*/  BRA `(.L_x_2338) ;  /* 0xffffffd000687947 */ /* 0x000fea000383ffff */
.L_x_2339:
        /* <DEDUP_REMOVED lines=11> */
.L_x_2595:


//--------------------- .text._ZN4mmha33masked_multihead_attention_kernelIfLi64ELi64ELi1ELi16ELi256ELb0ELb0EEEv26Multihead_attention_paramsIT_XT5_EE --------------------------
	.section	.text._ZN4mmha33masked_multihead_attention_kernelIfLi64ELi64ELi1ELi16ELi256ELb0ELb0EEEv26Multihead_attention_paramsIT_XT5_EE,"ax",@progbits
	.align	128
        .global         _ZN4mmha33masked_multihead_attention_kernelIfLi64ELi64ELi1ELi16ELi256ELb0ELb0EEEv26Multihead_attention_paramsIT_XT5_EE
        .type           _ZN4mmha33masked_multihead_attention_kernelIfLi64ELi64ELi1ELi16ELi256ELb0ELb0EEEv26Multihead_attention_paramsIT_XT5_EE,@function
        .size           _ZN4mmha33masked_multihead_attention_kernelIfLi64ELi64ELi1ELi16ELi256ELb0ELb0EEEv26Multihead_attention_paramsIT_XT5_EE,(.L_x_2596 - _ZN4mmha33masked_multihead_attention_kernelIfLi64ELi64ELi1ELi16ELi256ELb0ELb0EEEv26Multihead_attention_paramsIT_XT5_EE)
        .other          _ZN4mmha33masked_multihead_attention_kernelIfLi64ELi64ELi1ELi16ELi256ELb0ELb0EEEv26Multihead_attention_paramsIT_XT5_EE,@"STO_CUDA_ENTRY STV_DEFAULT"
_ZN4mmha33masked_multihead_attention_kernelIfLi64ELi64ELi1ELi16ELi256ELb0ELb0EEEv26Multihead_attention_paramsIT_XT5_EE:
.text._ZN4mmha33masked_multihead_attention_kernelIfLi64ELi64ELi1ELi16ELi256ELb0ELb0EEEv26Multihead_attention_paramsIT_XT5_EE:
        /* <DEDUP_REMOVED lines=12> */
.L_x_2340:
[----:B------:R-:W0:Y:S08]  /*00c0*/  LDC.64 R2, c[0x0][0x330] ;  /* 0x0000cc00ff027b82 */ /* 0x000e300000000a00 */
[----:B------:R-:W1:Y:S08]  /*00d0*/  LDC R6, c[0x0][0x280] ;  /* 0x0000a000ff067b82 */ /* 0x000e700000000800 */
[----:B------:R-:W2:Y:S08]  /*00e0*/  LDC R25, c[0x0][0x284] ;  /* 0x0000a100ff197b82 */ /* 0x000eb00000000800 */
[----:B------:R-:W3:Y:S01]  /*00f0*/  LDC.64 R14, c[0x0][0x2f0] ;  /* 0x0000bc00ff0e7b82 */ /* 0x000ee20000000a00 */
[----:B0-----:R-:W-:Y:S01]  /*0100*/  ISETP.NE.U32.AND P0, PT, R2, RZ, PT ;  /* 0x000000ff0200720c */ /* 0x001fe20003f05070 */
[----:B------:R-:W0:Y:S01]  /*0110*/  S2R R81, SR_CTAID.X ;  /* 0x0000000000517919 */ /* 0x000e220000002500 */
        /* <DEDUP_REMOVED lines=13> */
[----:B-1----:R-:W-:Y:S01]  /*01f0*/  HFMA2.MMA R4, -RZ, RZ, 0, 0 ;  /* 0x00000000ff047435 */ /* 0x002fe200000001ff */
[----:B--2---:R-:W-:-:S04]  /*0200*/  IMAD.MOV R8, RZ, RZ, -R5 ;  /* 0x000000ffff087224 */ /* 0x004fc800078e0a05 */
[----:B------:R-:W-:Y:S01]  /*0210*/  IMAD R9, R8, R7, RZ ;  /* 0x0000000708097224 */ /* 0x000fe200078e02ff */
[----:B------:R-:W-:-:S04]  /*0220*/  IABS R8, R27 ;  /* 0x0000001b00087213 */ /* 0x000fc80000000000 */
[----:B------:R-:W-:-:S06]  /*0230*/  IMAD.HI.U32 R5, R5, R9, R4 ;  /* 0x0000000905057227 */ /* 0x000fcc00078e0004 */
[----:B------:R-:W-:Y:S01]  /*0240*/  IMAD.HI.U32 R0, R5, R8, RZ ;  /* 0x0000000805007227 */ /* 0x000fe200078e00ff */
[----:B------:R-:W-:Y:S01]  /*0250*/  IABS R9, R25 ;  /* 0x0000001900097213 */ /* 0x000fe20000000000 */
[----:B------:R-:W1:Y:S02]  /*0260*/  @P1 LDC.64 R4, c[0x0][0x2f0] ;  /* 0x0000bc00ff041b82 */ /* 0x000e640000000a00 */
[----:B----4-:R-:W-:-:S04]  /*0270*/  IMAD.MOV R2, RZ, RZ, -R0 ;  /* 0x000000ffff027224 */ /* 0x010fc800078e0a00 */
[----:B------:R-:W-:-:S05]  /*0280*/  IMAD R2, R7, R2, R8 ;  /* 0x0000000207027224 */ /* 0x000fca00078e0208 */
[----:B------:R-:W-:-:S13]  /*0290*/  ISETP.GT.U32.AND P3, PT, R7, R2, PT ;  /* 0x000000020700720c */ /* 0x000fda0003f64070 */
[----:B------:R-:W-:Y:S01]  /*02a0*/  @!P3 IMAD.IADD R2, R2, 0x1, -R7 ;  /* 0x000000010202b824 */ /* 0x000fe200078e0a07 */
[----:B------:R-:W-:Y:S02]  /*02b0*/  @!P3 IADD3 R0, R0, 0x1, RZ ;  /* 0x000000010000b810 */ /* 0x000fe40007ffe0ff */
[----:B------:R-:W-:Y:S02]  /*02c0*/  ISETP.NE.AND P3, PT, R6, RZ, PT ;  /* 0x000000ff0600720c */ /* 0x000fe40003f65270 */
[----:B------:R-:W-:Y:S02]  /*02d0*/  ISETP.GE.U32.AND P2, PT, R2, R7, PT ;  /* 0x000000070200720c */ /* 0x000fe40003f46070 */
[----:B------:R-:W-:-:S04]  /*02e0*/  LOP3.LUT R2, R27, R6, RZ, 0x3c, !PT ;  /* 0x000000061b027212 */ /* 0x000fc800078e3cff */
[----:B------:R-:W-:Y:S01]  /*02f0*/  ISETP.GE.AND P4, PT, R2, RZ, PT ;  /* 0x000000ff0200720c */ /* 0x000fe20003f86270 */
[----:B------:R-:W-:-:S06]  /*0300*/  IMAD.MOV.U32 R2, RZ, RZ, RZ ;  /* 0x000000ffff027224 */ /* 0x000fcc00078e00ff */
[----:B------:R-:W-:-:S04]  /*0310*/  @P2 VIADD R0, R0, 0x1 ;  /* 0x0000000100002836 */ /* 0x000fc80000000000 */
[----:B------:R-:W-:Y:S02]  /*0320*/  IMAD.MOV.U32 R21, RZ, RZ, R0 ;  /* 0x000000ffff157224 */ /* 0x000fe400078e0000 */
[----:B------:R-:W2:Y:S03]  /*0330*/  I2F.RP R0, R9 ;  /* 0x0000000900007306 */ /* 0x000ea60000209400 */
[----:B------:R-:W-:Y:S02]  /*0340*/  @!P4 IADD3 R21, -R21, RZ, RZ ;  /* 0x000000ff1515c210 */ /* 0x000fe40007ffe1ff */
[----:B------:R-:W-:-:S05]  /*0350*/  @!P3 LOP3.LUT R21, RZ, R6, RZ, 0x33, !PT ;  /* 0x00000006ff15b212 */ /* 0x000fca00078e33ff */
[----:B-1----:R-:W-:Y:S01]  /*0360*/  @P1 IMAD.WIDE R4, R21, 0x4, R4 ;  /* 0x0000000415041825 */ /* 0x002fe200078e0204 */
[----:B--2---:R-:W1:Y:S04]  /*0370*/  MUFU.RCP R0, R0 ;  /* 0x0000000000007308 */ /* 0x004e680000001000 */
[----:B------:R2:W5:Y:S01]  /*0380*/  @P1 LDG.E R2, desc[UR36][R4.64] ;  /* 0x0000002404021981 */ /* 0x000562000c1e1900 */
[C---:B0-----:R-:W-:Y:S01]  /*0390*/  IMAD R17, R27.reuse, UR4, R81 ;  /* 0x000000041b117c24 */ /* 0x041fe2000f8e0251 */
[----:B------:R-:W-:Y:S01]  /*03a0*/  BSSY B0, `(.L_x_2341) ;  /* 0x0000038000007945 */ /* 0x000fe20003800000 */
[----:B------:R-:W-:Y:S01]  /*03b0*/  IMAD R22, R27, R25, RZ ;  /* 0x000000191b167224 */ /* 0x000fe200078e02ff */
[----:B------:R-:W0:Y:S01]  /*03c0*/  S2R R26, SR_TID.X ;  /* 0x00000000001a7919 */ /* 0x000e220000002100 */
[----:B------:R-:W-:-:S02]  /*03d0*/  IMAD.SHL.U32 R19, R17, 0x40, RZ ;  /* 0x0000004011137824 */ /* 0x000fc400078e00ff */
[----:B------:R-:W-:Y:S01]  /*03e0*/  IMAD R30, R21, UR4, RZ ;  /* 0x00000004151e7c24 */ /* 0x000fe2000f8e02ff */
[----:B------:R-:W-:Y:S01]  /*03f0*/  SHF.R.S32.HI R24, RZ, 0x1f, R22 ;  /* 0x0000001fff187819 */ /* 0x000fe20000011416 */
[----:B-1----:R-:W-:Y:S01]  /*0400*/  VIADD R6, R0, 0xffffffe ;  /* 0x0ffffffe00067836 */ /* 0x002fe20000000000 */
[----:B------:R-:W-:-:S03]  /*0410*/  SHF.L.U32 R0, R81, 0x6, RZ ;  /* 0x0000000651007819 */ /* 0x000fc600000006ff */
[----:B------:R1:W2:Y:S02]  /*0420*/  F2I.FTZ.U32.TRUNC.NTZ R7, R6 ;  /* 0x0000000600077305 */ /* 0x0002a4000021f000 */
[----:B-1----:R-:W-:Y:S02]  /*0430*/  IMAD.MOV.U32 R6, RZ, RZ, RZ ;  /* 0x000000ffff067224 */ /* 0x002fe400078e00ff */
[--C-:B--2---:R-:W-:Y:S01]  /*0440*/  IMAD.MOV R4, RZ, RZ, -R7.reuse ;  /* 0x000000ffff047224 */ /* 0x104fe200078e0a07 */
[----:B0-----:R-:W-:Y:S02]  /*0450*/  ISETP.GT.AND P5, PT, R26, 0x1f, PT ;  /* 0x0000001f1a00780c */ /* 0x001fe40003fa4270 */
[----:B---3--:R-:W-:Y:S01]  /*0460*/  @P0 IADD3 R16, R3, R16, RZ ;  /* 0x0000001003100210 */ /* 0x008fe20007ffe0ff */
[----:B------:R-:W-:Y:S02]  /*0470*/  IMAD R3, R4, R9, RZ ;  /* 0x0000000904037224 */ /* 0x000fe400078e02ff */
[----:B------:R-:W0:Y:S02]  /*0480*/  LDC R4, c[0x0][0x278] ;  /* 0x00009e00ff047b82 */ /* 0x000e240000000800 */
[----:B------:R-:W-:Y:S01]  /*0490*/  IMAD.HI.U32 R7, R7, R3, R6 ;  /* 0x0000000307077227 */ /* 0x000fe200078e0006 */
[----:B------:R-:W-:-:S02]  /*04a0*/  P2R R3, PR, RZ, 0x20 ;  /* 0x00000020ff037803 */ /* 0x000fc40000000000 */
[----:B------:R-:W-:-:S03]  /*04b0*/  SHF.L.U32 R3, R26, 0x1, RZ ;  /* 0x000000011a037819 */ /* 0x000fc600000006ff */
        /* <DEDUP_REMOVED lines=8> */
[----:B------:R-:W-:-:S05]  /*0540*/  IMAD.HI.U32 R7, R7, R18, RZ ;  /* 0x0000001207077227 */ /* 0x000fca00078e00ff */
        /* <DEDUP_REMOVED lines=28> */
.L_x_2342:
[----:B------:R-:W-:-:S07]  /*0710*/  CS2R R32, SRZ ;  /* 0x0000000000207805 */ /* 0x000fce000001ff00 */
.L_x_2343:
[----:B------:R-:W-:Y:S05]  /*0720*/  BSYNC B0 ;  /* 0x0000000000007941 */ /* 0x000fea0003800000 */
.L_x_2341:
        /* <DEDUP_REMOVED lines=10> */
.L_x_2345:
        /* <DEDUP_REMOVED lines=10> */
.L_x_2346:
[----:B------:R-:W-:Y:S05]  /*0870*/  BSYNC B0 ;  /* 0x0000000000007941 */ /* 0x000fea0003800000 */
.L_x_2344:
        /* <DEDUP_REMOVED lines=92> */
[----:B-1---5:R-:W-:Y:S05]  /*0e40*/  CALL.ABS.NOINC R14 ;  /* 0x000000000e007343 */ /* 0x022fea0003c00000 */
.L_x_2349:
        /* <DEDUP_REMOVED lines=22> */
[C---:B------:R-:W-:Y:S01]  /*0fb0*/  LEA R11, R0.reuse, R3, 0x2 ;  /* 0x00000003000b7211 */ /* 0x040fe200078e10ff */
[----:B------:R-:W-:Y:S01]  /*0fc0*/  BSSY B1, `(.L_x_2352) ;  /* 0x0000020000017945 */ /* 0x000fe20003800000 */
[----:B------:R-:W-:-:S03]  /*0fd0*/  SHF.L.U32 R0, R0, 0x1, RZ ;  /* 0x0000000100007819 */ /* 0x000fc600000006ff */
[--C-:B------:R-:W-:Y:S01]  /*0fe0*/  IMAD R34, R34, 0x4, R11.reuse ;  /* 0x0000000422227824 */ /* 0x100fe200078e020b */
[----:B0-----:R0:W1:Y:S01]  /*0ff0*/  LDS R32, [R11] ;  /* 0x000000000b207984 */ /* 0x0010620000000800 */
[C---:B------:R-:W-:Y:S01]  /*1000*/  IMAD R13, R7.reuse, 0x4, R11 ;  /* 0x00000004070d7824 */ /* 0x040fe200078e020b */
[----:B------:R-:W-:Y:S02]  /*1010*/  ISETP.GE.AND P0, PT, R0, R7, PT ;  /* 0x000000070000720c */ /* 0x000fe40003f06270 */
[----:B------:R-:W-:Y:S01]  /*1020*/  LEA R12, R7, R34, 0x2 ;  /* 0x00000022070c7211 */ /* 0x000fe200078e10ff */
        /* <DEDUP_REMOVED lines=25> */
.L_x_2353:
[----:B------:R-:W-:Y:S05]  /*11c0*/  BSYNC B1 ;  /* 0x0000000000017941 */ /* 0x000fea0003800000 */
.L_x_2352:
[----:B---3--:R3:W-:Y:S04]  /*11d0*/  STS [R13], R28 ;  /* 0x0000001c0d007388 */ /* 0x0087e80000000800 */
[----:B----4-:R3:W-:Y:S04]  /*11e0*/  STS [R12], R29 ;  /* 0x0000001d0c007388 */ /* 0x0107e80000000800 */
[----:B-1----:R3:W-:Y:S04]  /*11f0*/  STS [R11], R32 ;  /* 0x000000200b007388 */ /* 0x0027e80000000800 */
[----:B--2---:R3:W-:Y:S02]  /*1200*/  STS [R34], R33 ;  /* 0x0000002122007388 */ /* 0x0047e40000000800 */
.L_x_2351:
[----:B------:R-:W-:Y:S05]  /*1210*/  BSYNC B0 ;  /* 0x0000000000007941 */ /* 0x000fea0003800000 */
.L_x_2350:
[----:B------:R-:W-:Y:S06]  /*1220*/  BAR.SYNC.DEFER_BLOCKING 0x0 ;  /* 0x0000000000007b1d */ /* 0x000fec0000010000 */
[----:B0--3--:R0:W1:Y:S04]  /*1230*/  @P6 LDS.64 R32, [R9] ;  /* 0x0000000009206984 */ /* 0x0090680000000a00 */
[----:B------:R0:W2:Y:S01]  /*1240*/  @P6 LDS.64 R28, [R10] ;  /* 0x000000000a1c6984 */ /* 0x0000a20000000a00 */
[----:B------:R-:W-:Y:S06]  /*1250*/  BAR.SYNC.DEFER_BLOCKING 0x0 ;  /* 0x0000000000007b1d */ /* 0x000fec0000010000 */
[----:B------:R-:W-:Y:S05]  /*1260*/  BRA `(.L_x_2348) ;  /* 0x0000000000647947 */ /* 0x000fea0003800000 */
.L_x_2347:
        /* <DEDUP_REMOVED lines=24> */
.L_x_2354:
[----:B------:R-:W-:Y:S05]  /*13f0*/  BSYNC B0 ;  /* 0x0000000000007941 */ /* 0x000fea0003800000 */
.L_x_2348:
        /* <DEDUP_REMOVED lines=9> */
[C---:B------:R-:W-:Y:S02]  /*1490*/  LOP3.LUT R3, R0.reuse, 0x7ffffffe, RZ, 0xc0, !PT ;  /* 0x7ffffffe00037812 */ /* 0x040fe400078ec0ff */
[----:B------:R-:W-:Y:S01]  /*14a0*/  SHF.L.U32 R0, R0, 0x1, RZ ;  /* 0x0000000100007819 */ /* 0x000fe200000006ff */
[----:B------:R-:W1:Y:S01]  /*14b0*/  LDC.64 R4, c[0x0][0x248] ;  /* 0x00009200ff047b82 */ /* 0x000e620000000a00 */
[----:B------:R-:W-:Y:S01]  /*14c0*/  FFMA.FTZ R13, R28, R32, R13 ;  /* 0x000000201c0d7223 */ /* 0x000fe2000001000d */
[----:B------:R-:W-:Y:S01]  /*14d0*/  IMAD.IADD R3, R26, 0x1, -R3 ;  /* 0x000000011a037824 */ /* 0x000fe200078e0a03 */
[----:B------:R-:W-:-:S04]  /*14e0*/  LOP3.LUT R0, R0, 0xfffffffc, RZ, 0xc0, !PT ;  /* 0xfffffffc00007812 */ /* 0x000fc800078ec0ff */
[----:B------:R-:W-:Y:S01]  /*14f0*/  LEA R3, R18, R3, 0x1 ;  /* 0x0000000312037211 */ /* 0x000fe200078e08ff */
        /* <DEDUP_REMOVED lines=20> */
.L_x_2409:
[----:B-12---:R-:W-:-:S07]  /*1640*/  FADD.FTZ R5, R5, R14 ;  /* 0x0000000e05057221 */ /* 0x006fce0000010000 */
.L_x_2356:
[----:B------:R-:W-:Y:S05]  /*1650*/  BSYNC B0 ;  /* 0x0000000000007941 */ /* 0x000fea0003800000 */
.L_x_2355:
[----:B------:R-:W3:Y:S01]  /*1660*/  S2R R11, SR_CgaCtaId ;  /* 0x00000000000b7919 */ /* 0x000ee20000008800 */
[----:B------:R-:W-:Y:S02]  /*1670*/  ISETP.NE.AND P0, PT, R26, RZ, PT ;  /* 0x000000ff1a00720c */ /* 0x000fe40003f05270 */
[----:B------:R-:W-:Y:S02]  /*1680*/  MOV R80, 0x400 ;  /* 0x0000040000507802 */ /* 0x000fe40000000f00 */
[----:B------:R-:W-:-:S03]  /*1690*/  IADD3 R7, -R25, R16, RZ ;  /* 0x0000001019077210 */ /* 0x000fc60007ffe1ff */
[----:B------:R-:W-:-:S06]  /*16a0*/  VIADD R0, R80, 0x140 ;  /* 0x0000014050007836 */ /* 0x000fcc0000000000 */
[----:B------:R-:W-:Y:S01]  /*16b0*/  @P0 IMAD.MOV.U32 R152, RZ, RZ, -0x800001 ;  /* 0xff7fffffff980424 */ /* 0x000fe200078e00ff */
[----:B---3--:R-:W-:Y:S01]  /*16c0*/  LEA R0, R11, R0, 0x18 ;  /* 0x000000000b007211 */ /* 0x008fe200078ec0ff */
[----:B------:R-:W-:Y:S06]  /*16d0*/  @P0 BRA `(.L_x_2358) ;  /* 0x0000000000400947 */ /* 0x000fec0003800000 */
[----:B------:R-:W-:Y:S01]  /*16e0*/  ULDC.64 UR4, c[0x0][0x2c8] ;  /* 0x0000b20000047ab9 */ /* 0x000fe20000000a00 */
[----:B0-----:R-:W-:Y:S02]  /*16f0*/  LEA R9, R7, R0, 0x2 ;  /* 0x0000000007097211 */ /* 0x001fe400078e10ff */
        /* <DEDUP_REMOVED lines=13> */
.L_x_2359:
[----:B------:R3:W-:Y:S02]  /*17d0*/  STS [R9], R152 ;  /* 0x0000009809007388 */ /* 0x0007e40000000800 */
.L_x_2358:
        /* <DEDUP_REMOVED lines=10> */
[----:B------:R-:W-:Y:S03]  /*1880*/  BSSY B0, `(.L_x_2360) ;  /* 0x000011f000007945 */ /* 0x000fe60003800000 */
[----:B------:R-:W-:-:S04]  /*1890*/  LOP3.LUT R4, R4, 0xffffffe0, RZ, 0xc0, !PT ;  /* 0xffffffe004047812 */ /* 0x000fc800078ec0ff */
[----:B------:R-:W-:Y:S01]  /*18a0*/  IADD3 R3, R25, R4, RZ ;  /* 0x0000000419037210 */ /* 0x000fe20007ffe0ff */
[----:B------:R-:W-:Y:S03]  /*18b0*/  BAR.SYNC.DEFER_BLOCKING 0x0 ;  /* 0x0000000000007b1d */ /* 0x000fe60000010000 */
[----:B------:R-:W-:Y:S01]  /*18c0*/  ISETP.GE.AND P0, PT, R153, R3, PT ;  /* 0x000000039900720c */ /* 0x000fe20003f06270 */
[----:B----4-:R-:W-:-:S04]  /*18d0*/  IMAD R30, R30, R84, R81 ;  /* 0x000000541e1e7224 */ /* 0x010fc800078e0251 */
[----:B------:R-:W-:-:S08]  /*18e0*/  IMAD.SHL.U32 R150, R30, 0x40, RZ ;  /* 0x000000401e967824 */ /* 0x000fd000078e00ff */
        /* <DEDUP_REMOVED lines=22> */
[----:B-1----:R-:W-:-:S03]  /*1a50*/  IADD3 R82, R21, 0xffffffe, RZ ;  /* 0x0ffffffe15527810 */ /* 0x002fc60007ffe0ff */
        /* <DEDUP_REMOVED lines=13> */
.L_x_2364:
[----:B------:R-:W4:Y:S01]  /*1b30*/  LDC R154, c[0x0][0x284] ;  /* 0x0000a100ff9a7b82 */ /* 0x000f220000000800 */
[----:B------:R-:W-:Y:S02]  /*1b40*/  IABS R148, R153 ;  /* 0x0000009900947213 */ /* 0x000fe40000000000 */
[C---:B------:R-:W-:Y:S02]  /*1b50*/  ISETP.GE.AND P1, PT, R153.reuse, R16, PT ;  /* 0x000000109900720c */ /* 0x040fe40003f26270 */
[----:B------:R-:W-:Y:S01]  /*1b60*/  ISETP.GE.AND P2, PT, R153, RZ, PT ;  /* 0x000000ff9900720c */ /* 0x000fe20003f46270 */
[----:B0-----:R-:W-:-:S05]  /*1b70*/  IMAD.HI.U32 R146, R21, R148, RZ ;  /* 0x0000009415927227 */ /* 0x001fca00078e00ff */
[----:B------:R-:W-:Y:S02]  /*1b80*/  IADD3 R147, -R146, RZ, RZ ;  /* 0x000000ff92937210 */ /* 0x000fe40007ffe1ff */
[----:B----4-:R-:W-:-:S05]  /*1b90*/  IABS R158, R154 ;  /* 0x0000009a009e7213 */ /* 0x010fca0000000000 */
[----:B------:R-:W-:Y:S02]  /*1ba0*/  IMAD R147, R158, R147, R148 ;  /* 0x000000939e937224 */ /* 0x000fe400078e0294 */
[----:B------:R-:W4:Y:S03]  /*1bb0*/  @!P1 LDC.64 R148, c[0x0][0x248] ;  /* 0x00009200ff949b82 */ /* 0x000f260000000a00 */
[----:B------:R-:W-:-:S13]  /*1bc0*/  ISETP.GT.U32.AND P0, PT, R20, R147, PT ;  /* 0x000000931400720c */ /* 0x000fda0003f04070 */
[----:B------:R-:W-:-:S05]  /*1bd0*/  @!P0 IMAD.IADD R147, R147, 0x1, -R158 ;  /* 0x0000000193938824 */ /* 0x000fca00078e0a9e */
[----:B------:R-:W-:-:S13]  /*1be0*/  ISETP.GT.U32.AND P0, PT, R20, R147, PT ;  /* 0x000000931400720c */ /* 0x000fda0003f04070 */
[----:B------:R-:W-:Y:S02]  /*1bf0*/  @!P0 IADD3 R147, R147, -R158, RZ ;  /* 0x8000009e93938210 */ /* 0x000fe40007ffe0ff */
[----:B------:R-:W-:-:S03]  /*1c00*/  ISETP.NE.AND P0, PT, R154, RZ, PT ;  /* 0x000000ff9a00720c */ /* 0x000fc60003f05270 */
[----:B------:R-:W-:Y:S02]  /*1c10*/  IMAD.MOV.U32 R159, RZ, RZ, R147 ;  /* 0x000000ffff9f7224 */ /* 0x000fe400078e0093 */
[----:B------:R-:W3:Y:S03]  /*1c20*/  @!P1 LDC.64 R146, c[0x0][0x248] ;  /* 0x00009200ff929b82 */ /* 0x000ee60000000a00 */
[----:B------:R-:W-:-:S05]  /*1c30*/  @!P2 IADD3 R159, -R159, RZ, RZ ;  /* 0x000000ff9f9fa210 */ /* 0x000fca0007ffe1ff */
[----:B------:R-:W-:-:S05]  /*1c40*/  @!P0 LOP3.LUT R159, RZ, R154, RZ, 0x33, !PT ;  /* 0x0000009aff9f8212 */ /* 0x000fca00078e33ff */
[----:B------:R-:W-:-:S05]  /*1c50*/  @!P1 IMAD.SHL.U32 R155, R159, 0x4, RZ ;  /* 0x000000049f9b9824 */ /* 0x000fca00078e00ff */
[----:B------:R-:W-:-:S04]  /*1c60*/  @!P1 IADD3 R158, P0, R26, R155, RZ ;  /* 0x0000009b1a9e9210 */ /* 0x000fc80007f1e0ff */
[----:B------:R-:W-:Y:S02]  /*1c70*/  @!P1 LEA.HI.X.SX32 R155, R155, R145, 0x1, P0 ;  /* 0x000000919b9b9211 */ /* 0x000fe400000f0eff */
[----:B---3--:R-:W-:-:S04]  /*1c80*/  @!P1 LEA R162, P0, R158, R146, 0x2 ;  /* 0x000000929ea29211 */ /* 0x008fc800078010ff */
[----:B------:R-:W-:Y:S02]  /*1c90*/  @!P1 LEA.HI.X R163, R158, R147, R155, 0x2, P0 ;  /* 0x000000939ea39211 */ /* 0x000fe400000f149b */
[----:B------:R-:W-:-:S03]  /*1ca0*/  IADD3 R155, R159, R154, RZ ;  /* 0x0000009a9f9b7210 */ /* 0x000fc60007ffe0ff */
[----:B0----5:R0:W5:Y:S02]  /*1cb0*/  @!P1 LDG.E.128 R80, desc[UR36][R162.64] ;  /* 0x00000024a2509981 */ /* 0x021164000c1e1d00 */
[----:B------:R-:W-:-:S05]  /*1cc0*/  @!P1 IMAD.SHL.U32 R146, R155, 0x4, RZ ;  /* 0x000000049b929824 */ /* 0x000fca00078e00ff */
[----:B------:R-:W-:-:S04]  /*1cd0*/  @!P1 IADD3 R147, P0, R26, R146, RZ ;  /* 0x000000921a939210 */ /* 0x000fc80007f1e0ff */
[----:B------:R-:W-:Y:S02]  /*1ce0*/  @!P1 LEA.HI.X.SX32 R146, R146, R145, 0x1, P0 ;  /* 0x0000009192929211 */ /* 0x000fe400000f0eff */
[----:B----4-:R-:W-:-:S04]  /*1cf0*/  @!P1 LEA R158, P0, R147, R148, 0x2 ;  /* 0x00000094939e9211 */ /* 0x010fc800078010ff */
[----:B------:R-:W-:Y:S02]  /*1d00*/  @!P1 LEA.HI.X R159, R147, R149, R146, 0x2, P0 ;  /* 0x00000095939f9211 */ /* 0x000fe400000f1492 */
[----:B------:R-:W3:Y:S01]  /*1d10*/  @!P1 LDC.64 R146, c[0x0][0x248] ;  /* 0x00009200ff929b82 */ /* 0x000ee20000000a00 */
[----:B------:R-:W-:Y:S02]  /*1d20*/  IADD3 R155, R155, R154, RZ ;  /* 0x0000009a9b9b7210 */ /* 0x000fe40007ffe0ff */
[----:B------:R4:W5:Y:S03]  /*1d30*/  @!P1 LDG.E.128 R84, desc[UR36][R158.64] ;  /* 0x000000249e549981 */ /* 0x000966000c1e1d00 */
[----:B------:R-:W-:-:S05]  /*1d40*/  @!P1 IMAD.SHL.U32 R148, R155, 0x4, RZ ;  /* 0x000000049b949824 */ /* 0x000fca00078e00ff */
[----:B------:R-:W-:-:S04]  /*1d50*/  @!P1 IADD3 R149, P0, R26, R148, RZ ;  /* 0x000000941a959210 */ /* 0x000fc80007f1e0ff */
[----:B------:R-:W-:Y:S02]  /*1d60*/  @!P1 LEA.HI.X.SX32 R148, R148, R145, 0x1, P0 ;  /* 0x0000009194949211 */ /* 0x000fe400000f0eff */
[----:B---3--:R-:W-:-:S04]  /*1d70*/  @!P1 LEA R160, P0, R149, R146, 0x2 ;  /* 0x0000009295a09211 */ /* 0x008fc800078010ff */
[----:B------:R-:W-:Y:S02]  /*1d80*/  @!P1 LEA.HI.X R161, R149, R147, R148, 0x2, P0 ;  /* 0x0000009395a19211 */ /* 0x000fe400000f1494 */
[----:B------:R-:W3:Y:S01]  /*1d90*/  @!P1 LDC.64 R146, c[0x0][0x248] ;  /* 0x00009200ff929b82 */ /* 0x000ee20000000a00 */
[----:B------:R-:W-:Y:S02]  /*1da0*/  IADD3 R155, R155, R154, RZ ;  /* 0x0000009a9b9b7210 */ /* 0x000fe40007ffe0ff */
[----:B------:R1:W5:Y:S03]  /*1db0*/  @!P1 LDG.E.128 R88, desc[UR36][R160.64] ;  /* 0x00000024a0589981 */ /* 0x000366000c1e1d00 */
[----:B------:R-:W-:-:S05]  /*1dc0*/  @!P1 IMAD.SHL.U32 R148, R155, 0x4, RZ ;  /* 0x000000049b949824 */ /* 0x000fca00078e00ff */
[----:B------:R-:W-:-:S04]  /*1dd0*/  @!P1 IADD3 R149, P0, R26, R148, RZ ;  /* 0x000000941a959210 */ /* 0x000fc80007f1e0ff */
[----:B0-----:R-:W-:Y:S02]  /*1de0*/  @!P1 LEA.HI.X.SX32 R162, R148, R145, 0x1, P0 ;  /* 0x0000009194a29211 */ /* 0x001fe400000f0eff */
[----:B---3--:R-:W-:-:S04]  /*1df0*/  @!P1 LEA R148, P0, R149, R146, 0x2 ;  /* 0x0000009295949211 */ /* 0x008fc800078010ff */
[----:B------:R-:W-:Y:S02]  /*1e00*/  @!P1 LEA.HI.X R149, R149, R147, R162, 0x2, P0 ;  /* 0x0000009395959211 */ /* 0x000fe400000f14a2 */
[----:B------:R-:W0:Y:S01]  /*1e10*/  @!P1 LDC.64 R146, c[0x0][0x248] ;  /* 0x00009200ff929b82 */ /* 0x000e220000000a00 */
[----:B------:R-:W-:Y:S02]  /*1e20*/  IADD3 R163, R155, R154, RZ ;  /* 0x0000009a9ba37210 */ /* 0x000fe40007ffe0ff */
[----:B------:R3:W5:Y:S03]  /*1e30*/  @!P1 LDG.E.128 R92, desc[UR36][R148.64] ;  /* 0x00000024945c9981 */ /* 0x000766000c1e1d00 */
[----:B------:R-:W-:-:S05]  /*1e40*/  @!P1 IMAD.SHL.U32 R155, R163, 0x4, RZ ;  /* 0x00000004a39b9824 */ /* 0x000fca00078e00ff */
[----:B----4-:R-:W-:-:S04]  /*1e50*/  @!P1 IADD3 R159, P0, R26, R155, RZ ;  /* 0x0000009b1a9f9210 */ /* 0x010fc80007f1e0ff */
[----:B------:R-:W-:Y:S02]  /*1e60*/  @!P1 LEA.HI.X.SX32 R162, R155, R145, 0x1, P0 ;  /* 0x000000919ba29211 */ /* 0x000fe400000f0eff */
[----:B0-----:R-:W-:-:S04]  /*1e70*/  @!P1 LEA R158, P0, R159, R146, 0x2 ;  /* 0x000000929f9e9211 */ /* 0x001fc800078010ff */
[----:B------:R-:W-:Y:S02]  /*1e80*/  @!P1 LEA.HI.X R159, R159, R147, R162, 0x2, P0 ;  /* 0x000000939f9f9211 */ /* 0x000fe400000f14a2 */
[----:B------:R-:W0:Y:S01]  /*1e90*/  @!P1 LDC.64 R146, c[0x0][0x248] ;  /* 0x00009200ff929b82 */ /* 0x000e220000000a00 */
[----:B------:R-:W-:Y:S02]  /*1ea0*/  IADD3 R163, R163, R154, RZ ;  /* 0x0000009aa3a37210 */ /* 0x000fe40007ffe0ff */
[----:B------:R4:W5:Y:S03]  /*1eb0*/  @!P1 LDG.E.128 R96, desc[UR36][R158.64] ;  /* 0x000000249e609981 */ /* 0x000966000c1e1d00 */
[----:B------:R-:W-:-:S05]  /*1ec0*/  @!P1 IMAD.SHL.U32 R155, R163, 0x4, RZ ;  /* 0x00000004a39b9824 */ /* 0x000fca00078e00ff */
[----:B-1----:R-:W-:-:S04]  /*1ed0*/  @!P1 IADD3 R161, P0, R26, R155, RZ ;  /* 0x0000009b1aa19210 */ /* 0x002fc80007f1e0ff */
[----:B------:R-:W-:Y:S02]  /*1ee0*/  @!P1 LEA.HI.X.SX32 R162, R155, R145, 0x1, P0 ;  /* 0x000000919ba29211 */ /* 0x000fe400000f0eff */
[----:B0-----:R-:W-:-:S04]  /*1ef0*/  @!P1 LEA R160, P0, R161, R146, 0x2 ;  /* 0x00000092a1a09211 */ /* 0x001fc800078010ff */
[----:B------:R-:W-:Y:S02]  /*1f00*/  @!P1 LEA.HI.X R161, R161, R147, R162, 0x2, P0 ;  /* 0x00000093a1a19211 */ /* 0x000fe400000f14a2 */
[----:B------:R-:W0:Y:S01]  /*1f10*/  @!P1 LDC.64 R146, c[0x0][0x248] ;  /* 0x00009200ff929b82 */ /* 0x000e220000000a00 */
[----:B------:R-:W-:Y:S02]  /*1f20*/  IADD3 R163, R163, R154, RZ ;  /* 0x0000009aa3a37210 */ /* 0x000fe40007ffe0ff */
[----:B------:R1:W5:Y:S03]  /*1f30*/  @!P1 LDG.E.128 R100, desc[UR36][R160.64] ;  /* 0x00000024a0649981 */ /* 0x000366000c1e1d00 */
[----:B------:R-:W-:-:S05]  /*1f40*/  @!P1 IMAD.SHL.U32 R155, R163, 0x4, RZ ;  /* 0x00000004a39b9824 */ /* 0x000fca00078e00ff */
[----:B---3--:R-:W-:-:S04]  /*1f50*/  @!P1 IADD3 R149, P0, R26, R155, RZ ;  /* 0x0000009b1a959210 */ /* 0x008fc80007f1e0ff */
[----:B------:R-:W-:Y:S02]  /*1f60*/  @!P1 LEA.HI.X.SX32 R162, R155, R145, 0x1, P0 ;  /* 0x000000919ba29211 */ /* 0x000fe400000f0eff */
[----:B0-----:R-:W-:-:S04]  /*1f70*/  @!P1 LEA R148, P0, R149, R146, 0x2 ;  /* 0x0000009295949211 */ /* 0x001fc800078010ff */
        /* <DEDUP_REMOVED lines=60> */
[----:B------:R-:W-:-:S05]  /*2340*/  IMAD.IADD R154, R163, 0x1, R154 ;  /* 0x00000001a39a7824 */ /* 0x000fca00078e029a */
[----:B------:R-:W-:-:S04]  /*2350*/  @!P1 SHF.L.U32 R154, R154, 0x2, RZ ;  /* 0x000000029a9a9819 */ /* 0x000fc800000006ff */
[----:B------:R-:W-:-:S04]  /*2360*/  @!P1 IADD3 R155, P0, R26, R154, RZ ;  /* 0x0000009a1a9b9210 */ /* 0x000fc80007f1e0ff */
[----:B-1----:R-:W-:Y:S02]  /*2370*/  @!P1 LEA.HI.X.SX32 R160, R154, R145, 0x1, P0 ;  /* 0x000000919aa09211 */ /* 0x002fe400000f0eff */
[----:B0-----:R-:W-:-:S04]  /*2380*/  @!P1 LEA R154, P0, R155, R146, 0x2 ;  /* 0x000000929b9a9211 */ /* 0x001fc800078010ff */
[----:B------:R-:W-:Y:S02]  /*2390*/  @!P1 LEA.HI.X R155, R155, R147, R160, 0x2, P0 ;  /* 0x000000939b9b9211 */ /* 0x000fe400000f14a0 */
[----:B------:R-:W0:Y:S01]  /*23a0*/  @!P1 LDC.64 R146, c[0x0][0x248] ;  /* 0x00009200ff929b82 */ /* 0x000e220000000a00 */
[----:B------:R-:W-:Y:S01]  /*23b0*/  ISETP.NE.U32.AND P0, PT, RZ, UR6, PT ;  /* 0x00000006ff007c0c */ /* 0x000fe2000bf05070 */
[----:B------:R-:W-:Y:S01]  /*23c0*/  @!P1 IMAD.SHL.U32 R163, R163, 0x4, RZ ;  /* 0x00000004a3a39824 */ /* 0x000fe200078e00ff */
[----:B------:R3:W5:Y:S02]  /*23d0*/  @!P1 LDG.E.128 R136, desc[UR36][R154.64] ;  /* 0x000000249a889981 */ /* 0x000764000c1e1d00 */
[----:B------:R-:W-:Y:S02]  /*23e0*/  ISETP.NE.AND.EX P0, PT, RZ, UR7, PT, P0 ;  /* 0x00000007ff007c0c */ /* 0x000fe4000bf05300 */
[----:B------:R-:W-:-:S04]  /*23f0*/  @!P1 IADD3 R160, P2, R26, R163, RZ ;  /* 0x000000a31aa09210 */ /* 0x000fc80007f5e0ff */
[----:B------:R-:W-:-:S07]  /*2400*/  @!P1 LEA.HI.X.SX32 R163, R163, R145, 0x1, P2 ;  /* 0x00000091a3a39211 */ /* 0x000fce00010f0eff */
[----:B------:R-:W-:Y:S02]  /*2410*/  @P0 SHF.R.S32.HI R161, RZ, 0x1f, R153 ;  /* 0x0000001fffa10819 */ /* 0x000fe40000011499 */
[----:B0-----:R-:W-:-:S04]  /*2420*/  @!P1 LEA R146, P2, R160, R146, 0x2 ;  /* 0x00000092a0929211 */ /* 0x001fc800078410ff */
[----:B------:R-:W-:Y:S02]  /*2430*/  @!P1 LEA.HI.X R147, R160, R147, R163, 0x2, P2 ;  /* 0x00000093a0939211 */ /* 0x000fe400010f14a3 */
[----:B------:R-:W-:-:S03]  /*2440*/  @P0 IADD3 R160, P2, P3, R153, UR6, R22 ;  /* 0x0000000699a00c10 */ /* 0x000fc6000fb5e016 */
[----:B------:R3:W5:Y:S01]  /*2450*/  @!P1 LDG.E.128 R140, desc[UR36][R146.64] ;  /* 0x00000024928c9981 */ /* 0x000762000c1e1d00 */
[----:B------:R-:W-:-:S05]  /*2460*/  @P0 IADD3.X R161, R161, UR7, R24, P2, P3 ;  /* 0x00000007a1a10c10 */ /* 0x000fca00097e6418 */
[----:B------:R-:W4:Y:S01]  /*2470*/  @P0 LDG.E.U8 R160, desc[UR36][R160.64] ;  /* 0x00000024a0a00981 */ /* 0x000f22000c1e1100 */
[----:B------:R-:W-:Y:S01]  /*2480*/  BSSY B1, `(.L_x_2362) ;  /* 0x000005b000017945 */ /* 0x000fe20003800000 */
[----:B----4-:R-:W-:-:S03]  /*2490*/  ISETP.NE.AND P0, PT, R160, RZ, P0 ;  /* 0x000000ffa000720c */ /* 0x010fc60000705270 */
[----:B---3--:R-:W-:Y:S10]  /*24a0*/  @P1 BRA `(.L_x_2363) ;  /* 0x0000000400601947 */ /* 0x008ff40003800000 */
[----:B------:R-:W-:-:S04]  /*24b0*/  ISETP.NE.U32.AND P1, PT, RZ, UR12, PT ;  /* 0x0000000cff007c0c */ /* 0x000fc8000bf25070 */
[----:B------:R-:W-:Y:S02]  /*24c0*/  ISETP.NE.AND.EX P2, PT, RZ, UR13, PT, P1 ;  /* 0x0000000dff007c0c */ /* 0x000fe4000bf45310 */
[----:B------:R-:W-:-:S04]  /*24d0*/  ISETP.NE.U32.AND P1, PT, RZ, UR8, PT ;  /* 0x00000008ff007c0c */ /* 0x000fc8000bf25070 */
[----:B------:R-:W-:-:S07]  /*24e0*/  ISETP.NE.AND.EX P1, PT, RZ, UR9, PT, P1 ;  /* 0x00000009ff007c0c */ /* 0x000fce000bf25310 */
[----:B------:R-:W0:Y:S06]  /*24f0*/  @P2 LDC R149, c[0x0][0x2d0] ;  /* 0x0000b400ff952b82 */ /* 0x000e2c0000000800 */
[----:B------:R-:W3:Y:S02]  /*2500*/  @P1 LDG.E R148, desc[UR36][R156.64] ;  /* 0x000000249c941981 */ /* 0x000ee4000c1e1900 */
[----:B------:R-:W1:Y:S01]  /*2510*/  @P2 LDC.64 R146, c[0x0][0x2c8] ;  /* 0x0000b200ff922b82 */ /* 0x000e620000000a00 */
[----:B0-----:R-:W-:-:S04]  /*2520*/  @P2 IMAD R149, R144, R149, R153 ;  /* 0x0000009590952224 */ /* 0x001fc800078e0299 */
[----:B-1----:R-:W-:-:S06]  /*2530*/  @P2 IMAD.WIDE R146, R149, 0x4, R146 ;  /* 0x0000000495922825 */ /* 0x002fcc00078e0292 */
[----:B------:R0:W4:Y:S01]  /*2540*/  @P2 LDG.E R146, desc[UR36][R146.64] ;  /* 0x0000002492922981 */ /* 0x000122000c1e1900 */
        /* <DEDUP_REMOVED lines=26> */
[----:B--2---:R-:W-:Y:S01]  /*26f0*/  FFMA.FTZ R149, R68, R132, R149 ;  /* 0x0000008444957223 */ /* 0x004fe20000010095 */
        /* <DEDUP_REMOVED lines=44> */
[----:B----4-:R-:W-:Y:S01]  /*29c0*/  @P2 FADD.FTZ R147, R147, R146 ;  /* 0x0000009293932221 */ /* 0x010fe20000010000 */
[----:B------:R-:W-:Y:S02]  /*29d0*/  @P1 I2FP.F32.S32 R146, R149 ;  /* 0x0000009500921245 */ /* 0x000fe40000201400 */
[----:B------:R-:W-:-:S03]  /*29e0*/  IADD3 R149, -R25, R153, RZ ;  /* 0x0000009919957210 */ /* 0x000fc60007ffe1ff */
[----:B---3--:R-:W-:Y:S02]  /*29f0*/  @P1 FFMA.FTZ R147, R146, R148, R147 ;  /* 0x0000009492931223 */ /* 0x008fe40000010093 */
[----:B------:R-:W-:-:S05]  /*2a00*/  IMAD R146, R149, 0x4, R0 ;  /* 0x0000000495927824 */ /* 0x000fca00078e0200 */
[----:B------:R0:W-:Y:S01]  /*2a10*/  STS [R146], R147 ;  /* 0x0000009392007388 */ /* 0x0001e20000000800 */
[----:B------:R-:W-:-:S07]  /*2a20*/  @!P0 FMNMX.FTZ R152, R152, R147, !PT ;  /* 0x0000009398988209 */ /* 0x000fce0007810000 */
.L_x_2363:
[----:B------:R-:W-:Y:S05]  /*2a30*/  BSYNC B1 ;  /* 0x0000000000017941 */ /* 0x000fea0003800000 */
.L_x_2362:
[----:B------:R-:W-:-:S04]  /*2a40*/  IADD3 R153, R153, 0x100, RZ ;  /* 0x0000010099997810 */ /* 0x000fc80007ffe0ff */
[----:B------:R-:W-:-:S13]  /*2a50*/  ISETP.GE.AND P0, PT, R153, R3, PT ;  /* 0x000000039900720c */ /* 0x000fda0003f06270 */
[----:B------:R-:W-:Y:S05]  /*2a60*/  @!P0 BRA `(.L_x_2364) ;  /* 0xfffffff000308947 */ /* 0x000fea000383ffff */
.L_x_2361:
[----:B------:R-:W-:Y:S05]  /*2a70*/  BSYNC B0 ;  /* 0x0000000000007941 */ /* 0x000fea0003800000 */
.L_x_2360:
        /* <DEDUP_REMOVED lines=32> */
[----:B------:R-:W0:Y:S04]  /*2c80*/  @!P1 LDS R3, [R11] ;  /* 0x000000000b039984 */ /* 0x000e280000000800 */
[----:B0-----:R-:W0:Y:S02]  /*2c90*/  SHFL.BFLY PT, R4, R3, 0x4, 0x1f ;  /* 0x0c801f0003047f89 */ /* 0x001e2400000e0000 */
[----:B0-----:R-:W-:Y:S01]  /*2ca0*/  FMNMX.FTZ R4, R4, R3, !PT ;  /* 0x0000000304047209 */ /* 0x001fe20007810000 */
[----:B------:R-:W-:-:S04]  /*2cb0*/  IMAD.IADD R3, R25, 0x1, R12 ;  /* 0x0000000119037824 */ /* 0x000fc800078e020c */
        /* <DEDUP_REMOVED lines=11> */
.L_x_2370:
        /* <DEDUP_REMOVED lines=9> */
[----:B0-----:R-:W-:Y:S01]  /*2e00*/  @P2 MOV R6, RZ ;  /* 0x000000ff00062202 */ /* 0x001fe20000000f00 */
[----:B------:R-:W-:Y:S06]  /*2e10*/  @P2 BRA `(.L_x_2369) ;  /* 0x0000000000102947 */ /* 0x000fec0003800000 */
.L_x_2368:
[----:B------:R-:W3:Y:S02]  /*2e20*/  LDS R4, [R11] ;  /* 0x000000000b047984 */ /* 0x000ee40000000800 */
[----:B---3--:R-:W-:-:S04]  /*2e30*/  FADD.FTZ R4, -R13, R4 ;  /* 0x000000040d047221 */ /* 0x008fc80000010100 */
[----:B------:R-:W-:-:S04]  /*2e40*/  FMUL.FTZ R4, R4, 1.4426950216293334961 ;  /* 0x3fb8aa3b04047820 */ /* 0x000fc80000410000 */
[----:B0-----:R0:W4:Y:S03]  /*2e50*/  MUFU.EX2 R6, R4 ;  /* 0x0000000400067308 */ /* 0x0011260000000800 */
.L_x_2369:
[----:B------:R-:W-:Y:S05]  /*2e60*/  BSYNC B1 ;  /* 0x0000000000017941 */ /* 0x000fea0003800000 */
.L_x_2367:
[----:B----4-:R4:W-:Y:S01]  /*2e70*/  STS [R11], R6 ;  /* 0x000000060b007388 */ /* 0x0109e20000000800 */
[----:B------:R-:W-:Y:S02]  /*2e80*/  VIADD R3, R3, 0x100 ;  /* 0x0000010003037836 */ /* 0x000fe40000000000 */
[----:B------:R-:W-:-:S03]  /*2e90*/  FADD.FTZ R7, R6, R7 ;  /* 0x0000000706077221 */ /* 0x000fc60000010000 */
[----:B------:R-:W-:-:S13]  /*2ea0*/  ISETP.GT.AND P2, PT, R3, R16, PT ;  /* 0x000000100300720c */ /* 0x000fda0003f44270 */
[----:B----4-:R-:W-:Y:S05]  /*2eb0*/  @!P2 BRA `(.L_x_2370) ;  /* 0xfffffffc00aca947 */ /* 0x010fea000383ffff */
.L_x_2366:
[----:B------:R-:W-:Y:S05]  /*2ec0*/  BSYNC B0 ;  /* 0x0000000000007941 */ /* 0x000fea0003800000 */
.L_x_2365:
        /* <DEDUP_REMOVED lines=42> */
.L_x_2371:
[----:B------:R-:W-:Y:S01]  /*3170*/  ULDC.64 UR4, c[0x0][0x310] ;  /* 0x0000c40000047ab9 */ /* 0x000fe20000000a00 */
[----:B------:R-:W-:Y:S04]  /*3180*/  BSSY B0, `(.L_x_2372) ;  /* 0x0000013000007945 */ /* 0x000fe80003800000 */
[----:B------:R-:W-:Y:S05]  /*3190*/  @P1 BRA `(.L_x_2373) ;  /* 0x0000000000441947 */ /* 0x000fea0003800000 */
[----:B0-----:R-:W-:Y:S01]  /*31a0*/  FADD.FTZ R3, R11, 9.9999999747524270788e-07 ;  /* 0x358637bd0b037421 */ /* 0x001fe20000010000 */
[----:B------:R-:W-:-:S03]  /*31b0*/  IADD3 R11, R25, R12, RZ ;  /* 0x0000000c190b7210 */ /* 0x000fc60007ffe0ff */
[----:B------:R0:W1:Y:S04]  /*31c0*/  MUFU.RCP R10, R3 ;  /* 0x00000003000a7308 */ /* 0x0000680000001000 */
.L_x_2375:
[----:B0-----:R-:W-:-:S05]  /*31d0*/  IMAD.IADD R3, R11, 0x1, -R25 ;  /* 0x000000010b037824 */ /* 0x001fca00078e0a19 */
[----:B-1----:R-:W-:-:S05]  /*31e0*/  LEA R6, R3, R0, 0x2 ;  /* 0x0000000003067211 */ /* 0x002fca00078e10ff */
        /* <DEDUP_REMOVED lines=9> */
.L_x_2374:
[----:B------:R-:W-:-:S05]  /*3280*/  VIADD R11, R11, 0x100 ;  /* 0x000001000b0b7836 */ /* 0x000fca0000000000 */
[----:B------:R-:W-:-:S13]  /*3290*/  ISETP.GT.AND P1, PT, R11, R16, PT ;  /* 0x000000100b00720c */ /* 0x000fda0003f24270 */
[----:B------:R-:W-:Y:S05]  /*32a0*/  @!P1 BRA `(.L_x_2375) ;  /* 0xfffffffc00c89947 */ /* 0x000fea000383ffff */
.L_x_2373:
[----:B------:R-:W-:Y:S05]  /*32b0*/  BSYNC B0 ;  /* 0x0000000000007941 */ /* 0x000fea0003800000 */
.L_x_2372:
[----:B------:R-:W-:Y:S01]  /*32c0*/  SHF.R.S32.HI R3, RZ, 0x1f, R16 ;  /* 0x0000001fff037819 */ /* 0x000fe20000011410 */
[----:B------:R-:W-:Y:S01]  /*32d0*/  ULDC.64 UR4, c[0x0][0x240] ;  /* 0x0000900000047ab9 */ /* 0x000fe20000000a00 */
[----:B------:R-:W-:Y:S02]  /*32e0*/  LEA.HI R9, R9, R12, RZ, 0x4 ;  /* 0x0000000c09097211 */ /* 0x000fe400078f20ff */
[----:B0-----:R-:W-:Y:S02]  /*32f0*/  CS2R R10, SRZ ;  /* 0x00000000000a7805 */ /* 0x001fe4000001ff00 */
[----:B------:R-:W-:Y:S02]  /*3300*/  LEA.HI R3, R3, R16, RZ, 0x4 ;  /* 0x0000001003037211 */ /* 0x000fe400078f20ff */
[----:B------:R-:W-:Y:S01]  /*3310*/  ISETP.NE.U32.AND P0, PT, RZ, UR4, PT ;  /* 0x00000004ff007c0c */ /* 0x000fe2000bf05070 */
[----:B------:R-:W-:Y:S01]  /*3320*/  ULDC UR4, c[0x0][0x284] ;  /* 0x0000a10000047ab9 */ /* 0x000fe20000000800 */
[----:B------:R-:W-:-:S02]  /*3330*/  LOP3.LUT R5, R3, 0xfffffff0, RZ, 0xc0, !PT ;  /* 0xfffffff003057812 */ /* 0x000fc400078ec0ff */
[----:B------:R-:W-:Y:S02]  /*3340*/  SHF.R.S32.HI R3, RZ, 0x4, R9 ;  /* 0x00000004ff037819 */ /* 0x000fe40000011409 */
[----:B------:R-:W-:Y:S02]  /*3350*/  ISETP.NE.AND.EX P0, PT, RZ, UR5, PT, P0 ;  /* 0x00000005ff007c0c */ /* 0x000fe4000bf05300 */
[----:B------:R-:W-:Y:S02]  /*3360*/  IADD3 R4, -R5, R16, RZ ;  /* 0x0000001005047210 */ /* 0x000fe40007ffe1ff */
[----:B------:R-:W-:Y:S02]  /*3370*/  LOP3.LUT R9, R9, 0x3ffffff0, RZ, 0xc0, !PT ;  /* 0x3ffffff009097812 */ /* 0x000fe400078ec0ff */
[----:B------:R-:W-:-:S03]  /*3380*/  ISETP.NE.OR P0, PT, R3, R4, !P0 ;  /* 0x000000040300720c */ /* 0x000fc60004705670 */
[----:B------:R-:W-:-:S05]  /*3390*/  IMAD.IADD R9, R12, 0x1, -R9 ;  /* 0x000000010c097824 */ /* 0x000fca00078e0a09 */
[----:B------:R-:W-:Y:S02]  /*33a0*/  SHF.L.U32 R14, R9, 0x2, RZ ;  /* 0x00000002090e7819 */ /* 0x000fe400000006ff */
[----:B------:R-:W-:-:S03]  /*33b0*/  CS2R R8, SRZ ;  /* 0x0000000000087805 */ /* 0x000fc6000001ff00 */
[----:B------:R-:W0:Y:S01]  /*33c0*/  @!P0 S2R R5, SR_CTAID.X ;  /* 0x0000000000058919 */ /* 0x000e220000002500 */
[----:B------:R-:W4:Y:S01]  /*33d0*/  @!P0 LDC.64 R20, c[0x0][0x240] ;  /* 0x00009000ff148b82 */ /* 0x000f220000000a00 */
[----:B------:R-:W-:Y:S02]  /*33e0*/  VIMNMX R22, R16, UR4, PT ;  /* 0x0000000410167c48 */ /* 0x000fe4000bfe0100 */
[----:B-1-3--:R-:W-:Y:S01]  /*33f0*/  IADD3 R13, R25, R3, RZ ;  /* 0x00000003190d7210 */ /* 0x00afe20007ffe0ff */
[--C-:B------:R-:W-:Y:S01]  /*3400*/  IMAD R150, R150, UR4, R14.reuse ;  /* 0x0000000496967c24 */ /* 0x100fe2000f8e020e */
[----:B------:R-:W-:Y:S01]  /*3410*/  BSSY B0, `(.L_x_2376) ;  /* 0x0000100000007945 */ /* 0x000fe20003800000 */
[----:B------:R-:W-:Y:S01]  /*3420*/  IMAD R17, R17, UR4, RZ ;  /* 0x0000000411117c24 */ /* 0x000fe2000f8e02ff */
[----:B------:R-:W-:Y:S01]  /*3430*/  ISETP.NE.AND P1, PT, R3, R4, PT ;  /* 0x000000040300720c */ /* 0x000fe20003f25270 */
[----:B0-----:R-:W-:-:S04]  /*3440*/  @!P0 IMAD R5, R5, 0x40, R14 ;  /* 0x0000004005058824 */ /* 0x001fc800078e020e */
[----:B----4-:R-:W-:-:S05]  /*3450*/  @!P0 IMAD.WIDE R20, R5, 0x4, R20 ;  /* 0x0000000405148825 */ /* 0x010fca00078e0214 */
[----:B------:R0:W5:Y:S01]  /*3460*/  @!P0 LDG.E.128 R8, desc[UR36][R20.64] ;  /* 0x0000002414088981 */ /* 0x000162000c1e1d00 */
[----:B------:R-:W-:Y:S01]  /*3470*/  BAR.SYNC.DEFER_BLOCKING 0x0 ;  /* 0x0000000000007b1d */ /* 0x000fe20000010000 */
[----:B------:R-:W-:Y:S02]  /*3480*/  ISETP.GE.AND P0, PT, R13, R22, PT ;  /* 0x000000160d00720c */ /* 0x000fe40003f06270 */
[----:B------:R-:W-:Y:S02]  /*3490*/  CS2R R6, SRZ ;  /* 0x0000000000067805 */ /* 0x000fe4000001ff00 */
[----:B------:R-:W-:Y:S02]  /*34a0*/  CS2R R4, SRZ ;  /* 0x0000000000047805 */ /* 0x000fe4000001ff00 */
[----:B------:R-:W-:-:S07]  /*34b0*/  SHF.R.S32.HI R15, RZ, 0x1f, R150 ;  /* 0x0000001fff0f7819 */ /* 0x000fce0000011496 */
[----:B0-----:R-:W-:Y:S05]  /*34c0*/  @P0 BRA `(.L_x_2377) ;  /* 0x0000000c00d00947 */ /* 0x001fea0003800000 */
[----:B------:R-:W-:Y:S01]  /*34d0*/  IADD3 R4, -R25, -0x2, -R3 ;  /* 0xfffffffe19047810 */ /* 0x000fe20007ffe903 */
[----:B------:R-:W-:Y:S01]  /*34e0*/  BSSY B1, `(.L_x_2378) ;  /* 0x0000022000017945 */ /* 0x000fe20003800000 */
[----:B------:R-:W-:Y:S02]  /*34f0*/  LOP3.LUT R5, RZ, R22, RZ, 0x33, !PT ;  /* 0x00000016ff057212 */ /* 0x000fe400078e33ff */
[----:B------:R-:W-:Y:S02]  /*3500*/  CS2R R6, SRZ ;  /* 0x0000000000067805 */ /* 0x000fe4000001ff00 */
[----:B-----5:R-:W-:Y:S01]  /*3510*/  MOV R27, R13 ;  /* 0x0000000d001b7202 */ /* 0x020fe20000000f00 */
[----:B------:R-:W-:-:S05]  /*3520*/  IMAD.IADD R5, R4, 0x1, -R5 ;  /* 0x0000000104057824 */ /* 0x000fca00078e0a05 */
[C---:B------:R-:W-:Y:S02]  /*3530*/  LEA.HI R4, R5.reuse, 0x1, RZ, 0x1c ;  /* 0x0000000105047811 */ /* 0x040fe400078fe0ff */
[----:B------:R-:W-:Y:S02]  /*3540*/  ISETP.GE.U32.AND P2, PT, R5, 0x30, PT ;  /* 0x000000300500780c */ /* 0x000fe40003f46070 */
[----:B------:R-:W-:Y:S02]  /*3550*/  LOP3.LUT P0, R20, R4, 0x3, RZ, 0xc0, !PT ;  /* 0x0000000304147812 */ /* 0x000fe4000780c0ff */
[----:B------:R-:W-:-:S11]  /*3560*/  CS2R R4, SRZ ;  /* 0x0000000000047805 */ /* 0x000fd6000001ff00 */
[----:B------:R-:W-:Y:S05]  /*3570*/  @!P0 BRA `(.L_x_2379) ;  /* 0x0000000000608947 */ /* 0x000fea0003800000 */
[----:B------:R-:W-:Y:S01]  /*3580*/  IMAD.SHL.U32 R4, R13, 0x40, RZ ;  /* 0x000000400d047824 */ /* 0x000fe200078e00ff */
[----:B------:R-:W-:Y:S01]  /*3590*/  ULDC.64 UR4, c[0x0][0x250] ;  /* 0x0000940000047ab9 */ /* 0x000fe20000000a00 */
[----:B------:R-:W-:Y:S01]  /*35a0*/  MOV R24, R20 ;  /* 0x0000001400187202 */ /* 0x000fe20000000f00 */
[----:B------:R-:W-:Y:S01]  /*35b0*/  IMAD R26, R3, 0x4, R0 ;  /* 0x00000004031a7824 */ /* 0x000fe200078e0200 */
[----:B------:R-:W-:Y:S02]  /*35c0*/  MOV R27, R13 ;  /* 0x0000000d001b7202 */ /* 0x000fe40000000f00 */
[----:B------:R-:W-:-:S04]  /*35d0*/  IADD3 R21, P0, R150, R4, RZ ;  /* 0x0000000496157210 */ /* 0x000fc80007f1e0ff */
[----:B------:R-:W-:Y:S02]  /*35e0*/  LEA.HI.X.SX32 R4, R4, R15, 0x1, P0 ;  /* 0x0000000f04047211 */ /* 0x000fe400000f0eff */
[----:B------:R-:W-:-:S04]  /*35f0*/  LEA R33, P0, R21, UR4, 0x2 ;  /* 0x0000000415217c11 */ /* 0x000fc8000f8010ff */
[----:B------:R-:W-:Y:S01]  /*3600*/  LEA.HI.X R21, R21, UR5, R4, 0x2, P0 ;  /* 0x0000000515157c11 */ /* 0x000fe200080f1404 */
[----:B------:R-:W-:-:S08]  /*3610*/  IMAD.MOV.U32 R4, RZ, RZ, RZ ;  /* 0x000000ffff047224 */ /* 0x000fd000078e00ff */
.L_x_2380:
[----:B------:R-:W-:Y:S01]  /*3620*/  MOV R20, R33 ;  /* 0x0000002100147202 */ /* 0x000fe20000000f00 */
[----:B------:R0:W1:Y:S04]  /*3630*/  LDS R32, [R26] ;  /* 0x000000001a207984 */ /* 0x0000680000000800 */
[----:B--2---:R2:W1:Y:S01]  /*3640*/  LDG.E.128 R28, desc[UR36][R20.64] ;  /* 0x00000024141c7981 */ /* 0x004462000c1e1d00 */
[----:B------:R-:W-:Y:S01]  /*3650*/  VIADD R24, R24, 0xffffffff ;  /* 0xffffffff18187836 */ /* 0x000fe20000000000 */
[----:B------:R-:W-:Y:S02]  /*3660*/  IADD3 R33, P3, R33, 0x1000, RZ ;  /* 0x0000100021217810 */ /* 0x000fe40007f7e0ff */
[----:B------:R-:W-:Y:S01]  /*3670*/  IADD3 R27, R27, 0x10, RZ ;  /* 0x000000101b1b7810 */ /* 0x000fe20007ffe0ff */
[----:B0-----:R-:W-:Y:S01]  /*3680*/  VIADD R26, R26, 0x40 ;  /* 0x000000401a1a7836 */ /* 0x001fe20000000000 */
[----:B------:R-:W-:-:S02]  /*3690*/  ISETP.NE.AND P0, PT, R24, RZ, PT ;  /* 0x000000ff1800720c */ /* 0x000fc40003f05270 */
[----:B--2---:R-:W-:Y:S01]  /*36a0*/  IADD3.X R21, RZ, R21, RZ, P3, !PT ;  /* 0x00000015ff157210 */ /* 0x004fe20001ffe4ff */
[-C--:B-1----:R-:W-:Y:S01]  /*36b0*/  FFMA.FTZ R4, R28, R32.reuse, R4 ;  /* 0x000000201c047223 */ /* 0x082fe20000010004 */
[-C--:B------:R-:W-:Y:S01]  /*36c0*/  FFMA.FTZ R5, R29, R32.reuse, R5 ;  /* 0x000000201d057223 */ /* 0x080fe20000010005 */
[-C--:B------:R-:W-:Y:S01]  /*36d0*/  FFMA.FTZ R6, R30, R32.reuse, R6 ;  /* 0x000000201e067223 */ /* 0x080fe20000010006 */
[----:B------:R-:W-:-:S07]  /*36e0*/  FFMA.FTZ R7, R31, R32, R7 ;  /* 0x000000201f077223 */ /* 0x000fce0000010007 */
[----:B------:R-:W-:Y:S05]  /*36f0*/  @P0 BRA `(.L_x_2380) ;  /* 0xfffffffc00c80947 */ /* 0x000fea000383ffff */
.L_x_2379:
[----:B------:R-:W-:Y:S05]  /*3700*/  BSYNC B1 ;  /* 0x0000000000017941 */ /* 0x000fea0003800000 */
.L_x_2378:
[----:B------:R-:W-:Y:S05]  /*3710*/  @!P2 BRA `(.L_x_2377) ;  /* 0x0000000c003ca947 */ /* 0x000fea0003800000 */
[----:B--2---:R-:W-:Y:S01]  /*3720*/  IADD3 R28, R22, -R27, RZ ;  /* 0x8000001b161c7210 */ /* 0x004fe20007ffe0ff */
[C---:B------:R-:W-:Y:S01]  /*3730*/  IMAD.SHL.U32 R20, R27.reuse, 0x40, RZ ;  /* 0x000000401b147824 */ /* 0x040fe200078e00ff */
[----:B------:R-:W-:Y:S01]  /*3740*/  LEA R24, R27, 0x80, 0x2 ;  /* 0x000000801b187811 */ /* 0x000fe200078e10ff */
[----:B------:R-:W-:Y:S01]  /*3750*/  ULDC.64 UR4, c[0x0][0x250] ;  /* 0x0000940000047ab9 */ /* 0x000fe20000000a00 */
[----:B------:R-:W-:Y:S01]  /*3760*/  ISETP.GT.AND P2, PT, R28, 0xc0, PT ;  /* 0x000000c01c00780c */ /* 0x000fe20003f44270 */
[----:B------:R-:W-:Y:S01]  /*3770*/  BSSY B1, `(.L_x_2381) ;  /* 0x0000073000017945 */ /* 0x000fe20003800000 */
[----:B------:R-:W-:Y:S01]  /*3780*/  IADD3 R21, P0, R150, R20, RZ ;  /* 0x0000001496157210 */ /* 0x000fe20007f1e0ff */
[----:B------:R-:W-:-:S03]  /*3790*/  IMAD R29, R25, -0x4, R24 ;  /* 0xfffffffc191d7824 */ /* 0x000fc600078e0218 */
[----:B------:R-:W-:Y:S01]  /*37a0*/  LEA.HI.X.SX32 R26, R20, R15, 0x1, P0 ;  /* 0x0000000f141a7211 */ /* 0x000fe200000f0eff */
[----:B------:R-:W-:Y:S01]  /*37b0*/  IMAD.IADD R24, R0, 0x1, R29 ;  /* 0x0000000100187824 */ /* 0x000fe200078e021d */
[----:B------:R-:W-:-:S04]  /*37c0*/  LEA R20, P0, R21, UR4, 0x2 ;  /* 0x0000000415147c11 */ /* 0x000fc8000f8010ff */
[----:B------:R-:W-:Y:S02]  /*37d0*/  LEA.HI.X R21, R21, UR5, R26, 0x2, P0 ;  /* 0x0000000515157c11 */ /* 0x000fe400080f141a */
[----:B------:R-:W-:Y:S01]  /*37e0*/  PLOP3.LUT P0, PT, PT, PT, PT, 0x80, 0x0 ;  /* 0x000000000000781c */ /* 0x000fe20003f0f070 */
[----:B------:R-:W-:-:S12]  /*37f0*/  @!P2 BRA `(.L_x_2382) ;  /* 0x0000000400a8a947 */ /* 0x000fd80003800000 */
[----:B------:R-:W-:Y:S02]  /*3800*/  PLOP3.LUT P0, PT, PT, PT, PT, 0x8, 0x0 ;  /* 0x000000000000781c */ /* 0x000fe40003f0e170 */
[----:B------:R-:W-:-:S11]  /*3810*/  IADD3 R26, R22, -0xc0, RZ ;  /* 0xffffff40161a7810 */ /* 0x000fd60007ffe0ff */
.L_x_2383:
[----:B------:R-:W2:Y:S04]  /*3820*/  LDG.E.128 R88, desc[UR36][R20.64] ;  /* 0x0000002414587981 */ /* 0x000ea8000c1e1d00 */
[----:B------:R-:W3:Y:S04]  /*3830*/  LDG.E.128 R84, desc[UR36][R20.64+0x1000] ;  /* 0x0010002414547981 */ /* 0x000ee8000c1e1d00 */
[----:B------:R-:W4:Y:S04]  /*3840*/  LDG.E.128 R80, desc[UR36][R20.64+0x2000] ;  /* 0x0020002414507981 */ /* 0x000f28000c1e1d00 */
[----:B------:R-:W5:Y:S04]  /*3850*/  LDG.E.128 R76, desc[UR36][R20.64+0x3000] ;  /* 0x00300024144c7981 */ /* 0x000f68000c1e1d00 */
        /* <DEDUP_REMOVED lines=11> */
[----:B------:R0:W5:Y:S01]  /*3910*/  LDG.E.128 R28, desc[UR36][R20.64+0xf000] ;  /* 0x00f00024141c7981 */ /* 0x000162000c1e1d00 */
[----:B------:R-:W-:-:S02]  /*3920*/  IADD3 R92, P2, R20, 0x10000, RZ ;  /* 0x00010000145c7810 */ /* 0x000fc40007f5e0ff */
[----:B------:R-:W-:Y:S01]  /*3930*/  IADD3 R27, R27, 0x100, RZ ;  /* 0x000001001b1b7810 */ /* 0x000fe20007ffe0ff */
[----:B------:R-:W2:Y:S02]  /*3940*/  LDS R94, [R24+-0x80] ;  /* 0xffff8000185e7984 */ /* 0x000ea40000000800 */
[----:B------:R-:W-:Y:S01]  /*3950*/  IMAD.X R93, RZ, RZ, R21, P2 ;  /* 0x000000ffff5d7224 */ /* 0x000fe200010e0615 */
[----:B------:R-:W-:Y:S01]  /*3960*/  ISETP.GE.AND P2, PT, R27, R26, PT ;  /* 0x0000001a1b00720c */ /* 0x000fe20003f46270 */
[----:B------:R-:W3:Y:S04]  /*3970*/  LDS R95, [R24+-0x40] ;  /* 0xffffc000185f7984 */ /* 0x000ee80000000800 */
[----:B------:R-:W4:Y:S04]  /*3980*/  LDS R96, [R24] ;  /* 0x0000000018607984 */ /* 0x000f280000000800 */
[----:B------:R-:W5:Y:S04]  /*3990*/  LDS R97, [R24+0x40] ;  /* 0x0000400018617984 */ /* 0x000f680000000800 */
[----:B------:R-:W1:Y:S04]  /*39a0*/  LDS R98, [R24+0x80] ;  /* 0x0000800018627984 */ /* 0x000e680000000800 */
[----:B------:R-:W1:Y:S04]  /*39b0*/  LDS R99, [R24+0xc0] ;  /* 0x0000c00018637984 */ /* 0x000e680000000800 */
[----:B------:R-:W1:Y:S04]  /*39c0*/  LDS R100, [R24+0x100] ;  /* 0x0001000018647984 */ /* 0x000e680000000800 */
[----:B------:R-:W1:Y:S04]  /*39d0*/  LDS R101, [R24+0x140] ;  /* 0x0001400018657984 */ /* 0x000e680000000800 */
[----:B0-----:R-:W0:Y:S01]  /*39e0*/  LDS R20, [R24+0x180] ;  /* 0x0001800018147984 */ /* 0x001e220000000800 */
[-C--:B--2---:R-:W-:Y:S01]  /*39f0*/  FFMA.FTZ R21, R88, R94.reuse, R4 ;  /* 0x0000005e58157223 */ /* 0x084fe20000010004 */
[-C--:B------:R-:W-:Y:S01]  /*3a00*/  FFMA.FTZ R4, R89, R94.reuse, R5 ;  /* 0x0000005e59047223 */ /* 0x080fe20000010005 */
[-C--:B------:R-:W-:Y:S01]  /*3a10*/  FFMA.FTZ R5, R90, R94.reuse, R6 ;  /* 0x0000005e5a057223 */ /* 0x080fe20000010006 */
[----:B------:R-:W-:Y:S01]  /*3a20*/  FFMA.FTZ R94, R91, R94, R7 ;  /* 0x0000005e5b5e7223 */ /* 0x000fe20000010007 */
[----:B------:R-:W2:Y:S01]  /*3a30*/  LDS R6, [R24+0x1c0] ;  /* 0x0001c00018067984 */ /* 0x000ea20000000800 */
[-C--:B---3--:R-:W-:Y:S01]  /*3a40*/  FFMA.FTZ R21, R84, R95.reuse, R21 ;  /* 0x0000005f54157223 */ /* 0x088fe20000010015 */
[-C--:B------:R-:W-:Y:S01]  /*3a50*/  FFMA.FTZ R4, R85, R95.reuse, R4 ;  /* 0x0000005f55047223 */ /* 0x080fe20000010004 */
[-C--:B------:R-:W-:Y:S01]  /*3a60*/  FFMA.FTZ R5, R86, R95.reuse, R5 ;  /* 0x0000005f56057223 */ /* 0x080fe20000010005 */
[----:B------:R-:W3:Y:S01]  /*3a70*/  LDS R7, [R24+0x200] ;  /* 0x0002000018077984 */ /* 0x000ee20000000800 */
[-C--:B----4-:R-:W-:Y:S01]  /*3a80*/  FFMA.FTZ R21, R80, R96.reuse, R21 ;  /* 0x0000006050157223 */ /* 0x090fe20000010015 */
[----:B------:R-:W-:Y:S01]  /*3a90*/  FFMA.FTZ R94, R87, R95, R94 ;  /* 0x0000005f575e7223 */ /* 0x000fe2000001005e */
[-C--:B------:R-:W-:Y:S01]  /*3aa0*/  FFMA.FTZ R4, R81, R96.reuse, R4 ;  /* 0x0000006051047223 */ /* 0x080fe20000010004 */
[----:B------:R-:W4:Y:S01]  /*3ab0*/  LDS R80, [R24+0x240] ;  /* 0x0002400018507984 */ /* 0x000f220000000800 */
[-C--:B------:R-:W-:Y:S01]  /*3ac0*/  FFMA.FTZ R5, R82, R96.reuse, R5 ;  /* 0x0000006052057223 */ /* 0x080fe20000010005 */
[----:B------:R-:W-:Y:S01]  /*3ad0*/  FFMA.FTZ R94, R83, R96, R94 ;  /* 0x00000060535e7223 */ /* 0x000fe2000001005e */
[-C--:B-----5:R-:W-:Y:S01]  /*3ae0*/  FFMA.FTZ R21, R76, R97.reuse, R21 ;  /* 0x000000614c157223 */ /* 0x0a0fe20000010015 */
[----:B------:R-:W5:Y:S01]  /*3af0*/  LDS R81, [R24+0x280] ;  /* 0x0002800018517984 */ /* 0x000f620000000800 */
[-C--:B------:R-:W-:Y:S01]  /*3b00*/  FFMA.FTZ R4, R77, R97.reuse, R4 ;  /* 0x000000614d047223 */ /* 0x080fe20000010004 */
[-C--:B------:R-:W-:Y:S01]  /*3b10*/  FFMA.FTZ R5, R78, R97.reuse, R5 ;  /* 0x000000614e057223 */ /* 0x080fe20000010005 */
[----:B------:R-:W-:Y:S01]  /*3b20*/  FFMA.FTZ R94, R79, R97, R94 ;  /* 0x000000614f5e7223 */ /* 0x000fe2000001005e */
[----:B------:R-:W5:Y:S01]  /*3b30*/  LDS R76, [R24+0x2c0] ;  /* 0x0002c000184c7984 */ /* 0x000f620000000800 */
[-C--:B-1----:R-:W-:Y:S01]  /*3b40*/  FFMA.FTZ R21, R72, R98.reuse, R21 ;  /* 0x0000006248157223 */ /* 0x082fe20000010015 */
[-C--:B------:R-:W-:Y:S01]  /*3b50*/  FFMA.FTZ R4, R73, R98.reuse, R4 ;  /* 0x0000006249047223 */ /* 0x080fe20000010004 */
[-C--:B------:R-:W-:Y:S01]  /*3b60*/  FFMA.FTZ R5, R74, R98.reuse, R5 ;  /* 0x000000624a057223 */ /* 0x080fe20000010005 */
[----:B------:R-:W1:Y:S01]  /*3b70*/  LDS R72, [R24+0x300] ;  /* 0x0003000018487984 */ /* 0x000e620000000800 */
[----:B------:R-:W-:Y:S01]  /*3b80*/  FFMA.FTZ R94, R75, R98, R94 ;  /* 0x000000624b5e7223 */ /* 0x000fe2000001005e */
[-C--:B------:R-:W-:Y:S01]  /*3b90*/  FFMA.FTZ R21, R68, R99.reuse, R21 ;  /* 0x0000006344157223 */ /* 0x080fe20000010015 */
[-C--:B------:R-:W-:Y:S01]  /*3ba0*/  FFMA.FTZ R4, R69, R99.reuse, R4 ;  /* 0x0000006345047223 */ /* 0x080fe20000010004 */
[----:B------:R0:W1:Y:S01]  /*3bb0*/  LDS R68, [R24+0x340] ;  /* 0x0003400018447984 */ /* 0x0000620000000800 */
[-C--:B------:R-:W-:Y:S01]  /*3bc0*/  FFMA.FTZ R5, R70, R99.reuse, R5 ;  /* 0x0000006346057223 */ /* 0x080fe20000010005 */
[----:B------:R-:W-:Y:S01]  /*3bd0*/  FFMA.FTZ R94, R71, R99, R94 ;  /* 0x00000063475e7223 */ /* 0x000fe2000001005e */
[-C--:B------:R-:W-:Y:S01]  /*3be0*/  FFMA.FTZ R4, R65, R100.reuse, R4 ;  /* 0x0000006441047223 */ /* 0x080fe20000010004 */
[-C--:B------:R-:W-:Y:S01]  /*3bf0*/  FFMA.FTZ R21, R64, R100.reuse, R21 ;  /* 0x0000006440157223 */ /* 0x080fe20000010015 */
[-C--:B------:R-:W-:Y:S01]  /*3c00*/  FFMA.FTZ R5, R66, R100.reuse, R5 ;  /* 0x0000006442057223 */ /* 0x080fe20000010005 */
[----:B------:R-:W-:Y:S01]  /*3c10*/  FFMA.FTZ R94, R67, R100, R94 ;  /* 0x00000064435e7223 */ /* 0x000fe2000001005e */
[-C--:B------:R-:W-:Y:S01]  /*3c20*/  FFMA.FTZ R4, R61, R101.reuse, R4 ;  /* 0x000000653d047223 */ /* 0x080fe20000010004 */
[-C--:B------:R-:W-:Y:S01]  /*3c30*/  FFMA.FTZ R21, R60, R101.reuse, R21 ;  /* 0x000000653c157223 */ /* 0x080fe20000010015 */
[-C--:B------:R-:W-:Y:S01]  /*3c40*/  FFMA.FTZ R5, R62, R101.reuse, R5 ;  /* 0x000000653e057223 */ /* 0x080fe20000010005 */
[----:B------:R-:W-:Y:S01]  /*3c50*/  FFMA.FTZ R94, R63, R101, R94 ;  /* 0x000000653f5e7223 */ /* 0x000fe2000001005e */
[-C--:B0-----:R-:W-:Y:S01]  /*3c60*/  FFMA.FTZ R4, R57, R20.reuse, R4 ;  /* 0x0000001439047223 */ /* 0x081fe20000010004 */
[-C--:B------:R-:W-:Y:S01]  /*3c70*/  FFMA.FTZ R21, R56, R20.reuse, R21 ;  /* 0x0000001438157223 */ /* 0x080fe20000010015 */
[-C--:B------:R-:W-:Y:S01]  /*3c80*/  FFMA.FTZ R5, R58, R20.reuse, R5 ;  /* 0x000000143a057223 */ /* 0x080fe20000010005 */
[----:B------:R-:W-:Y:S01]  /*3c90*/  FFMA.FTZ R94, R59, R20, R94 ;  /* 0x000000143b5e7223 */ /* 0x000fe2000001005e */
[----:B------:R-:W-:-:S02]  /*3ca0*/  VIADD R24, R24, 0x400 ;  /* 0x0000040018187836 */ /* 0x000fc40000000000 */
        /* <DEDUP_REMOVED lines=12> */
[-C--:B-----5:R-:W-:Y:S01]  /*3d70*/  FFMA.FTZ R4, R41, R81.reuse, R4 ;  /* 0x0000005129047223 */ /* 0x0a0fe20000010004 */
[-C--:B------:R-:W-:Y:S01]  /*3d80*/  FFMA.FTZ R21, R40, R81.reuse, R21 ;  /* 0x0000005128157223 */ /* 0x080fe20000010015 */
[-C--:B------:R-:W-:Y:S01]  /*3d90*/  FFMA.FTZ R5, R42, R81.reuse, R5 ;  /* 0x000000512a057223 */ /* 0x080fe20000010005 */
[----:B------:R-:W-:Y:S01]  /*3da0*/  FFMA.FTZ R94, R43, R81, R94 ;  /* 0x000000512b5e7223 */ /* 0x000fe2000001005e */
[-C--:B------:R-:W-:Y:S01]  /*3db0*/  FFMA.FTZ R4, R37, R76.reuse, R4 ;  /* 0x0000004c25047223 */ /* 0x080fe20000010004 */
[-C--:B------:R-:W-:Y:S01]  /*3dc0*/  FFMA.FTZ R21, R36, R76.reuse, R21 ;  /* 0x0000004c24157223 */ /* 0x080fe20000010015 */
[-C--:B------:R-:W-:Y:S01]  /*3dd0*/  FFMA.FTZ R5, R38, R76.reuse, R5 ;  /* 0x0000004c26057223 */ /* 0x080fe20000010005 */
[----:B------:R-:W-:Y:S01]  /*3de0*/  FFMA.FTZ R94, R39, R76, R94 ;  /* 0x0000004c275e7223 */ /* 0x000fe2000001005e */
[-C--:B-1----:R-:W-:Y:S01]  /*3df0*/  FFMA.FTZ R6, R33, R72.reuse, R4 ;  /* 0x0000004821067223 */ /* 0x082fe20000010004 */
[-C--:B------:R-:W-:Y:S01]  /*3e00*/  FFMA.FTZ R21, R32, R72.reuse, R21 ;  /* 0x0000004820157223 */ /* 0x080fe20000010015 */
[-C--:B------:R-:W-:Y:S01]  /*3e10*/  FFMA.FTZ R7, R34, R72.reuse, R5 ;  /* 0x0000004822077223 */ /* 0x080fe20000010005 */
[----:B------:R-:W-:Y:S01]  /*3e20*/  FFMA.FTZ R94, R35, R72, R94 ;  /* 0x00000048235e7223 */ /* 0x000fe2000001005e */
[-C--:B------:R-:W-:Y:S01]  /*3e30*/  FFMA.FTZ R5, R29, R68.reuse, R6 ;  /* 0x000000441d057223 */ /* 0x080fe20000010006 */
[-C--:B------:R-:W-:Y:S01]  /*3e40*/  FFMA.FTZ R4, R28, R68.reuse, R21 ;  /* 0x000000441c047223 */ /* 0x080fe20000010015 */
[-C--:B------:R-:W-:Y:S01]  /*3e50*/  FFMA.FTZ R6, R30, R68.reuse, R7 ;  /* 0x000000441e067223 */ /* 0x080fe20000010007 */
[----:B------:R-:W-:Y:S01]  /*3e60*/  FFMA.FTZ R7, R31, R68, R94 ;  /* 0x000000441f077223 */ /* 0x000fe2000001005e */
[----:B------:R-:W-:Y:S01]  /*3e70*/  MOV R20, R92 ;  /* 0x0000005c00147202 */ /* 0x000fe20000000f00 */
[----:B------:R-:W-:Y:S01]  /*3e80*/  IMAD.MOV.U32 R21, RZ, RZ, R93 ;  /* 0x000000ffff157224 */ /* 0x000fe200078e005d */
[----:B------:R-:W-:Y:S06]  /*3e90*/  @!P2 BRA `(.L_x_2383) ;  /* 0xfffffff80060a947 */ /* 0x000fec000383ffff */
.L_x_2382:
[----:B------:R-:W-:Y:S05]  /*3ea0*/  BSYNC B1 ;  /* 0x0000000000017941 */ /* 0x000fea0003800000 */
.L_x_2381:
[----:B------:R-:W-:Y:S01]  /*3eb0*/  IADD3 R26, R22, -R27, RZ ;  /* 0x8000001b161a7210 */ /* 0x000fe20007ffe0ff */
[----:B------:R-:W-:Y:S03]  /*3ec0*/  BSSY B1, `(.L_x_2384) ;  /* 0x000003a000017945 */ /* 0x000fe60003800000 */
[----:B------:R-:W-:-:S13]  /*3ed0*/  ISETP.GT.AND P2, PT, R26, 0x40, PT ;  /* 0x000000401a00780c */ /* 0x000fda0003f44270 */
[----:B------:R-:W-:Y:S05]  /*3ee0*/  @!P2 BRA `(.L_x_2385) ;  /* 0x0000000000dca947 */ /* 0x000fea0003800000 */
[----:B------:R-:W2:Y:S04]  /*3ef0*/  LDG.E.128 R56, desc[UR36][R20.64] ;  /* 0x0000002414387981 */ /* 0x000ea8000c1e1d00 */
[----:B------:R-:W3:Y:S04]  /*3f00*/  LDG.E.128 R52, desc[UR36][R20.64+0x1000] ;  /* 0x0010002414347981 */ /* 0x000ee8000c1e1d00 */
[----:B------:R-:W4:Y:S04]  /*3f10*/  LDG.E.128 R48, desc[UR36][R20.64+0x2000] ;  /* 0x0020002414307981 */ /* 0x000f28000c1e1d00 */
        /* <DEDUP_REMOVED lines=9> */
[----:B------:R-:W-:Y:S01]  /*3fb0*/  PLOP3.LUT P0, PT, PT, PT, PT, 0x8, 0x0 ;  /* 0x000000000000781c */ /* 0x000fe20003f0e170 */
[----:B------:R-:W3:Y:S01]  /*3fc0*/  LDS R60, [R24+-0x40] ;  /* 0xffffc000183c7984 */ /* 0x000ee20000000800 */
[----:B0-----:R-:W-:-:S03]  /*3fd0*/  MOV R20, R67 ;  /* 0x0000004300147202 */ /* 0x001fc60000000f00 */
[----:B------:R-:W4:Y:S04]  /*3fe0*/  LDS R61, [R24] ;  /* 0x00000000183d7984 */ /* 0x000f280000000800 */
[----:B------:R-:W5:Y:S04]  /*3ff0*/  LDS R62, [R24+0x40] ;  /* 0x00004000183e7984 */ /* 0x000f680000000800 */
[----:B------:R-:W0:Y:S04]  /*4000*/  LDS R63, [R24+0x80] ;  /* 0x00008000183f7984 */ /* 0x000e280000000800 */
[----:B------:R-:W1:Y:S04]  /*4010*/  LDS R64, [R24+0xc0] ;  /* 0x0000c00018407984 */ /* 0x000e680000000800 */
[----:B------:R-:W1:Y:S04]  /*4020*/  LDS R65, [R24+0x100] ;  /* 0x0001000018417984 */ /* 0x000e680000000800 */
[----:B------:R0:W1:Y:S02]  /*4030*/  LDS R66, [R24+0x140] ;  /* 0x0001400018427984 */ /* 0x0000640000000800 */
[----:B0-----:R-:W-:-:S02]  /*4040*/  VIADD R24, R24, 0x200 ;  /* 0x0000020018187836 */ /* 0x001fc40000000000 */
        /* <DEDUP_REMOVED lines=32> */
[----:B------:R-:W-:-:S07]  /*4250*/  IMAD.MOV.U32 R21, RZ, RZ, R68 ;  /* 0x000000ffff157224 */ /* 0x000fce00078e0044 */
.L_x_2385:
[----:B------:R-:W-:Y:S05]  /*4260*/  BSYNC B1 ;  /* 0x0000000000017941 */ /* 0x000fea0003800000 */
.L_x_2384:
[----:B------:R-:W-:-:S13]  /*4270*/  ISETP.LT.OR P0, PT, R27, R22, P0 ;  /* 0x000000161b00720c */ /* 0x000fda0000701670 */
[----:B------:R-:W-:Y:S05]  /*4280*/  @!P0 BRA `(.L_x_2377) ;  /* 0x0000000000608947 */ /* 0x000fea0003800000 */
[----:B------:R-:W2:Y:S04]  /*4290*/  LDG.E.128 R28, desc[UR36][R20.64] ;  /* 0x00000024141c7981 */ /* 0x000ea8000c1e1d00 */
[----:B------:R-:W3:Y:S04]  /*42a0*/  LDG.E.128 R32, desc[UR36][R20.64+0x1000] ;  /* 0x0010002414207981 */ /* 0x000ee8000c1e1d00 */
[----:B------:R-:W4:Y:S04]  /*42b0*/  LDG.E.128 R36, desc[UR36][R20.64+0x2000] ;  /* 0x0020002414247981 */ /* 0x000f28000c1e1d00 */
[----:B------:R-:W5:Y:S04]  /*42c0*/  LDG.E.128 R44, desc[UR36][R20.64+0x3000] ;  /* 0x00300024142c7981 */ /* 0x000f68000c1e1d00 */
[----:B------:R-:W2:Y:S04]  /*42d0*/  LDS R22, [R24+-0x80] ;  /* 0xffff800018167984 */ /* 0x000ea80000000800 */
[----:B------:R-:W3:Y:S04]  /*42e0*/  LDS R26, [R24+-0x40] ;  /* 0xffffc000181a7984 */ /* 0x000ee80000000800 */
[----:B------:R-:W4:Y:S04]  /*42f0*/  LDS R40, [R24] ;  /* 0x0000000018287984 */ /* 0x000f280000000800 */
[----:B------:R-:W5:Y:S01]  /*4300*/  LDS R41, [R24+0x40] ;  /* 0x0000400018297984 */ /* 0x000f620000000800 */
        /* <DEDUP_REMOVED lines=15> */
[----:B------:R-:W-:-:S07]  /*4400*/  FFMA.FTZ R7, R47, R41, R22 ;  /* 0x000000292f077223 */ /* 0x000fce0000010016 */
.L_x_2377:
[----:B------:R-:W-:Y:S05]  /*4410*/  BSYNC B0 ;  /* 0x0000000000007941 */ /* 0x000fea0003800000 */
.L_x_2376:
[----:B------:R-:W-:Y:S01]  /*4420*/  ISETP.GE.AND P0, PT, R13, R16, PT ;  /* 0x000000100d00720c */ /* 0x000fe20003f06270 */
[----:B------:R-:W-:Y:S01]  /*4430*/  ULDC.64 UR6, c[0x0][0x250] ;  /* 0x0000940000067ab9 */ /* 0x000fe20000000a00 */
[----:B------:R-:W-:Y:S01]  /*4440*/  ULDC.64 UR4, c[0x0][0x250] ;  /* 0x0000940000047ab9 */ /* 0x000fe20000000a00 */
[----:B------:R-:W-:Y:S10]  /*4450*/  BSSY B0, `(.L_x_2386) ;  /* 0x00000d7000007945 */ /* 0x000ff40003800000 */
[----:B------:R-:W-:Y:S05]  /*4460*/  @P0 BRA `(.L_x_2387) ;  /* 0x0000000c00540947 */ /* 0x000fea0003800000 */
[----:B------:R-:W-:Y:S01]  /*4470*/  LOP3.LUT R20, RZ, R3, RZ, 0x33, !PT ;  /* 0x00000003ff147212 */ /* 0x000fe200078e33ff */
[----:B------:R-:W-:Y:S03]  /*4480*/  BSSY B1, `(.L_x_2388) ;  /* 0x0000032000017945 */ /* 0x000fe60003800000 */
[----:B-----5:R-:W-:-:S04]  /*4490*/  IADD3 R27, -R25, R16, R20 ;  /* 0x00000010191b7210 */ /* 0x020fc80007ffe114 */
[----:B------:R-:W-:-:S04]  /*44a0*/  LEA.HI R20, R27, 0x1, RZ, 0x1c ;  /* 0x000000011b147811 */ /* 0x000fc800078fe0ff */
[----:B------:R-:W-:-:S13]  /*44b0*/  LOP3.LUT P0, R20, R20, 0x3, RZ, 0xc0, !PT ;  /* 0x0000000314147812 */ /* 0x000fda000780c0ff */
[----:B------:R-:W-:Y:S05]  /*44c0*/  @!P0 BRA `(.L_x_2389) ;  /* 0x0000000000b48947 */ /* 0x000fea0003800000 */
[----:B------:R-:W-:Y:S01]  /*44d0*/  MOV R22, R20 ;  /* 0x0000001400167202 */ /* 0x000fe20000000f00 */
[----:B------:R-:W-:-:S07]  /*44e0*/  IMAD R24, R3, 0x4, R0 ;  /* 0x0000000403187824 */ /* 0x000fce00078e0200 */
.L_x_2392:
[----:B------:R-:W0:Y:S01]  /*44f0*/  LDC R26, c[0x0][0x284] ;  /* 0x0000a100ff1a7b82 */ /* 0x000e220000000800 */
[----:B------:R-:W-:Y:S01]  /*4500*/  IADD3 R22, R22, -0x1, RZ ;  /* 0xffffffff16167810 */ /* 0x000fe20007ffe0ff */
[----:B------:R-:W-:Y:S03]  /*4510*/  BSSY B2, `(.L_x_2390) ;  /* 0x0000025000027945 */ /* 0x000fe60003800000 */
[----:B------:R-:W-:Y:S02]  /*4520*/  ISETP.NE.AND P0, PT, R22, RZ, PT ;  /* 0x000000ff1600720c */ /* 0x000fe40003f05270 */
[----:B0-----:R-:W-:-:S13]  /*4530*/  ISETP.GE.AND P2, PT, R13, R26, PT ;  /* 0x0000001a0d00720c */ /* 0x001fda0003f46270 */
[----:B------:R-:W-:Y:S05]  /*4540*/  @!P2 BRA `(.L_x_2391) ;  /* 0x000000000084a947 */ /* 0x000fea0003800000 */
[----:B--2---:R-:W-:Y:S02]  /*4550*/  IABS R29, R26 ;  /* 0x0000001a001d7213 */ /* 0x004fe40000000000 */
        /* <DEDUP_REMOVED lines=32> */
.L_x_2391:
[----:B------:R-:W-:Y:S05]  /*4760*/  BSYNC B2 ;  /* 0x0000000000027941 */ /* 0x000fea0003800000 */
.L_x_2390:
[----:B------:R-:W-:Y:S01]  /*4770*/  IADD3 R13, R13, 0x10, RZ ;  /* 0x000000100d0d7810 */ /* 0x000fe20007ffe0ff */
[----:B------:R-:W-:Y:S01]  /*4780*/  VIADD R24, R24, 0x40 ;  /* 0x0000004018187836 */ /* 0x000fe20000000000 */
[----:B------:R-:W-:Y:S06]  /*4790*/  @P0 BRA `(.L_x_2392) ;  /* 0xfffffffc00540947 */ /* 0x000fec000383ffff */
.L_x_2389:
[----:B------:R-:W-:Y:S05]  /*47a0*/  BSYNC B1 ;  /* 0x0000000000017941 */ /* 0x000fea0003800000 */
.L_x_2388:
[----:B------:R-:W-:-:S13]  /*47b0*/  ISETP.GE.U32.AND P0, PT, R27, 0x30, PT ;  /* 0x000000301b00780c */ /* 0x000fda0003f06070 */
[----:B------:R-:W-:Y:S05]  /*47c0*/  @!P0 BRA `(.L_x_2387) ;  /* 0x00000008007c8947 */ /* 0x000fea0003800000 */
[----:B------:R-:W-:-:S05]  /*47d0*/  LEA R20, R13, 0x80, 0x2 ;  /* 0x000000800d147811 */ /* 0x000fca00078e10ff */
[----:B------:R-:W-:-:S05]  /*47e0*/  IMAD R21, R25, -0x4, R20 ;  /* 0xfffffffc19157824 */ /* 0x000fca00078e0214 */
[----:B------:R-:W-:-:S07]  /*47f0*/  IADD3 R22, R0, R21, RZ ;  /* 0x0000001500167210 */ /* 0x000fce0007ffe0ff */
.L_x_2401:
        /* <DEDUP_REMOVED lines=10> */
[----:B--2---:R-:W-:Y:S02]  /*48a0*/  IABS R29, R33 ;  /* 0x00000021001d7213 */ /* 0x004fe40000000000 */
        /* <DEDUP_REMOVED lines=32> */
.L_x_2394:
[----:B------:R-:W-:Y:S05]  /*4ab0*/  BSYNC B1 ;  /* 0x0000000000017941 */ /* 0x000fea0003800000 */
.L_x_2393:
[----:B------:R-:W-:Y:S04]  /*4ac0*/  BSSY B1, `(.L_x_2395) ;  /* 0x0000023000017945 */ /* 0x000fe80003800000 */
        /* <DEDUP_REMOVED lines=34> */
.L_x_2396:
[----:B------:R-:W-:Y:S05]  /*4cf0*/  BSYNC B1 ;  /* 0x0000000000017941 */ /* 0x000fea0003800000 */
.L_x_2395:
        /* <DEDUP_REMOVED lines=35> */
.L_x_2398:
[----:B------:R-:W-:Y:S05]  /*4f30*/  BSYNC B1 ;  /* 0x0000000000017941 */ /* 0x000fea0003800000 */
.L_x_2397:
[----:B------:R-:W-:Y:S04]  /*4f40*/  BSSY B1, `(.L_x_2399) ;  /* 0x0000023000017945 */ /* 0x000fe80003800000 */
[----:B------:R-:W-:Y:S05]  /*4f50*/  @!P3 BRA `(.L_x_2400) ;  /* 0x000000000084b947 */ /* 0x000fea0003800000 */
[----:B------:R-:W-:Y:S02]  /*4f60*/  IABS R27, R33 ;  /* 0x00000021001b7213 */ /* 0x000fe40000000000 */
[----:B--2---:R-:W-:Y:S02]  /*4f70*/  IABS R28, R32 ;  /* 0x00000020001c7213 */ /* 0x004fe40000000000 */
        /* <DEDUP_REMOVED lines=31> */
.L_x_2400:
[----:B------:R-:W-:Y:S05]  /*5170*/  BSYNC B1 ;  /* 0x0000000000017941 */ /* 0x000fea0003800000 */
.L_x_2399:
[----:B------:R-:W-:Y:S01]  /*5180*/  IADD3 R13, R13, 0x40, RZ ;  /* 0x000000400d0d7810 */ /* 0x000fe20007ffe0ff */
[----:B------:R-:W-:-:S03]  /*5190*/  VIADD R22, R22, 0x100 ;  /* 0x0000010016167836 */ /* 0x000fc60000000000 */
[----:B------:R-:W-:-:S13]  /*51a0*/  ISETP.GE.AND P0, PT, R13, R16, PT ;  /* 0x000000100d00720c */ /* 0x000fda0003f06270 */
[----:B------:R-:W-:Y:S05]  /*51b0*/  @!P0 BRA `(.L_x_2401) ;  /* 0xfffffff400908947 */ /* 0x000fea000383ffff */
.L_x_2387:
[----:B------:R-:W-:Y:S05]  /*51c0*/  BSYNC B0 ;  /* 0x0000000000007941 */ /* 0x000fea0003800000 */
.L_x_2386:
        /* <DEDUP_REMOVED lines=23> */
[----:B0-----:R-:W-:Y:S01]  /*5340*/  @P1 IMAD.WIDE R2, R3, 0x4, R20 ;  /* 0x0000000403021825 */ /* 0x001fe200078e0214 */
[----:B------:R-:W-:-:S04]  /*5350*/  @P0 LEA R21, R13, R14, 0x6 ;  /* 0x0000000e0d150211 */ /* 0x000fc800078e30ff */
[----:B------:R0:W2:Y:S01]  /*5360*/  @P1 LDG.E.128 R32, desc[UR36][R2.64] ;  /* 0x0000002402201981 */ /* 0x0000a2000c1e1d00 */
[----:B---3--:R-:W-:-:S05]  /*5370*/  @P0 IMAD.WIDE R20, R21, 0x4, R26 ;  /* 0x0000000415140825 */ /* 0x008fca00078e021a */
[----:B------:R1:W3:Y:S01]  /*5380*/  @P0 LDG.E.128 R36, desc[UR36][R20.64] ;  /* 0x0000002414240981 */ /* 0x0002e2000c1e1d00 */
[----:B------:R-:W1:Y:S01]  /*5390*/  S2UR UR5, SR_CgaCtaId ;  /* 0x00000000000579c3 */ /* 0x000e620000008800 */
[----:B------:R-:W-:Y:S02]  /*53a0*/  UMOV UR4, 0x400 ;  /* 0x0000040000047882 */ /* 0x000fe40000000000 */
[----:B------:R-:W-:Y:S01]  /*53b0*/  UIADD3 UR4, UR4, 0x140, URZ ;  /* 0x0000014004047890 */ /* 0x000fe2000fffe03f */
[----:B------:R-:W-:Y:S01]  /*53c0*/  IMAD.IADD R25, R16, 0x1, -R25 ;  /* 0x0000000110197824 */ /* 0x000fe200078e0a19 */
[----:B0-----:R-:W-:Y:S01]  /*53d0*/  LEA R3, R17, R14, 0x6 ;  /* 0x0000000e11037211 */ /* 0x001fe200078e30ff */
[----:B------:R-:W-:Y:S01]  /*53e0*/  IMAD.SHL.U32 R18, R18, 0x40, RZ ;  /* 0x0000004012127824 */ /* 0x000fe200078e00ff */
[----:B-1----:R-:W-:-:S06]  /*53f0*/  ULEA UR4, UR5, UR4, 0x18 ;  /* 0x0000000405047291 */ /* 0x002fcc000f8ec03f */
[----:B------:R-:W-:Y:S01]  /*5400*/  MOV R0, UR4 ;  /* 0x0000000400007c02 */ /* 0x000fe20008000f00 */
[----:B------:R-:W-:-:S04]  /*5410*/  ULDC.64 UR4, c[0x0][0x250] ;  /* 0x0000940000047ab9 */ /* 0x000fc80000000a00 */
[----:B------:R-:W-:Y:S01]  /*5420*/  IMAD R17, R25, 0x4, R0 ;  /* 0x0000000419117824 */ /* 0x000fe200078e0200 */
[----:B------:R-:W-:-:S05]  /*5430*/  SHF.R.S32.HI R21, RZ, 0x1f, R3 ;  /* 0x0000001fff157819 */ /* 0x000fca0000011403 */
        /* <DEDUP_REMOVED lines=30> */
.L_x_2403:
[----:B------:R-:W-:Y:S05]  /*5620*/  BSYNC B0 ;  /* 0x0000000000007941 */ /* 0x000fea0003800000 */
.L_x_2402:
[----:B------:R-:W-:Y:S01]  /*5630*/  BAR.SYNC.DEFER_BLOCKING 0x0 ;  /* 0x0000000000007b1d */ /* 0x000fe20000010000 */
[----:B------:R-:W-:Y:S02]  /*5640*/  LEA R31, R31, R0, 0x2 ;  /* 0x000000001f1f7211 */ /* 0x000fe400078e10ff */
[C---:B------:R-:W-:Y:S02]  /*5650*/  LOP3.LUT R0, R12.reuse, 0xffffffc0, RZ, 0xc0, !PT ;  /* 0xffffffc00c007812 */ /* 0x040fe400078ec0ff */
[----:B------:R-:W-:Y:S02]  /*5660*/  ISETP.GT.AND P1, PT, R12, 0x3f, PT ;  /* 0x0000003f0c00780c */ /* 0x000fe40003f24270 */
[----:B------:R-:W-:Y:S02]  /*5670*/  ISETP.NE.AND P0, PT, R0, 0x40, PT ;  /* 0x000000400000780c */ /* 0x000fe40003f05270 */
[----:B------:R-:W-:Y:S01]  /*5680*/  LOP3.LUT R0, R12, 0xffffffe0, RZ, 0xc0, !PT ;  /* 0xffffffe00c007812 */ /* 0x000fe200078ec0ff */
[----:B------:R-:W-:Y:S01]  /*5690*/  @!P3 STS.128 [R31+-0x800], R4 ;  /* 0xfff800041f00b388 */ /* 0x000fe20000000c00 */
[----:B------:R-:W-:Y:S06]  /*56a0*/  BAR.SYNC.DEFER_BLOCKING 0x0 ;  /* 0x0000000000007b1d */ /* 0x000fec0000010000 */
        /* <DEDUP_REMOVED lines=10> */
[----:B------:R-:W-:-:S03]  /*5750*/  LOP3.LUT R0, R12, 0xfffffff0, RZ, 0xc0, !PT ;  /* 0xfffffff00c007812 */ /* 0x000fc600078ec0ff */
[----:B------:R-:W0:Y:S02]  /*5760*/  @!P1 LDS.128 R8, [R31] ;  /* 0x000000001f089984 */ /* 0x000e240000000c00 */
        /* <DEDUP_REMOVED lines=61> */
.L_x_2357:
[----:B------:R-:W-:Y:S01]  /*5b40*/  HFMA2.MMA R12, -RZ, RZ, 0, 9.5367431640625e-07 ;  /* 0x00000010ff0c7435 */ /* 0x000fe200000001ff */
[----:B------:R-:W-:Y:S01]  /*5b50*/  IMAD.MOV.U32 R11, RZ, RZ, 0x1f ;  /* 0x0000001fff0b7424 */ /* 0x000fe200078e00ff */
[----:B------:R-:W-:-:S09]  /*5b60*/  MOV R15, 0xffffffff ;  /* 0xffffffff000f7802 */ /* 0x000fd20000000f00 */
[----:B01---5:R-:W-:Y:S05]  /*5b70*/  WARPSYNC.COLLECTIVE R15, `(.L_x_2404) ;  /* 0x000000000f087348 */ /* 0x023fea0003c00000 */
[----:B------:R2:W3:Y:S02]  /*5b80*/  SHFL.BFLY P6, R14, R13, R12, R11 ;  /* 0x0c00000c0d0e7389 */ /* 0x0004e400000c000b */
[----:B0123-5:R-:W-:Y:S01]  /*5b90*/  ENDCOLLECTIVE ;  /* 0x000000000000791b */ /* 0x02ffe20003800000 */
.L_x_2404:
[----:B------:R-:W-:Y:S01]  /*5ba0*/  HFMA2.MMA R12, -RZ, RZ, 0, 4.76837158203125e-07 ;  /* 0x00000008ff0c7435 */ /* 0x000fe200000001ff */
[----:B------:R-:W-:-:S04]  /*5bb0*/  FADD.FTZ R0, R13, R14 ;  /* 0x0000000e0d007221 */ /* 0x000fc80000010000 */
[----:B------:R-:W-:-:S07]  /*5bc0*/  IMAD.MOV.U32 R13, RZ, RZ, R0 ;  /* 0x000000ffff0d7224 */ /* 0x000fce00078e0000 */
[----:B------:R-:W-:Y:S05]  /*5bd0*/  WARPSYNC.COLLECTIVE R15, `(.L_x_2405) ;  /* 0x000000000f087348 */ /* 0x000fea0003c00000 */
[----:B------:R0:W1:Y:S02]  /*5be0*/  SHFL.BFLY P6, R14, R13, R12, R11 ;  /* 0x0c00000c0d0e7389 */ /* 0x00006400000c000b */
[----:B01----:R-:W-:Y:S01]  /*5bf0*/  ENDCOLLECTIVE ;  /* 0x000000000000791b */ /* 0x003fe20003800000 */
.L_x_2405:
[----:B------:R-:W-:Y:S01]  /*5c00*/  MOV R12, 0x4 ;  /* 0x00000004000c7802 */ /* 0x000fe20000000f00 */
[----:B------:R-:W-:-:S04]  /*5c10*/  FADD.FTZ R3, R0, R14 ;  /* 0x0000000e00037221 */ /* 0x000fc80000010000 */
[----:B------:R-:W-:-:S07]  /*5c20*/  IMAD.MOV.U32 R13, RZ, RZ, R3 ;  /* 0x000000ffff0d7224 */ /* 0x000fce00078e0003 */
[----:B------:R-:W-:Y:S05]  /*5c30*/  WARPSYNC.COLLECTIVE R15, `(.L_x_2406) ;  /* 0x000000000f087348 */ /* 0x000fea0003c00000 */
[----:B------:R0:W1:Y:S02]  /*5c40*/  SHFL.BFLY P6, R14, R13, R12, R11 ;  /* 0x0c00000c0d0e7389 */ /* 0x00006400000c000b */
[----:B01----:R-:W-:Y:S01]  /*5c50*/  ENDCOLLECTIVE ;  /* 0x000000000000791b */ /* 0x003fe20003800000 */
.L_x_2406:
[----:B------:R-:W-:Y:S01]  /*5c60*/  HFMA2.MMA R12, -RZ, RZ, 0, 1.1920928955078125e-07 ;  /* 0x00000002ff0c7435 */ /* 0x000fe200000001ff */
[----:B------:R-:W-:-:S04]  /*5c70*/  FADD.FTZ R4, R3, R14 ;  /* 0x0000000e03047221 */ /* 0x000fc80000010000 */
[----:B------:R-:W-:-:S07]  /*5c80*/  IMAD.MOV.U32 R13, RZ, RZ, R4 ;  /* 0x000000ffff0d7224 */ /* 0x000fce00078e0004 */
[----:B------:R-:W-:Y:S05]  /*5c90*/  WARPSYNC.COLLECTIVE R15, `(.L_x_2407) ;  /* 0x000000000f087348 */ /* 0x000fea0003c00000 */
[----:B------:R0:W1:Y:S02]  /*5ca0*/  SHFL.BFLY P6, R14, R13, R12, R11 ;  /* 0x0c00000c0d0e7389 */ /* 0x00006400000c000b */
[----:B01----:R-:W-:Y:S01]  /*5cb0*/  ENDCOLLECTIVE ;  /* 0x000000000000791b */ /* 0x003fe20003800000 */
.L_x_2407:
[----:B------:R-:W-:Y:S01]  /*5cc0*/  MOV R12, 0x1 ;  /* 0x00000001000c7802 */ /* 0x000fe20000000f00 */
[----:B------:R-:W-:-:S04]  /*5cd0*/  FADD.FTZ R5, R4, R14 ;  /* 0x0000000e04057221 */ /* 0x000fc80000010000 */
[----:B------:R-:W-:-:S07]  /*5ce0*/  IMAD.MOV.U32 R13, RZ, RZ, R5 ;  /* 0x000000ffff0d7224 */ /* 0x000fce00078e0005 */
[----:B------:R-:W-:Y:S05]  /*5cf0*/  WARPSYNC.COLLECTIVE R15, `(.L_x_2408) ;  /* 0x000000000f087348 */ /* 0x000fea0003c00000 */
[----:B------:R0:W1:Y:S02]  /*5d00*/  SHFL.BFLY P6, R14, R13, R12, R11 ;  /* 0x0c00000c0d0e7389 */ /* 0x00006400000c000b */
[----:B01----:R-:W-:Y:S01]  /*5d10*/  ENDCOLLECTIVE ;  /* 0x000000000000791b */ /* 0x003fe20003800000 */
.L_x_2408:
[----:B------:R-:W-:Y:S05]  /*5d20*/  BRA `(.L_x_2409) ;  /* 0xffffffb800447947 */ /* 0x000fea000383ffff */
.L_x_2410:
        /* <DEDUP_REMOVED lines=13> */
.L_x_2596:


//--------------------- .text._ZN4mmha33masked_multihead_attention_kernelIfLi64ELi64ELi2ELi16ELi128ELb0ELb0EEEv26Multihead_attention_paramsIT_XT5_EE --------------------------
	.section	.text._ZN4mmha33masked_multihead_attention_kernelIfLi64ELi64ELi2ELi16ELi128ELb0ELb0EEEv26Multihead_attention_paramsIT_XT5_EE,"ax",@progbits
	.align	128
        .global         _ZN4mmha33masked_multihead_attention_kernelIfLi64ELi64ELi2ELi16ELi128ELb0ELb0EEEv26Multihead_attention_paramsIT_XT5_EE
        .type           _ZN4mmha33masked_multihead_attention_kernelIfLi64ELi64ELi2ELi16ELi128ELb0ELb0EEEv26Multihead_attention_paramsIT_XT5_EE,@function
        .size           _ZN4mmha33masked_multihead_attention_kernelIfLi64ELi64ELi2ELi16ELi128ELb0ELb0EEEv26Multihead_attention_paramsIT_XT5_EE,(.L_x_2597 - _ZN4mmha33masked_multihead_attention_kernelIfLi64ELi64ELi2ELi16ELi128ELb0ELb0EEEv26Multihead_attention_paramsIT_XT5_EE)
        .other          _ZN4mmha33masked_multihead_attention_kernelIfLi64ELi64ELi2ELi16ELi128ELb0ELb0EEEv26Multihead_attention_paramsIT_XT5_EE,@"STO_CUDA_ENTRY STV_DEFAULT"
_ZN4mmha33masked_multihead_attention_kernelIfLi64ELi64ELi2ELi16ELi128ELb0ELb0EEEv26Multihead_attention_paramsIT_XT5_EE:
.text._ZN4mmha33masked_multihead_attention_kernelIfLi64ELi64ELi2ELi16ELi128ELb0ELb0EEEv26Multihead_attention_paramsIT_XT5_EE:
        /* <DEDUP_REMOVED lines=12> */
.L_x_2411:
[----:B------:R-:W0:Y:S08]  /*00c0*/  LDC.64 R2, c[0x0][0x330] ;  /* 0x0000cc00ff027b82 */ /* 0x000e300000000a00 */
[----:B------:R-:W1:Y:S01]  /*00d0*/  LDC R11, c[0x0][0x280] ;  /* 0x0000a000ff0b7b82 */ /* 0x000e620000000800 */
[----:B------:R-:W2:Y:S01]  /*00e0*/  S2R R53, SR_CTAID.X ;  /* 0x0000000000357919 */ /* 0x000ea20000002500 */
[----:B------:R-:W-:Y:S01]  /*00f0*/  ULDC UR4, c[0x0][0x288] ;  /* 0x0000a20000047ab9 */ /* 0x000fe20000000800 */
[----:B------:R-:W3:Y:S05]  /*0100*/  S2R R17, SR_TID.X ;  /* 0x0000000000117919 */ /* 0x000eea0000002100 */
[----:B------:R-:W4:Y:S01]  /*0110*/  LDC R19, c[0x0][0x278] ;  /* 0x00009e00ff137b82 */ /* 0x000f220000000800 */
        /* <DEDUP_REMOVED lines=30> */
[----:B------:R-:W-:-:S05]  /*0300*/  IMAD.MOV.U32 R2, RZ, RZ, RZ ;  /* 0x000000ffff027224 */ /* 0x000fca00078e00ff */
[----:B------:R-:W-:-:S04]  /*0310*/  @P2 VIADD R8, R8, 0x1 ;  /* 0x0000000108082836 */ /* 0x000fc80000000000 */
[----:B------:R-:W-:-:S05]  /*0320*/  IMAD.MOV.U32 R15, RZ, RZ, R8 ;  /* 0x000000ffff0f7224 */ /* 0x000fca00078e0008 */
[----:B------:R-:W-:Y:S02]  /*0330*/  @!P4 IADD3 R15, -R15, RZ, RZ ;  /* 0x000000ff0f0fc210 */ /* 0x000fe40007ffe1ff */
[----:B------:R-:W-:Y:S02]  /*0340*/  @!P3 LOP3.LUT R15, RZ, R11, RZ, 0x33, !PT ;  /* 0x0000000bff0fb212 */ /* 0x000fe400078e33ff */
[----:B------:R-:W1:Y:S03]  /*0350*/  LDC R11, c[0x0][0x284] ;  /* 0x0000a100ff0b7b82 */ /* 0x000e660000000800 */
[----:B0-----:R-:W-:-:S05]  /*0360*/  @P1 IMAD.WIDE R6, R15, 0x4, R6 ;  /* 0x000000040f061825 */ /* 0x001fca00078e0206 */
[----:B------:R0:W5:Y:S01]  /*0370*/  @P1 LDG.E R2, desc[UR36][R6.64] ;  /* 0x0000002406021981 */ /* 0x000162000c1e1900 */
[----:B---3--:R-:W-:Y:S01]  /*0380*/  ISETP.GT.AND P5, PT, R17, 0x1f, PT ;  /* 0x0000001f1100780c */ /* 0x008fe20003fa4270 */
[----:B--2---:R-:W-:Y:S01]  /*0390*/  IMAD R22, R0, UR4, R53 ;  /* 0x0000000400167c24 */ /* 0x004fe2000f8e0235 */
[----:B----4-:R-:W-:Y:S01]  /*03a0*/  ISETP.NE.AND P1, PT, R19, RZ, PT ;  /* 0x000000ff1300720c */ /* 0x010fe20003f25270 */
[----:B------:R-:W-:Y:S01]  /*03b0*/  BSSY B0, `(.L_x_2412) ;  /* 0x0000036000007945 */ /* 0x000fe20003800000 */
[----:B------:R-:W-:Y:S02]  /*03c0*/  IMAD R26, R15, UR4, RZ ;  /* 0x000000040f1a7c24 */ /* 0x000fe4000f8e02ff */
[----:B------:R-:W-:Y:S01]  /*03d0*/  IMAD.SHL.U32 R22, R22, 0x40, RZ ;  /* 0x0000004016167824 */ /* 0x000fe200078e00ff */
[----:B0-----:R-:W-:Y:S02]  /*03e0*/  P2R R7, PR, RZ, 0x20 ;  /* 0x00000020ff077803 */ /* 0x001fe40000000000 */
[-C--:B-1----:R-:W-:Y:S01]  /*03f0*/  IABS R13, R11.reuse ;  /* 0x0000000b000d7213 */ /* 0x082fe20000000000 */
[----:B------:R-:W-:-:S03]  /*0400*/  IMAD R24, R0, R11, RZ ;  /* 0x0000000b00187224 */ /* 0x000fc600078e02ff */
[----:B------:R-:W0:Y:S08]  /*0410*/  I2F.RP R10, R13 ;  /* 0x0000000d000a7306 */ /* 0x000e300000209400 */
[----:B0-----:R-:W0:Y:S02]  /*0420*/  MUFU.RCP R10, R10 ;  /* 0x0000000a000a7308 */ /* 0x001e240000001000 */
[----:B0-----:R-:W-:-:S06]  /*0430*/  VIADD R8, R10, 0xffffffe ;  /* 0x0ffffffe0a087836 */ /* 0x001fcc0000000000 */
[----:B------:R0:W1:Y:S02]  /*0440*/  F2I.FTZ.U32.TRUNC.NTZ R9, R8 ;  /* 0x0000000800097305 */ /* 0x000064000021f000 */
[----:B0-----:R-:W-:Y:S02]  /*0450*/  IMAD.MOV.U32 R8, RZ, RZ, RZ ;  /* 0x000000ffff087224 */ /* 0x001fe400078e00ff */
[----:B-1----:R-:W-:Y:S01]  /*0460*/  IMAD.MOV R6, RZ, RZ, -R9 ;  /* 0x000000ffff067224 */ /* 0x002fe200078e0a09 */
[----:B------:R-:W-:-:S03]  /*0470*/  @P0 IADD3 R16, R3, R16, RZ ;  /* 0x0000001003100210 */ /* 0x000fc60007ffe0ff */
[----:B------:R-:W-:Y:S01]  /*0480*/  IMAD R3, R6, R13, RZ ;  /* 0x0000000d06037224 */ /* 0x000fe200078e02ff */
[----:B------:R-:W-:-:S03]  /*0490*/  SHF.L.U32 R6, R17, 0x1, RZ ;  /* 0x0000000111067819 */ /* 0x000fc600000006ff */
[----:B------:R-:W-:Y:S01]  /*04a0*/  IMAD.HI.U32 R9, R9, R3, R8 ;  /* 0x0000000309097227 */ /* 0x000fe200078e0008 */
[----:B------:R-:W0:Y:S01]  /*04b0*/  @!P0 LDC R16, c[0x0][0x29c] ;  /* 0x0000a700ff108b82 */ /* 0x000e220000000800 */
[----:B------:R-:W-:-:S05]  /*04c0*/  SHF.L.U32 R3, R53, 0x6, RZ ;  /* 0x0000000635037819 */ /* 0x000fca00000006ff */
[----:B------:R-:W-:Y:S02]  /*04d0*/  IMAD R19, R0, R19, R3 ;  /* 0x0000001300137224 */ /* 0x000fe400078e0203 */
[----:B------:R-:W-:-:S03]  /*04e0*/  IMAD.IADD R7, R3, 0x1, R6 ;  /* 0x0000000103077824 */ /* 0x000fc600078e0206 */
[----:B------:R-:W-:-:S05]  /*04f0*/  SEL R19, R22, R19, !P1 ;  /* 0x0000001316137207 */ /* 0x000fca0004800000 */
[----:B------:R-:W-:Y:S01]  /*0500*/  IMAD.IADD R3, R19, 0x1, R6 ;  /* 0x0000000113037824 */ /* 0x000fe200078e0206 */
        /* <DEDUP_REMOVED lines=13> */
[----:B------:R-:W-:Y:S01]  /*05e0*/  @!P0 LOP3.LUT R18, RZ, R11, RZ, 0x33, !PT ;  /* 0x0000000bff128212 */ /* 0x000fe200078e33ff */
        /* <DEDUP_REMOVED lines=17> */
.L_x_2413:
[----:B------:R-:W-:-:S07]  /*0700*/  CS2R R30, SRZ ;  /* 0x00000000001e7805 */ /* 0x000fce000001ff00 */
.L_x_2414:
[----:B------:R-:W-:Y:S05]  /*0710*/  BSYNC B0 ;  /* 0x0000000000007941 */ /* 0x000fea0003800000 */
.L_x_2412:
        /* <DEDUP_REMOVED lines=10> */
.L_x_2416:
        /* <DEDUP_REMOVED lines=10> */
.L_x_2417:
[----:B------:R-:W-:Y:S05]  /*0860*/  BSYNC B0 ;  /* 0x0000000000007941 */ /* 0x000fea0003800000 */
.L_x_2415:
[----:B------:R-:W1:Y:S01]  /*0870*/  LDC.64 R10, c[0x0][0x2a8] ;  /* 0x0000aa00ff0a7b82 */ /* 0x000e620000000a00 */
[----:B------:R-:W-:Y:S01]  /*0880*/  ULDC.64 UR8, c[0x0][0x230] ;  /* 0x00008c0000087ab9 */ /* 0x000fe20000000a00 */
[----:B------:R-:W-:Y:S01]  /*0890*/  ULDC.64 UR6, c[0x0][0x220] ;  /* 0x0000880000067ab9 */ /* 0x000fe20000000a00 */
[----:B------:R-:W-:Y:S02]  /*08a0*/  ISETP.EQ.U32.AND P3, PT, RZ, UR8, PT ;  /* 0x00000008ff007c0c */ /* 0x000fe4000bf62070 */
[----:B------:R-:W-:Y:S02]  /*08b0*/  CS2R R14, SRZ ;  /* 0x00000000000e7805 */ /* 0x000fe4000001ff00 */
[----:B------:R-:W-:Y:S02]  /*08c0*/  ISETP.EQ.U32.AND P2, PT, R4, RZ, PT ;  /* 0x000000ff0400720c */ /* 0x000fe40003f42070 */
[----:B------:R-:W-:Y:S02]  /*08d0*/  CS2R R20, SRZ ;  /* 0x0000000000147805 */ /* 0x000fe4000001ff00 */
[----:B------:R-:W-:-:S02]  /*08e0*/  ISETP.GE.AND P0, PT, R17, 0x20, PT ;  /* 0x000000201100780c */ /* 0x000fc40003f06270 */
[----:B------:R-:W-:Y:S02]  /*08f0*/  ISETP.EQ.U32.AND P1, PT, RZ, UR6, PT ;  /* 0x00000006ff007c0c */ /* 0x000fe4000bf22070 */
[----:B------:R-:W-:Y:S02]  /*0900*/  ISETP.EQ.OR.EX P3, PT, RZ, UR9, P5, P3 ;  /* 0x00000009ff007c0c */ /* 0x000fe4000af62730 */
[----:B------:R-:W-:Y:S02]  /*0910*/  ISETP.EQ.OR.EX P2, PT, R5, RZ, P0, P2 ;  /* 0x000000ff0500720c */ /* 0x000fe40000742720 */
[----:B------:R-:W-:Y:S02]  /*0920*/  ISETP.EQ.OR.EX P1, PT, RZ, UR7, P5, P1 ;  /* 0x00000007ff007c0c */ /* 0x000fe4000af22710 */
[----:B-1----:R-:W-:-:S07]  /*0930*/  ISETP.NE.U32.AND P4, PT, R10, RZ, PT ;  /* 0x000000ff0a00720c */ /* 0x002fce0003f85070 */
[----:B0-----:R-:W0:Y:S02]  /*0940*/  @!P3 LDC.64 R8, c[0x0][0x230] ;  /* 0x00008c00ff08bb82 */ /* 0x001e240000000a00 */
[----:B-----5:R-:W-:Y:S01]  /*0950*/  @!P2 IMAD R3, R2, UR4, R53 ;  /* 0x000000040203ac24 */ /* 0x020fe2000f8e0235 */
[----:B------:R-:W-:Y:S01]  /*0960*/  ULDC.U8 UR4, c[0x0][0x294] ;  /* 0x0000a50000047ab9 */ /* 0x000fe20000000000 */
[----:B------:R-:W-:-:S03]  /*0970*/  ISETP.NE.AND.EX P4, PT, R11, RZ, PT, P4 ;  /* 0x000000ff0b00720c */ /* 0x000fc60003f85340 */
[----:B------:R-:W-:Y:S01]  /*0980*/  @!P2 LEA R3, R3, R6, 0x6 ;  /* 0x000000060303a211 */ /* 0x000fe200078e30ff */
[----:B------:R-:W1:Y:S08]  /*0990*/  @!P2 LDC.64 R10, c[0x0][0x2e0] ;  /* 0x0000b800ff0aab82 */ /* 0x000e700000000a00 */
[----:B------:R-:W2:Y:S08]  /*09a0*/  @!P1 LDC.64 R4, c[0x0][0x220] ;  /* 0x00008800ff049b82 */ /* 0x000eb00000000a00 */
[----:B------:R-:W3:Y:S01]  /*09b0*/  @P4 LDC.64 R12, c[0x0][0x2a8] ;  /* 0x0000aa00ff0c4b82 */ /* 0x000ee20000000a00 */
[----:B0-----:R-:W-:-:S05]  /*09c0*/  @!P3 IMAD.WIDE R8, R7, 0x4, R8 ;  /* 0x000000040708b825 */ /* 0x001fca00078e0208 */
[----:B------:R-:W4:Y:S01]  /*09d0*/  @!P3 LDG.E.64 R14, desc[UR36][R8.64] ;  /* 0x00000024080eb981 */ /* 0x000f22000c1e1b00 */
[----:B-1----:R-:W-:Y:S02]  /*09e0*/  @!P2 IMAD.WIDE R10, R3, 0x4, R10 ;  /* 0x00000004030aa825 */ /* 0x002fe400078e020a */
[----:B------:R-:W0:Y:S02]  /*09f0*/  LDC R3, c[0x0][0x290] ;  /* 0x0000a400ff037b82 */ /* 0x000e240000000800 */
[----:B------:R-:W-:Y:S02]  /*0a00*/  IMAD.MOV.U32 R25, RZ, RZ, RZ ;  /* 0x000000ffff197224 */ /* 0x000fe400078e00ff */
[----:B------:R-:W4:Y:S01]  /*0a10*/  @!P2 LDG.E.64 R10, desc[UR36][R10.64] ;  /* 0x000000240a0aa981 */ /* 0x000f22000c1e1b00 */
[----:B--2---:R-:W-:-:S05]  /*0a20*/  @!P1 IMAD.WIDE R4, R7, 0x4, R4 ;  /* 0x0000000407049825 */ /* 0x004fca00078e0204 */
[----:B------:R-:W2:Y:S01]  /*0a30*/  @!P1 LDG.E.64 R20, desc[UR36][R4.64] ;  /* 0x0000002404149981 */ /* 0x000ea2000c1e1b00 */
[----:B---3--:R-:W-:-:S05]  /*0a40*/  @P4 IMAD.WIDE R12, R0, 0x4, R12 ;  /* 0x00000004000c4825 */ /* 0x008fca00078e020c */
[----:B------:R1:W5:Y:S01]  /*0a50*/  @P4 LDG.E R25, desc[UR36][R12.64] ;  /* 0x000000240c194981 */ /* 0x000362000c1e1900 */
[----:B------:R-:W-:Y:S02]  /*0a60*/  ISETP.NE.AND P1, PT, RZ, UR4, PT ;  /* 0x00000004ff007c0c */ /* 0x000fe4000bf25270 */
[----:B0-----:R-:W-:Y:S01]  /*0a70*/  ISETP.GT.AND P3, PT, R3, RZ, PT ;  /* 0x000000ff0300720c */ /* 0x001fe20003f64270 */
[----:B----4-:R-:W-:Y:S01]  /*0a80*/  FADD.FTZ R28, R14, R28 ;  /* 0x0000001c0e1c7221 */ /* 0x010fe20000010000 */
[----:B------:R-:W-:-:S03]  /*0a90*/  FADD.FTZ R29, R15, R29 ;  /* 0x0000001d0f1d7221 */ /* 0x000fc60000010000 */
[----:B------:R-:W-:Y:S01]  /*0aa0*/  @!P2 FMUL.FTZ R28, R28, R10 ;  /* 0x0000000a1c1ca220 */ /* 0x000fe20000410000 */
[----:B------:R-:W-:Y:S01]  /*0ab0*/  @!P2 FMUL.FTZ R29, R29, R11 ;  /* 0x0000000b1d1da220 */ /* 0x000fe20000410000 */
[----:B--2---:R-:W-:Y:S01]  /*0ac0*/  FADD.FTZ R30, R20, R30 ;  /* 0x0000001e141e7221 */ /* 0x004fe20000010000 */
[----:B------:R-:W-:-:S05]  /*0ad0*/  FADD.FTZ R31, R21, R31 ;  /* 0x0000001f151f7221 */ /* 0x000fca0000010000 */
        /* <DEDUP_REMOVED lines=54> */
.L_x_2420:
        /* <DEDUP_REMOVED lines=23> */
[----:B------:R-:W-:Y:S01]  /*0fb0*/  SHF.L.U32 R0, R0, 0x1, RZ ;  /* 0x0000000100007819 */ /* 0x000fe200000006ff */
[----:B------:R-:W-:Y:S02]  /*0fc0*/  BSSY B1, `(.L_x_2423) ;  /* 0x000001f000017945 */ /* 0x000fe40003800000 */
[--C-:B------:R-:W-:Y:S01]  /*0fd0*/  IMAD R12, R27, 0x4, R11.reuse ;  /* 0x000000041b0c7824 */ /* 0x100fe200078e020b */
[----:B0-----:R0:W1:Y:S01]  /*0fe0*/  LDS R30, [R11] ;  /* 0x000000000b1e7984 */ /* 0x0010620000000800 */
[C---:B------:R-:W-:Y:S01]  /*0ff0*/  IMAD R13, R7.reuse, 0x4, R11 ;  /* 0x00000004070d7824 */ /* 0x040fe200078e020b */
[----:B------:R-:W-:Y:S01]  /*1000*/  ISETP.GE.AND P0, PT, R0, R7, PT ;  /* 0x000000070000720c */ /* 0x000fe20003f06270 */
[----:B------:R-:W-:Y:S01]  /*1010*/  IMAD R14, R7, 0x4, R12 ;  /* 0x00000004070e7824 */ /* 0x000fe200078e020c */
[----:B------:R0:W2:Y:S04]  /*1020*/  LDS R31, [R12] ;  /* 0x000000000c1f7984 */ /* 0x0000a80000000800 */
[----:B------:R0:W3:Y:S04]  /*1030*/  LDS R28, [R13] ;  /* 0x000000000d1c7984 */ /* 0x0000e80000000800 */
[----:B------:R0:W4:Y:S03]  /*1040*/  LDS R29, [R14] ;  /* 0x000000000e1d7984 */ /* 0x0001260000000800 */
        /* <DEDUP_REMOVED lines=22> */
.L_x_2424:
[----:B------:R-:W-:Y:S05]  /*11b0*/  BSYNC B1 ;  /* 0x0000000000017941 */ /* 0x000fea0003800000 */
.L_x_2423:
[----:B---3--:R3:W-:Y:S04]  /*11c0*/  STS [R13], R28 ;  /* 0x0000001c0d007388 */ /* 0x0087e80000000800 */
[----:B----4-:R3:W-:Y:S04]  /*11d0*/  STS [R14], R29 ;  /* 0x0000001d0e007388 */ /* 0x0107e80000000800 */
[----:B-1----:R3:W-:Y:S04]  /*11e0*/  STS [R11], R30 ;  /* 0x0000001e0b007388 */ /* 0x0027e80000000800 */
[----:B--2---:R3:W-:Y:S02]  /*11f0*/  STS [R12], R31 ;  /* 0x0000001f0c007388 */ /* 0x0047e40000000800 */
.L_x_2422:
[----:B------:R-:W-:Y:S05]  /*1200*/  BSYNC B0 ;  /* 0x0000000000007941 */ /* 0x000fea0003800000 */
.L_x_2421:
[----:B------:R-:W-:Y:S06]  /*1210*/  BAR.SYNC.DEFER_BLOCKING 0x0 ;  /* 0x0000000000007b1d */ /* 0x000fec0000010000 */
[----:B0--3--:R0:W1:Y:S04]  /*1220*/  @P6 LDS.64 R30, [R9] ;  /* 0x00000000091e6984 */ /* 0x0090680000000a00 */
[----:B------:R0:W2:Y:S01]  /*1230*/  @P6 LDS.64 R28, [R10] ;  /* 0x000000000a1c6984 */ /* 0x0000a20000000a00 */
[----:B------:R-:W-:Y:S06]  /*1240*/  BAR.SYNC.DEFER_BLOCKING 0x0 ;  /* 0x0000000000007b1d */ /* 0x000fec0000010000 */
[----:B------:R-:W-:Y:S05]  /*1250*/  BRA `(.L_x_2419) ;  /* 0x0000000000647947 */ /* 0x000fea0003800000 */
.L_x_2418:
[----:B------:R-:W-:Y:S01]  /*1260*/  ISETP.GE.AND P0, PT, R6, R3, PT ;  /* 0x000000030600720c */ /* 0x000fe20003f06270 */
[----:B------:R-:W-:-:S12]  /*1270*/  BSSY B0, `(.L_x_2419) ;  /* 0x0000017000007945 */ /* 0x000fd80003800000 */
[----:B------:R-:W-:Y:S05]  /*1280*/  @P0 BRA `(.L_x_2425) ;  /* 0x0000000000540947 */ /* 0x000fea0003800000 */
[----:B------:R-:W-:Y:S01]  /*1290*/  I2FP.F32.S32 R4, R3 ;  /* 0x0000000300047245 */ /* 0x000fe20000201400 */
[----:B------:R-:W-:Y:S01]  /*12a0*/  ULDC UR4, c[0x0][0x29c] ;  /* 0x0000a70000047ab9 */ /* 0x000fe20000000800 */
[----:B------:R-:W-:Y:S02]  /*12b0*/  I2FP.F32.S32 R6, R6 ;  /* 0x0000000600067245 */ /* 0x000fe40000201400 */
[----:B------:R-:W0:Y:S03]  /*12c0*/  MUFU.RCP R3, R4 ;  /* 0x0000000400037308 */ /* 0x000e260000001000 */
[----:B0-----:R-:W-:Y:S01]  /*12d0*/  FMUL.FTZ R6, R6, R3 ;  /* 0x0000000306067220 */ /* 0x001fe20000410000 */
[----:B-----5:R-:W-:-:S03]  /*12e0*/  IADD3 R3, -R25, UR4, RZ ;  /* 0x0000000419037c10 */ /* 0x020fc6000fffe1ff */
[----:B------:R-:W-:Y:S01]  /*12f0*/  FMUL.FTZ R6, R6, 13.28771209716796875 ;  /* 0x41549a7806067820 */ /* 0x000fe20000410000 */
[----:B------:R-:W-:-:S03]  /*1300*/  I2FP.F32.S32 R3, R3 ;  /* 0x0000000300037245 */ /* 0x000fc60000201400 */
        /* <DEDUP_REMOVED lines=13> */
.L_x_2425:
[----:B------:R-:W-:Y:S05]  /*13e0*/  BSYNC B0 ;  /* 0x0000000000007941 */ /* 0x000fea0003800000 */
.L_x_2419:
[----:B------:R-:W-:Y:S01]  /*13f0*/  ISETP.GT.AND P0, PT, R17, 0x1f, PT ;  /* 0x0000001f1100780c */ /* 0x000fe20003f04270 */
[----:B------:R-:W-:Y:S01]  /*1400*/  BSSY B0, `(.L_x_2426) ;  /* 0x0000024000007945 */ /* 0x000fe20003800000 */
[----:B------:R-:W-:-:S11]  /*1410*/  MOV R5, RZ ;  /* 0x000000ff00057202 */ /* 0x000fd60000000f00 */
        /* <DEDUP_REMOVED lines=33> */
.L_x_2482:
[----:B-12---:R-:W-:-:S07]  /*1630*/  FADD.FTZ R5, R5, R14 ;  /* 0x0000000e05057221 */ /* 0x006fce0000010000 */
.L_x_2427:
[----:B------:R-:W-:Y:S05]  /*1640*/  BSYNC B0 ;  /* 0x0000000000007941 */ /* 0x000fea0003800000 */
.L_x_2426:
        /* <DEDUP_REMOVED lines=23> */
.L_x_2430:
[----:B------:R0:W-:Y:S02]  /*17c0*/  STS [R9], R88 ;  /* 0x0000005809007388 */ /* 0x0001e40000000800 */
.L_x_2429:
        /* <DEDUP_REMOVED lines=11> */
[----:B------:R-:W-:Y:S03]  /*1880*/  BSSY B0, `(.L_x_2431) ;  /* 0x000010e000007945 */ /* 0x000fe60003800000 */
[----:B------:R-:W-:-:S04]  /*1890*/  LOP3.LUT R4, R4, 0xfffffff0, RZ, 0xc0, !PT ;  /* 0xfffffff004047812 */ /* 0x000fc800078ec0ff */
[----:B------:R-:W-:Y:S01]  /*18a0*/  IADD3 R4, R23, R4, RZ ;  /* 0x0000000417047210 */ /* 0x000fe20007ffe0ff */
[----:B------:R-:W-:Y:S03]  /*18b0*/  BAR.SYNC.DEFER_BLOCKING 0x0 ;  /* 0x0000000000007b1d */ /* 0x000fe60000010000 */
[----:B------:R-:W-:Y:S01]  /*18c0*/  ISETP.GE.AND P0, PT, R87, R4, PT ;  /* 0x000000045700720c */ /* 0x000fe20003f06270 */
[----:B---3--:R-:W-:-:S04]  /*18d0*/  IMAD R8, R26, R84, R53 ;  /* 0x000000541a087224 */ /* 0x008fc800078e0235 */
[----:B------:R-:W-:-:S08]  /*18e0*/  IMAD.SHL.U32 R8, R8, 0x40, RZ ;  /* 0x0000004008087824 */ /* 0x000fd000078e00ff */
[----:B------:R-:W-:Y:S05]  /*18f0*/  @P0 BRA `(.L_x_2432) ;  /* 0x0000001000180947 */ /* 0x000fea0003800000 */
[----:B------:R-:W-:Y:S01]  /*1900*/  IABS R3, R85 ;  /* 0x0000005500037213 */ /* 0x000fe20000000000 */
[----:B------:R-:W-:Y:S01]  /*1910*/  VIADD R10, R10, 0x20 ;  /* 0x000000200a0a7836 */ /* 0x000fe20000000000 */
[----:B------:R-:W-:Y:S01]  /*1920*/  LOP3.LUT R6, R6, 0x7ffffffe, RZ, 0xc0, !PT ;  /* 0x7ffffffe06067812 */ /* 0x000fe200078ec0ff */
[----:B------:R-:W3:Y:S01]  /*1930*/  LDC.64 R90, c[0x0][0x2d8] ;  /* 0x0000b600ff5a7b82 */ /* 0x000ee20000000a00 */
[----:B------:R-:W4:Y:S01]  /*1940*/  I2F.RP R13, R3 ;  /* 0x00000003000d7306 */ /* 0x000f220000209400 */
[----:B------:R-:W-:Y:S01]  /*1950*/  ULDC UR5, c[0x0][0x2d0] ;  /* 0x0000b40000057ab9 */ /* 0x000fe20000000800 */
[----:B------:R-:W-:Y:S01]  /*1960*/  LEA R10, R11, R10, 0x18 ;  /* 0x0000000a0b0a7211 */ /* 0x000fe200078ec0ff */
[----:B------:R-:W-:Y:S01]  /*1970*/  ULDC UR4, c[0x0][0x298] ;  /* 0x0000a60000047ab9 */ /* 0x000fe20000000800 */
[----:B0-----:R-:W-:Y:S01]  /*1980*/  IADD3 R9, -R6, R17, RZ ;  /* 0x0000001106097210 */ /* 0x001fe20007ffe1ff */
[----:B------:R-:W-:Y:S02]  /*1990*/  IMAD R84, R53, UR5, R16 ;  /* 0x0000000535547c24 */ /* 0x000fe4000f8e0210 */
[----:B------:R-:W0:Y:S02]  /*19a0*/  LDC R86, c[0x0][0x2c0] ;  /* 0x0000b000ff567b82 */ /* 0x000e240000000800 */
[----:B------:R-:W-:-:S02]  /*19b0*/  IMAD R12, R9, 0x8, R10 ;  /* 0x00000008090c7824 */ /* 0x000fc400078e020a */
[----:B------:R-:W-:-:S03]  /*19c0*/  IMAD.SHL.U32 R9, R9, 0x2, RZ ;  /* 0x0000000209097824 */ /* 0x000fc600078e00ff */
[----:B------:R0:W0:Y:S01]  /*19d0*/  LDS.64 R4, [R12] ;  /* 0x000000000c047984 */ /* 0x0000220000000a00 */
[----:B----4-:R-:W4:Y:S01]  /*19e0*/  MUFU.RCP R13, R13 ;  /* 0x0000000d000d7308 */ /* 0x010f220000001000 */
[----:B------:R-:W-:Y:S02]  /*19f0*/  IMAD R85, R8, R85, R9 ;  /* 0x0000005508557224 */ /* 0x000fe400078e0209 */
[----:B------:R0:W1:Y:S04]  /*1a00*/  LDS.64 R6, [R12+0x10] ;  /* 0x000010000c067984 */ /* 0x0000680000000a00 */
[----:B------:R0:W1:Y:S01]  /*1a10*/  LDS.64 R20, [R12+0x20] ;  /* 0x000020000c147984 */ /* 0x0000620000000a00 */
[----:B---3--:R-:W-:-:S03]  /*1a20*/  IMAD.WIDE R90, R53, 0x4, R90 ;  /* 0x00000004355a7825 */ /* 0x008fc600078e025a */
[----:B------:R3:W3:Y:S04]  /*1a30*/  LDS.64 R26, [R12+0x30] ;  /* 0x000030000c1a7984 */ /* 0x0006e80000000a00 */
[----:B--2---:R2:W2:Y:S01]  /*1a40*/  LDS.64 R28, [R12+0x40] ;  /* 0x000040000c1c7984 */ /* 0x0044a20000000a00 */
[----:B0-----:R-:W-:Y:S01]  /*1a50*/  IADD3 R86, R86, UR4, RZ ;  /* 0x0000000456567c10 */ /* 0x001fe2000fffe0ff */
[----:B----4-:R-:W-:Y:S02]  /*1a60*/  VIADD R13, R13, 0xffffffe ;  /* 0x0ffffffe0d0d7836 */ /* 0x010fe40000000000 */
[----:B-1----:R0:W1:Y:S02]  /*1a70*/  LDS.64 R30, [R12+0x50] ;  /* 0x000050000c1e7984 */ /* 0x0020640000000a00 */
[----:B------:R-:W4:Y:S02]  /*1a80*/  F2I.FTZ.U32.TRUNC.NTZ R11, R13 ;  /* 0x0000000d000b7305 */ /* 0x000f24000021f000 */
[----:B------:R0:W0:Y:S04]  /*1a90*/  LDS.64 R32, [R12+0x60] ;  /* 0x000060000c207984 */ /* 0x0000280000000a00 */
[----:B------:R0:W0:Y:S04]  /*1aa0*/  LDS.64 R34, [R12+0x70] ;  /* 0x000070000c227984 */ /* 0x0000280000000a00 */
[----:B------:R0:W0:Y:S04]  /*1ab0*/  LDS.64 R36, [R12+0x80] ;  /* 0x000080000c247984 */ /* 0x0000280000000a00 */
[----:B------:R0:W0:Y:S01]  /*1ac0*/  LDS.64 R38, [R12+0x90] ;  /* 0x000090000c267984 */ /* 0x0000220000000a00 */
[----:B----4-:R-:W-:-:S03]  /*1ad0*/  IADD3 R10, RZ, -R11, RZ ;  /* 0x8000000bff0a7210 */ /* 0x010fc60007ffe0ff */
[----:B------:R4:W0:Y:S02]  /*1ae0*/  LDS.64 R40, [R12+0xa0] ;  /* 0x0000a0000c287984 */ /* 0x0008240000000a00 */
[----:B------:R-:W-:Y:S02]  /*1af0*/  IMAD R15, R10, R3, RZ ;  /* 0x000000030a0f7224 */ /* 0x000fe400078e02ff */
[----:B------:R4:W0:Y:S01]  /*1b00*/  LDS.64 R42, [R12+0xb0] ;  /* 0x0000b0000c2a7984 */ /* 0x0008220000000a00 */
[----:B------:R-:W-:-:S03]  /*1b10*/  IMAD.MOV.U32 R10, RZ, RZ, RZ ;  /* 0x000000ffff0a7224 */ /* 0x000fc600078e00ff */
[----:B------:R4:W0:Y:S01]  /*1b20*/  LDS.64 R44, [R12+0xc0] ;  /* 0x0000c0000c2c7984 */ /* 0x0008220000000a00 */
[----:B------:R-:W-:-:S03]  /*1b30*/  IMAD.HI.U32 R9, R11, R15, R10 ;  /* 0x0000000f0b097227 */ /* 0x000fc600078e000a */
[----:B------:R4:W0:Y:S04]  /*1b40*/  LDS.64 R46, [R12+0xd0] ;  /* 0x0000d0000c2e7984 */ /* 0x0008280000000a00 */
[----:B------:R4:W0:Y:S04]  /*1b50*/  LDS.64 R48, [R12+0xe0] ;  /* 0x0000e0000c307984 */ /* 0x0008280000000a00 */
[----:B-123--:R4:W0:Y:S02]  /*1b60*/  LDS.64 R50, [R12+0xf0] ;  /* 0x0000f0000c327984 */ /* 0x00e8240000000a00 */
.L_x_2436:
[----:B01----:R-:W1:Y:S01]  /*1b70*/  LDC R13, c[0x0][0x284] ;  /* 0x0000a100ff0d7b82 */ /* 0x003e620000000800 */
[----:B------:R-:W-:Y:S02]  /*1b80*/  IABS R92, R87 ;  /* 0x00000057005c7213 */ /* 0x000fe40000000000 */
[----:B------:R-:W-:Y:S02]  /*1b90*/  ISETP.GE.AND P1, PT, R87, R16, PT ;  /* 0x000000105700720c */ /* 0x000fe40003f26270 */
[----:B0---4-:R-:W-:Y:S01]  /*1ba0*/  SHF.R.S32.HI R12, RZ, 0x1f, R85 ;  /* 0x0000001fff0c7819 */ /* 0x011fe20000011455 */
[----:B------:R-:W-:-:S04]  /*1bb0*/  IMAD.HI.U32 R10, R9, R92, RZ ;  /* 0x0000005c090a7227 */ /* 0x000fc800078e00ff */
[----:B------:R-:W-:Y:S01]  /*1bc0*/  IMAD.MOV R11, RZ, RZ, -R10 ;  /* 0x000000ffff0b7224 */ /* 0x000fe200078e0a0a */
[----:B-1----:R-:W-:Y:S02]  /*1bd0*/  IABS R15, R13 ;  /* 0x0000000d000f7213 */ /* 0x002fe40000000000 */
[----:B------:R-:W-:-:S03]  /*1be0*/  ISETP.NE.AND P2, PT, R13, RZ, PT ;  /* 0x000000ff0d00720c */ /* 0x000fc60003f45270 */
[----:B------:R-:W-:Y:S02]  /*1bf0*/  IMAD R92, R15, R11, R92 ;  /* 0x0000000b0f5c7224 */ /* 0x000fe400078e025c */
[----:B------:R-:W0:Y:S03]  /*1c00*/  @!P1 LDC.64 R10, c[0x0][0x248] ;  /* 0x00009200ff0a9b82 */ /* 0x000e260000000a00 */
[----:B------:R-:W-:-:S13]  /*1c10*/  ISETP.GT.U32.AND P0, PT, R3, R92, PT ;  /* 0x0000005c0300720c */ /* 0x000fda0003f04070 */
[----:B------:R-:W-:-:S05]  /*1c20*/  @!P0 IMAD.IADD R92, R92, 0x1, -R15 ;  /* 0x000000015c5c8824 */ /* 0x000fca00078e0a0f */
[----:B------:R-:W-:-:S13]  /*1c30*/  ISETP.GT.U32.AND P0, PT, R3, R92, PT ;  /* 0x0000005c0300720c */ /* 0x000fda0003f04070 */
[----:B------:R-:W-:Y:S02]  /*1c40*/  @!P0 IADD3 R92, R92, -R15, RZ ;  /* 0x8000000f5c5c8210 */ /* 0x000fe40007ffe0ff */
[----:B------:R-:W-:-:S13]  /*1c50*/  ISETP.GE.AND P0, PT, R87, RZ, PT ;  /* 0x000000ff5700720c */ /* 0x000fda0003f06270 */
[----:B------:R-:W-:Y:S01]  /*1c60*/  @!P0 IMAD.MOV R92, RZ, RZ, -R92 ;  /* 0x000000ffff5c8224 */ /* 0x000fe200078e0a5c */
[----:B------:R-:W-:-:S05]  /*1c70*/  @!P2 LOP3.LUT R92, RZ, R13, RZ, 0x33, !PT ;  /* 0x0000000dff5ca212 */ /* 0x000fca00078e33ff */
[----:B------:R-:W-:-:S05]  /*1c80*/  @!P1 IMAD.SHL.U32 R14, R92, 0x4, RZ ;  /* 0x000000045c0e9824 */ /* 0x000fca00078e00ff */
[----:B------:R-:W-:-:S04]  /*1c90*/  @!P1 IADD3 R15, P0, R85, R14, RZ ;  /* 0x0000000e550f9210 */ /* 0x000fc80007f1e0ff */
[----:B------:R-:W-:Y:S02]  /*1ca0*/  @!P1 LEA.HI.X.SX32 R89, R14, R12, 0x1, P0 ;  /* 0x0000000c0e599211 */ /* 0x000fe400000f0eff */
[----:B0-----:R-:W-:-:S04]  /*1cb0*/  @!P1 LEA R14, P0, R15, R10, 0x2 ;  /* 0x0000000a0f0e9211 */ /* 0x001fc800078010ff */
[----:B------:R-:W-:Y:S02]  /*1cc0*/  @!P1 LEA.HI.X R15, R15, R11, R89, 0x2, P0 ;  /* 0x0000000b0f0f9211 */ /* 0x000fe400000f1459 */
[----:B------:R-:W0:Y:S01]  /*1cd0*/  @!P1 LDC.64 R10, c[0x0][0x248] ;  /* 0x00009200ff0a9b82 */ /* 0x000e220000000a00 */
[----:B------:R-:W-:Y:S02]  /*1ce0*/  IADD3 R89, R92, R13, RZ ;  /* 0x0000000d5c597210 */ /* 0x000fe40007ffe0ff */
[----:B------:R1:W2:Y:S03]  /*1cf0*/  @!P1 LDG.E.64 R52, desc[UR36][R14.64] ;  /* 0x000000240e349981 */ /* 0x0002a6000c1e1b00 */
[----:B------:R-:W-:-:S05]  /*1d00*/  @!P1 IMAD.SHL.U32 R92, R89, 0x4, RZ ;  /* 0x00000004595c9824 */ /* 0x000fca00078e00ff */
[----:B------:R-:W-:-:S04]  /*1d10*/  @!P1 IADD3 R93, P0, R85, R92, RZ ;  /* 0x0000005c555d9210 */ /* 0x000fc80007f1e0ff */
[----:B-1----:R-:W-:Y:S02]  /*1d20*/  @!P1 LEA.HI.X.SX32 R14, R92, R12, 0x1, P0 ;  /* 0x0000000c5c0e9211 */ /* 0x002fe400000f0eff */
[----:B0-----:R-:W-:-:S04]  /*1d30*/  @!P1 LEA R92, P0, R93, R10, 0x2 ;  /* 0x0000000a5d5c9211 */ /* 0x001fc800078010ff */
[----:B------:R-:W-:Y:S02]  /*1d40*/  @!P1 LEA.HI.X R93, R93, R11, R14, 0x2, P0 ;  /* 0x0000000b5d5d9211 */ /* 0x000fe400000f140e */
[----:B------:R-:W0:Y:S01]  /*1d50*/  @!P1 LDC.64 R10, c[0x0][0x248] ;  /* 0x00009200ff0a9b82 */ /* 0x000e220000000a00 */
[----:B------:R-:W-:Y:S02]  /*1d60*/  IMAD.IADD R89, R89, 0x1, R13 ;  /* 0x0000000159597824 */ /* 0x000fe400078e020d */
[----:B------:R1:W3:Y:S03]  /*1d70*/  @!P1 LDG.E.64 R54, desc[UR36][R92.64] ;  /* 0x000000245c369981 */ /* 0x0002e6000c1e1b00 */
[----:B------:R-:W-:-:S04]  /*1d80*/  @!P1 SHF.L.U32 R14, R89, 0x2, RZ ;  /* 0x00000002590e9819 */ /* 0x000fc800000006ff */
[----:B------:R-:W-:-:S04]  /*1d90*/  @!P1 IADD3 R15, P0, R85, R14, RZ ;  /* 0x0000000e550f9210 */ /* 0x000fc80007f1e0ff */
[----:B-1----:R-:W-:Y:S02]  /*1da0*/  @!P1 LEA.HI.X.SX32 R92, R14, R12, 0x1, P0 ;  /* 0x0000000c0e5c9211 */ /* 0x002fe400000f0eff */
[----:B0-----:R-:W-:-:S04]  /*1db0*/  @!P1 LEA R14, P0, R15, R10, 0x2 ;  /* 0x0000000a0f0e9211 */ /* 0x001fc800078010ff */
[----:B------:R-:W-:Y:S02]  /*1dc0*/  @!P1 LEA.HI.X R15, R15, R11, R92, 0x2, P0 ;  /* 0x0000000b0f0f9211 */ /* 0x000fe400000f145c */
[----:B------:R-:W0:Y:S01]  /*1dd0*/  @!P1 LDC.64 R10, c[0x0][0x248] ;  /* 0x00009200ff0a9b82 */ /* 0x000e220000000a00 */
[----:B------:R-:W-:Y:S02]  /*1de0*/  IMAD.IADD R89, R89, 0x1, R13 ;  /* 0x0000000159597824 */ /* 0x000fe400078e020d */
[----:B------:R1:W4:Y:S02]  /*1df0*/  @!P1 LDG.E.64 R56, desc[UR36][R14.64] ;  /* 0x000000240e389981 */ /* 0x000324000c1e1b00 */
[----:B------:R-:W-:-:S05]  /*1e00*/  @!P1 IMAD.SHL.U32 R92, R89, 0x4, RZ ;  /* 0x00000004595c9824 */ /* 0x000fca00078e00ff */
[----:B------:R-:W-:-:S04]  /*1e10*/  @!P1 IADD3 R93, P0, R85, R92, RZ ;  /* 0x0000005c555d9210 */ /* 0x000fc80007f1e0ff */
[----:B-1----:R-:W-:Y:S02]  /*1e20*/  @!P1 LEA.HI.X.SX32 R14, R92, R12, 0x1, P0 ;  /* 0x0000000c5c0e9211 */ /* 0x002fe400000f0eff */
[----:B0-----:R-:W-:-:S04]  /*1e30*/  @!P1 LEA R92, P0, R93, R10, 0x2 ;  /* 0x0000000a5d5c9211 */ /* 0x001fc800078010ff */
[----:B------:R-:W-:Y:S02]  /*1e40*/  @!P1 LEA.HI.X R93, R93, R11, R14, 0x2, P0 ;  /* 0x0000000b5d5d9211 */ /* 0x000fe400000f140e */
[----:B------:R-:W0:Y:S01]  /*1e50*/  @!P1 LDC.64 R10, c[0x0][0x248] ;  /* 0x00009200ff0a9b82 */ /* 0x000e220000000a00 */
[----:B------:R-:W-:Y:S02]  /*1e60*/  IADD3 R89, R89, R13, RZ ;  /* 0x0000000d59597210 */ /* 0x000fe40007ffe0ff */
[----:B------:R1:W4:Y:S03]  /*1e70*/  @!P1 LDG.E.64 R58, desc[UR36][R92.64] ;  /* 0x000000245c3a9981 */ /* 0x000326000c1e1b00 */
[----:B------:R-:W-:-:S05]  /*1e80*/  @!P1 IMAD.SHL.U32 R14, R89, 0x4, RZ ;  /* 0x00000004590e9824 */ /* 0x000fca00078e00ff */
[----:B------:R-:W-:-:S04]  /*1e90*/  @!P1 IADD3 R15, P0, R85, R14, RZ ;  /* 0x0000000e550f9210 */ /* 0x000fc80007f1e0ff */
[----:B-1----:R-:W-:Y:S02]  /*1ea0*/  @!P1 LEA.HI.X.SX32 R92, R14, R12, 0x1, P0 ;  /* 0x0000000c0e5c9211 */ /* 0x002fe400000f0eff */
[----:B0-----:R-:W-:-:S04]  /*1eb0*/  @!P1 LEA R14, P0, R15, R10, 0x2 ;  /* 0x0000000a0f0e9211 */ /* 0x001fc800078010ff */
[----:B------:R-:W-:Y:S02]  /*1ec0*/  @!P1 LEA.HI.X R15, R15, R11, R92, 0x2, P0 ;  /* 0x0000000b0f0f9211 */ /* 0x000fe400000f145c */
[----:B------:R-:W0:Y:S01]  /*1ed0*/  @!P1 LDC.64 R10, c[0x0][0x248] ;  /* 0x00009200ff0a9b82 */ /* 0x000e220000000a00 */
[----:B------:R-:W-:Y:S02]  /*1ee0*/  IMAD.IADD R89, R89, 0x1, R13 ;  /* 0x0000000159597824 */ /* 0x000fe400078e020d */
[----:B------:R1:W4:Y:S03]  /*1ef0*/  @!P1 LDG.E.64 R60, desc[UR36][R14.64] ;  /* 0x000000240e3c9981 */ /* 0x000326000c1e1b00 */
        /* <DEDUP_REMOVED lines=67> */
[----:B0-----:R-:W-:Y:S01]  /*2330*/  @!P1 LEA R92, P0, R93, R10, 0x2 ;  /* 0x0000000a5d5c9211 */ /* 0x001fe200078010ff */
[----:B------:R-:W-:-:S03]  /*2340*/  IMAD.IADD R10, R89, 0x1, R13 ;  /* 0x00000001590a7824 */ /* 0x000fc600078e020d */
[----:B------:R-:W-:Y:S02]  /*2350*/  @!P1 LEA.HI.X R93, R93, R11, R14, 0x2, P0 ;  /* 0x0000000b5d5d9211 */ /* 0x000fe400000f140e */
[C---:B------:R-:W-:Y:S01]  /*2360*/  IADD3 R13, R10.reuse, R13, RZ ;  /* 0x0000000d0a0d7210 */ /* 0x040fe20007ffe0ff */
[----:B------:R-:W-:Y:S02]  /*2370*/  @!P1 IMAD.SHL.U32 R15, R10, 0x4, RZ ;  /* 0x000000040a0f9824 */ /* 0x000fe400078e00ff */
[----:B------:R0:W4:Y:S02]  /*2380*/  @!P1 LDG.E.64 R78, desc[UR36][R92.64] ;  /* 0x000000245c4e9981 */ /* 0x000124000c1e1b00 */
[----:B------:R-:W-:Y:S01]  /*2390*/  @!P1 IMAD.SHL.U32 R10, R13, 0x4, RZ ;  /* 0x000000040d0a9824 */ /* 0x000fe200078e00ff */
[----:B------:R-:W-:-:S04]  /*23a0*/  @!P1 IADD3 R14, P0, R85, R15, RZ ;  /* 0x0000000f550e9210 */ /* 0x000fc80007f1e0ff */
[----:B------:R-:W-:Y:S02]  /*23b0*/  @!P1 IADD3 R13, P2, R85, R10, RZ ;  /* 0x0000000a550d9210 */ /* 0x000fe40007f5e0ff */
[-C--:B------:R-:W-:Y:S02]  /*23c0*/  @!P1 LEA.HI.X.SX32 R15, R15, R12.reuse, 0x1, P0 ;  /* 0x0000000c0f0f9211 */ /* 0x080fe400000f0eff */
[----:B------:R-:W-:Y:S02]  /*23d0*/  @!P1 LEA.HI.X.SX32 R89, R10, R12, 0x1, P2 ;  /* 0x0000000c0a599211 */ /* 0x000fe400010f0eff */
[----:B------:R-:W1:Y:S02]  /*23e0*/  @!P1 LDC.64 R10, c[0x0][0x248] ;  /* 0x00009200ff0a9b82 */ /* 0x000e640000000a00 */
[----:B-1----:R-:W-:-:S04]  /*23f0*/  @!P1 LEA R12, P0, R13, R10, 0x2 ;  /* 0x0000000a0d0c9211 */ /* 0x002fc800078010ff */
[----:B------:R-:W-:Y:S02]  /*2400*/  @!P1 LEA.HI.X R13, R13, R11, R89, 0x2, P0 ;  /* 0x0000000b0d0d9211 */ /* 0x000fe400000f1459 */
[----:B------:R-:W1:Y:S01]  /*2410*/  @!P1 LDC.64 R10, c[0x0][0x248] ;  /* 0x00009200ff0a9b82 */ /* 0x000e620000000a00 */
[----:B------:R-:W-:Y:S02]  /*2420*/  ISETP.NE.U32.AND P0, PT, RZ, UR6, PT ;  /* 0x00000006ff007c0c */ /* 0x000fe4000bf05070 */
[----:B0-----:R-:W-:Y:S01]  /*2430*/  SHF.R.S32.HI R92, RZ, 0x1f, R24 ;  /* 0x0000001fff5c7819 */ /* 0x001fe20000011418 */
[----:B------:R3:W4:Y:S01]  /*2440*/  @!P1 LDG.E.64 R80, desc[UR36][R12.64] ;  /* 0x000000240c509981 */ /* 0x000722000c1e1b00 */
[----:B------:R-:W-:Y:S02]  /*2450*/  ISETP.NE.AND.EX P0, PT, RZ, UR7, PT, P0 ;  /* 0x00000007ff007c0c */ /* 0x000fe4000bf05300 */
[----:B-1----:R-:W-:-:S04]  /*2460*/  @!P1 LEA R10, P2, R14, R10, 0x2 ;  /* 0x0000000a0e0a9211 */ /* 0x002fc800078410ff */
[----:B------:R-:W-:-:S07]  /*2470*/  @!P1 LEA.HI.X R11, R14, R11, R15, 0x2, P2 ;  /* 0x0000000b0e0b9211 */ /* 0x000fce00010f140f */
[----:B------:R-:W-:Y:S02]  /*2480*/  @P0 SHF.R.S32.HI R15, RZ, 0x1f, R87 ;  /* 0x0000001fff0f0819 */ /* 0x000fe40000011457 */
[----:B------:R-:W-:Y:S01]  /*2490*/  @P0 IADD3 R14, P2, P3, R87, UR6, R24 ;  /* 0x00000006570e0c10 */ /* 0x000fe2000fb5e018 */
[----:B------:R-:W4:Y:S03]  /*24a0*/  @!P1 LDG.E.64 R82, desc[UR36][R10.64] ;  /* 0x000000240a529981 */ /* 0x000f26000c1e1b00 */
[----:B------:R-:W-:-:S05]  /*24b0*/  @P0 IADD3.X R15, R15, UR7, R92, P2, P3 ;  /* 0x000000070f0f0c10 */ /* 0x000fca00097e645c */
[----:B------:R-:W4:Y:S01]  /*24c0*/  @P0 LDG.E.U8 R14, desc[UR36][R14.64] ;  /* 0x000000240e0e0981 */ /* 0x000f22000c1e1100 */
[----:B---3--:R-:W-:Y:S01]  /*24d0*/  FMUL.FTZ R13, R6, R54 ;  /* 0x00000036060d7220 */ /* 0x008fe20000410000 */
[----:B------:R-:W-:-:S03]  /*24e0*/  FMUL.FTZ R12, R7, R55 ;  /* 0x00000037070c7220 */ /* 0x000fc60000410000 */
[----:B--2---:R-:W-:Y:S01]  /*24f0*/  FFMA.FTZ R13, R4, R52, R13 ;  /* 0x00000034040d7223 */ /* 0x004fe2000001000d */
[----:B------:R-:W-:-:S03]  /*2500*/  FFMA.FTZ R12, R5, R53, R12 ;  /* 0x00000035050c7223 */ /* 0x000fc6000001000c */
[----:B----4-:R-:W-:Y:S01]  /*2510*/  FFMA.FTZ R13, R20, R56, R13 ;  /* 0x00000038140d7223 */ /* 0x010fe2000001000d */
        /* <DEDUP_REMOVED lines=11> */
[----:B------:R-:W-:Y:S02]  /*25d0*/  UMOV UR4, 0xffffffff ;  /* 0xffffffff00047882 */ /* 0x000fe40000000000 */
        /* <DEDUP_REMOVED lines=16> */
[----:B------:R-:W-:-:S03]  /*26e0*/  ISETP.NE.AND P0, PT, R14, RZ, P0 ;  /* 0x000000ff0e00720c */ /* 0x000fc60000705270 */
[----:B------:R-:W-:Y:S01]  /*26f0*/  FADD.FTZ R13, R13, R12 ;  /* 0x0000000c0d0d7221 */ /* 0x000fe20000010000 */
[----:B------:R-:W-:Y:S09]  /*2700*/  BRA.DIV UR4, `(.L_x_2433) ;  /* 0x00000036040c7947 */ /* 0x000ff2000b800000 */
[----:B------:R0:W1:Y:S02]  /*2710*/  SHFL.BFLY PT, R14, R13, 0x1, 0x1f ;  /* 0x0c201f000d0e7f89 */ /* 0x00006400000e0000 */
.L_x_2485:
        /* <DEDUP_REMOVED lines=11> */
[----:B------:R-:W2:Y:S02]  /*27d0*/  @P1 LDG.E R14, desc[UR36][R90.64] ;  /* 0x000000245a0e1981 */ /* 0x000ea4000c1e1900 */
[----:B------:R-:W1:Y:S01]  /*27e0*/  @P2 LDC.64 R10, c[0x0][0x2c8] ;  /* 0x0000b200ff0a2b82 */ /* 0x000e620000000a00 */
[----:B0-----:R-:W-:-:S04]  /*27f0*/  @P2 IMAD R13, R84, R13, R87 ;  /* 0x0000000d540d2224 */ /* 0x001fc800078e0257 */
[----:B-1----:R-:W-:-:S06]  /*2800*/  @P2 IMAD.WIDE R10, R13, 0x4, R10 ;  /* 0x000000040d0a2825 */ /* 0x002fcc00078e020a */
[----:B------:R-:W3:Y:S01]  /*2810*/  @P2 LDG.E R11, desc[UR36][R10.64] ;  /* 0x000000240a0b2981 */ /* 0x000ee2000c1e1900 */
[----:B------:R-:W-:-:S04]  /*2820*/  @P1 ISETP.GE.AND P3, PT, R87, R86, PT ;  /* 0x000000565700120c */ /* 0x000fc80003f66270 */
[----:B-----5:R-:W-:-:S04]  /*2830*/  @P1 SEL R13, R25, RZ, !P3 ;  /* 0x000000ff190d1207 */ /* 0x020fc80005800000 */
[----:B------:R-:W-:-:S04]  /*2840*/  @P1 IADD3 R13, R13, R87, -R16 ;  /* 0x000000570d0d1210 */ /* 0x000fc80007ffe810 */
[----:B------:R-:W-:Y:S01]  /*2850*/  @P1 I2FP.F32.S32 R13, R13 ;  /* 0x0000000d000d1245 */ /* 0x000fe20000201400 */
[----:B---3--:R-:W-:-:S04]  /*2860*/  @P2 FADD.FTZ R12, R12, R11 ;  /* 0x0000000b0c0c2221 */ /* 0x008fc80000010000 */
[----:B--2---:R-:W-:Y:S01]  /*2870*/  @P1 FFMA.FTZ R12, R13, R14, R12 ;  /* 0x0000000e0d0c1223 */ /* 0x004fe2000001000c */
[----:B------:R-:W-:-:S05]  /*2880*/  IADD3 R13, -R23, R87, RZ ;  /* 0x00000057170d7210 */ /* 0x000fca0007ffe1ff */
[----:B------:R-:W-:-:S05]  /*2890*/  IMAD R13, R13, 0x4, R0 ;  /* 0x000000040d0d7824 */ /* 0x000fca00078e0200 */
[----:B------:R1:W-:Y:S01]  /*28a0*/  STS [R13], R12 ;  /* 0x0000000c0d007388 */ /* 0x0003e20000000800 */
[----:B------:R-:W-:-:S07]  /*28b0*/  @!P0 FMNMX.FTZ R88, R88, R12, !PT ;  /* 0x0000000c58588209 */ /* 0x000fce0007810000 */
.L_x_2435:
[----:B------:R-:W-:Y:S05]  /*28c0*/  BSYNC B1 ;  /* 0x0000000000017941 */ /* 0x000fea0003800000 */
.L_x_2434:
[----:B------:R-:W-:Y:S02]  /*28d0*/  IMAD.IADD R10, R16, 0x1, -R23 ;  /* 0x00000001100a7824 */ /* 0x000fe400078e0a17 */
[----:B------:R-:W-:-:S03]  /*28e0*/  VIADD R87, R87, 0x40 ;  /* 0x0000004057577836 */ /* 0x000fc60000000000 */
[----:B------:R-:W-:-:S04]  /*28f0*/  IADD3 R10, R10, 0xf, RZ ;  /* 0x0000000f0a0a7810 */ /* 0x000fc80007ffe0ff */
[----:B------:R-:W-:-:S04]  /*2900*/  SHF.R.S32.HI R11, RZ, 0x1f, R10 ;  /* 0x0000001fff0b7819 */ /* 0x000fc8000001140a */
[----:B------:R-:W-:-:S04]  /*2910*/  LEA.HI R11, R11, R10, RZ, 0x4 ;  /* 0x0000000a0b0b7211 */ /* 0x000fc800078f20ff */
[----:B------:R-:W-:-:S05]  /*2920*/  LOP3.LUT R10, R11, 0xfffffff0, RZ, 0xc0, !PT ;  /* 0xfffffff00b0a7812 */ /* 0x000fca00078ec0ff */
[----:B------:R-:W-:-:S05]  /*2930*/  IMAD.IADD R10, R23, 0x1, R10 ;  /* 0x00000001170a7824 */ /* 0x000fca00078e020a */
[----:B------:R-:W-:-:S13]  /*2940*/  ISETP.GE.AND P0, PT, R87, R10, PT ;  /* 0x0000000a5700720c */ /* 0x000fda0003f06270 */
[----:B------:R-:W-:Y:S05]  /*2950*/  @!P0 BRA `(.L_x_2436) ;  /* 0xfffffff000848947 */ /* 0x000fea000383ffff */
.L_x_2432:
[----:B------:R-:W-:Y:S05]  /*2960*/  BSYNC B0 ;  /* 0x0000000000007941 */ /* 0x000fea0003800000 */
.L_x_2431:
[----:B------:R-:W-:-:S03]  /*2970*/  UMOV UR4, 0xffffffff ;  /* 0xffffffff00047882 */ /* 0x000fc60000000000 */
[----:B------:R-:W-:Y:S05]  /*2980*/  BRA.DIV UR4, `(.L_x_2437) ;  /* 0x0000003204907947 */ /* 0x000fea000b800000 */
[----:B------:R-:W0:Y:S02]  /*2990*/  SHFL.BFLY PT, R14, R88, 0x10, 0x1f ;  /* 0x0e001f00580e7f89 */ /* 0x000e2400000e0000 */
[----:B01----:R-:W-:-:S05]  /*29a0*/  FMNMX.FTZ R13, R14, R88, !PT ;  /* 0x000000580e0d7209 */ /* 0x003fca0007810000 */
[----:B------:R-:W0:Y:S02]  /*29b0*/  SHFL.BFLY PT, R14, R13, 0x8, 0x1f ;  /* 0x0d001f000d0e7f89 */ /* 0x000e2400000e0000 */
[----:B0-----:R-:W-:-:S05]  /*29c0*/  FMNMX.FTZ R3, R13, R14, !PT ;  /* 0x0000000e0d037209 */ /* 0x001fca0007810000 */
[----:B------:R-:W0:Y:S02]  /*29d0*/  SHFL.BFLY PT, R14, R3, 0x4, 0x1f ;  /* 0x0c801f00030e7f89 */ /* 0x000e2400000e0000 */
[----:B0-----:R-:W-:-:S05]  /*29e0*/  FMNMX.FTZ R4, R3, R14, !PT ;  /* 0x0000000e03047209 */ /* 0x001fca0007810000 */
[----:B------:R0:W1:Y:S02]  /*29f0*/  SHFL.BFLY PT, R14, R4, 0x2, 0x1f ;  /* 0x0c401f00040e7f89 */ /* 0x00006400000e0000 */
.L_x_2491:
[----:B------:R-:W-:Y:S01]  /*2a00*/  SHF.R.S32.HI R6, RZ, 0x1f, R17 ;  /* 0x0000001fff067819 */ /* 0x000fe20000011411 */
[----:B------:R-:W-:Y:S05]  /*2a10*/  WARPSYNC.ALL ;  /* 0x0000000000007948 */ /* 0x000fea0003800000 */
[----:B------:R-:W-:Y:S02]  /*2a20*/  LEA.HI R3, R6, R17, RZ, 0x5 ;  /* 0x0000001106037211 */ /* 0x000fe400078f28ff */
[----:B-1----:R-:W-:Y:S02]  /*2a30*/  FMNMX.FTZ R14, R4, R14, !PT ;  /* 0x0000000e040e7209 */ /* 0x002fe40007810000 */
[----:B------:R-:W-:-:S04]  /*2a40*/  LOP3.LUT R10, R3, 0xffffffe0, RZ, 0xc0, !PT ;  /* 0xffffffe0030a7812 */ /* 0x000fc800078ec0ff */
[----:B------:R-:W-:-:S04]  /*2a50*/  IADD3 R10, -R10, R17, RZ ;  /* 0x000000110a0a7210 */ /* 0x000fc80007ffe1ff */
        /* <DEDUP_REMOVED lines=15> */
[----:B-1----:R-:W-:-:S04]  /*2b50*/  @!P0 MOV R3, 0x400 ;  /* 0x0000040000038802 */ /* 0x002fc80000000f00 */
        /* <DEDUP_REMOVED lines=10> */
[----:B------:R-:W-:Y:S01]  /*2c00*/  ULDC.64 UR4, c[0x0][0x2b0] ;  /* 0x0000ac0000047ab9 */ /* 0x000fe20000000a00 */
[----:B------:R-:W-:Y:S01]  /*2c10*/  HFMA2.MMA R9, -RZ, RZ, 0, 0 ;  /* 0x00000000ff097435 */ /* 0x000fe200000001ff */
[----:B------:R-:W-:Y:S01]  /*2c20*/  ISETP.NE.U32.AND P0, PT, RZ, UR4, PT ;  /* 0x00000004ff007c0c */ /* 0x000fe2000bf05070 */
[----:B------:R-:W-:-:S03]  /*2c30*/  IMAD.MOV.U32 R3, RZ, RZ, R7 ;  /* 0x000000ffff037224 */ /* 0x000fc600078e0007 */
[----:B------:R-:W-:-:S13]  /*2c40*/  ISETP.NE.AND.EX P0, PT, RZ, UR5, PT, P0 ;  /* 0x00000005ff007c0c */ /* 0x000fda000bf05300 */
.L_x_2443:
[----:B0-----:R-:W-:Y:S01]  /*2c50*/  IMAD.IADD R5, R3, 0x1, -R23 ;  /* 0x0000000103057824 */ /* 0x001fe200078e0a17 */
[----:B------:R-:W-:Y:S04]  /*2c60*/  BSSY B1, `(.L_x_2440) ;  /* 0x000000f000017945 */ /* 0x000fe80003800000 */
[----:B------:R-:W-:Y:S01]  /*2c70*/  LEA R13, R5, R0, 0x2 ;  /* 0x00000000050d7211 */ /* 0x000fe200078e10ff */
[----:B------:R-:W-:Y:S06]  /*2c80*/  @!P0 BRA `(.L_x_2441) ;  /* 0x0000000000208947 */ /* 0x000fec0003800000 */
[--C-:B------:R-:W-:Y:S02]  /*2c90*/  SHF.R.S32.HI R10, RZ, 0x1f, R24.reuse ;  /* 0x0000001fff0a7819 */ /* 0x100fe40000011418 */
[----:B------:R-:W-:Y:S02]  /*2ca0*/  SHF.R.S32.HI R5, RZ, 0x1f, R3 ;  /* 0x0000001fff057819 */ /* 0x000fe40000011403 */
[----:B------:R-:W-:-:S04]  /*2cb0*/  IADD3 R4, P2, P3, R3, UR6, R24 ;  /* 0x0000000603047c10 */ /* 0x000fc8000fb5e018 */
[----:B------:R-:W-:-:S05]  /*2cc0*/  IADD3.X R5, R5, UR7, R10, P2, P3 ;  /* 0x0000000705057c10 */ /* 0x000fca00097e640a */
[----:B------:R-:W3:Y:S02]  /*2cd0*/  LDG.E.U8 R4, desc[UR36][R4.64] ;  /* 0x0000002404047981 */ /* 0x000ee4000c1e1100 */
[----:B---3--:R-:W-:-:S13]  /*2ce0*/  ISETP.NE.AND P2, PT, R4, RZ, PT ;  /* 0x000000ff0400720c */ /* 0x008fda0003f45270 */
[----:B------:R-:W-:Y:S01]  /*2cf0*/  @P2 IMAD.MOV.U32 R10, RZ, RZ, RZ ;  /* 0x000000ffff0a2224 */ /* 0x000fe200078e00ff */
[----:B------:R-:W-:Y:S06]  /*2d00*/  @P2 BRA `(.L_x_2442) ;  /* 0x0000000000102947 */ /* 0x000fec0003800000 */
.L_x_2441:
[----:B------:R-:W1:Y:S02]  /*2d10*/  LDS R4, [R13] ;  /* 0x000000000d047984 */ /* 0x000e640000000800 */
[----:B-1----:R-:W-:-:S04]  /*2d20*/  FADD.FTZ R4, -R11, R4 ;  /* 0x000000040b047221 */ /* 0x002fc80000010100 */
[----:B------:R-:W-:-:S04]  /*2d30*/  FMUL.FTZ R4, R4, 1.4426950216293334961 ;  /* 0x3fb8aa3b04047820 */ /* 0x000fc80000410000 */
[----:B------:R0:W3:Y:S03]  /*2d40*/  MUFU.EX2 R10, R4 ;  /* 0x00000004000a7308 */ /* 0x0000e60000000800 */
.L_x_2442:
[----:B------:R-:W-:Y:S05]  /*2d50*/  BSYNC B1 ;  /* 0x0000000000017941 */ /* 0x000fea0003800000 */
.L_x_2440:
[----:B---3--:R3:W-:Y:S01]  /*2d60*/  STS [R13], R10 ;  /* 0x0000000a0d007388 */ /* 0x0087e20000000800 */
[----:B------:R-:W-:Y:S02]  /*2d70*/  VIADD R3, R3, 0x80 ;  /* 0x0000008003037836 */ /* 0x000fe40000000000 */
[----:B------:R-:W-:-:S03]  /*2d80*/  FADD.FTZ R9, R10, R9 ;  /* 0x000000090a097221 */ /* 0x000fc60000010000 */
[----:B------:R-:W-:-:S13]  /*2d90*/  ISETP.GT.AND P2, PT, R3, R16, PT ;  /* 0x000000100300720c */ /* 0x000fda0003f44270 */
[----:B---3--:R-:W-:Y:S05]  /*2da0*/  @!P2 BRA `(.L_x_2443) ;  /* 0xfffffffc00a8a947 */ /* 0x008fea000383ffff */
.L_x_2439:
[----:B------:R-:W-:Y:S05]  /*2db0*/  BSYNC B0 ;  /* 0x0000000000007941 */ /* 0x000fea0003800000 */
.L_x_2438:
[----:B0-----:R-:W0:Y:S01]  /*2dc0*/  SHFL.BFLY PT, R4, R9, 0x10, 0x1f ;  /* 0x0e001f0009047f89 */ /* 0x001e2200000e0000 */
[----:B-1----:R-:W-:Y:S01]  /*2dd0*/  LOP3.LUT P0, R11, R17, 0x1f, RZ, 0xc0, !PT ;  /* 0x0000001f110b7812 */ /* 0x002fe2000780c0ff */
[----:B------:R-:W-:Y:S01]  /*2de0*/  ULDC.U8 UR4, c[0x0][0x31c] ;  /* 0x0000c70000047ab9 */ /* 0x000fe20000000000 */
[----:B------:R-:W-:Y:S02]  /*2df0*/  UMOV UR5, URZ ;  /* 0x0000003f00057c82 */ /* 0x000fe40008000000 */
[----:B------:R-:W-:-:S09]  /*2e00*/  ISETP.GT.U32.AND P2, PT, R11, 0x3, PT ;  /* 0x000000030b00780c */ /* 0x000fd20003f44070 */
[----:B------:R-:W1:Y:S04]  /*2e10*/  @!P0 S2R R14, SR_CgaCtaId ;  /* 0x00000000000e8919 */ /* 0x000e680000008800 */
        /* <DEDUP_REMOVED lines=9> */
[----:B-1----:R-:W-:Y:S02]  /*2eb0*/  @!P0 LEA R3, R14, R9, 0x18 ;  /* 0x000000090e038211 */ /* 0x002fe400078ec0ff */
[----:B------:R-:W-:Y:S02]  /*2ec0*/  @!P2 MOV R9, 0x400 ;  /* 0x000004000009a802 */ /* 0x000fe40000000f00 */
[----:B------:R-:W0:Y:S01]  /*2ed0*/  SHFL.BFLY PT, R5, R10, 0x2, 0x1f ;  /* 0x0c401f000a057f89 */ /* 0x000e2200000e0000 */
        /* <DEDUP_REMOVED lines=27> */
.L_x_2444:
[----:B------:R-:W-:Y:S01]  /*3090*/  ULDC.64 UR6, c[0x0][0x310] ;  /* 0x0000c40000067ab9 */ /* 0x000fe20000000a00 */
[----:B------:R-:W-:Y:S04]  /*30a0*/  BSSY B0, `(.L_x_2445) ;  /* 0x0000012000007945 */ /* 0x000fe80003800000 */
[----:B------:R-:W-:Y:S05]  /*30b0*/  @P1 BRA `(.L_x_2446) ;  /* 0x0000000000401947 */ /* 0x000fea0003800000 */
[----:B0-----:R-:W-:-:S04]  /*30c0*/  FADD.FTZ R3, R4, 9.9999999747524270788e-07 ;  /* 0x358637bd04037421 */ /* 0x001fc80000010000 */
[----:B------:R0:W1:Y:S03]  /*30d0*/  MUFU.RCP R12, R3 ;  /* 0x00000003000c7308 */ /* 0x0000660000001000 */
.L_x_2448:
[----:B0-----:R-:W-:-:S05]  /*30e0*/  IMAD.IADD R3, R7, 0x1, -R23 ;  /* 0x0000000107037824 */ /* 0x001fca00078e0a17 */
[----:B-1----:R-:W-:-:S05]  /*30f0*/  LEA R4, R3, R0, 0x2 ;  /* 0x0000000003047211 */ /* 0x002fca00078e10ff */
[----:B------:R-:W1:Y:S02]  /*3100*/  LDS R3, [R4] ;  /* 0x0000000004037984 */ /* 0x000e640000000800 */
[----:B-1----:R-:W-:-:S05]  /*3110*/  FMUL.FTZ R9, R3, R12 ;  /* 0x0000000c03097220 */ /* 0x002fca0000410000 */
[----:B------:R0:W-:Y:S01]  /*3120*/  STS [R4], R9 ;  /* 0x0000000904007388 */ /* 0x0001e20000000800 */
[----:B------:R-:W-:Y:S05]  /*3130*/  @!P0 BRA `(.L_x_2447) ;  /* 0x0000000000148947 */ /* 0x000fea0003800000 */
[----:B------:R-:W-:-:S04]  /*3140*/  IADD3 R3, P1, R7, UR4, RZ ;  /* 0x0000000407037c10 */ /* 0x000fc8000ff3e0ff */
[----:B------:R-:W-:Y:S02]  /*3150*/  LEA.HI.X.SX32 R10, R7, UR5, 0x1, P1 ;  /* 0x00000005070a7c11 */ /* 0x000fe400088f0eff */
[----:B0-----:R-:W-:-:S04]  /*3160*/  LEA R4, P1, R3, UR6, 0x2 ;  /* 0x0000000603047c11 */ /* 0x001fc8000f8210ff */
[----:B------:R-:W-:-:S05]  /*3170*/  LEA.HI.X R5, R3, UR7, R10, 0x2, P1 ;  /* 0x0000000703057c11 */ /* 0x000fca00088f140a */
[----:B------:R1:W-:Y:S04]  /*3180*/  STG.E desc[UR36][R4.64], R9 ;  /* 0x0000000904007986 */ /* 0x0003e8000c101924 */
.L_x_2447:
[----:B------:R-:W-:-:S05]  /*3190*/  VIADD R7, R7, 0x80 ;  /* 0x0000008007077836 */ /* 0x000fca0000000000 */
[----:B------:R-:W-:-:S13]  /*31a0*/  ISETP.GT.AND P1, PT, R7, R16, PT ;  /* 0x000000100700720c */ /* 0x000fda0003f24270 */
[----:B------:R-:W-:Y:S05]  /*31b0*/  @!P1 BRA `(.L_x_2448) ;  /* 0xfffffffc00c89947 */ /* 0x000fea000383ffff */
.L_x_2446:
[----:B------:R-:W-:Y:S05]  /*31c0*/  BSYNC B0 ;  /* 0x0000000000007941 */ /* 0x000fea0003800000 */
.L_x_2445:
[----:B------:R-:W-:Y:S01]  /*31d0*/  SHF.R.S32.HI R3, RZ, 0x1f, R16 ;  /* 0x0000001fff037819 */ /* 0x000fe20000011410 */
[----:B------:R-:W-:Y:S01]  /*31e0*/  ULDC.64 UR4, c[0x0][0x240] ;  /* 0x0000900000047ab9 */ /* 0x000fe20000000a00 */
[----:B------:R-:W-:Y:S02]  /*31f0*/  LEA.HI R6, R6, R17, RZ, 0x4 ;  /* 0x0000001106067211 */ /* 0x000fe400078f20ff */
[----:B------:R-:W-:Y:S02]  /*3200*/  LEA.HI R3, R3, R16, RZ, 0x3 ;  /* 0x0000001003037211 */ /* 0x000fe400078f18ff */
[----:B------:R-:W-:Y:S01]  /*3210*/  ISETP.NE.U32.AND P0, PT, RZ, UR4, PT ;  /* 0x00000004ff007c0c */ /* 0x000fe2000bf05070 */
[----:B------:R-:W-:Y:S01]  /*3220*/  ULDC UR4, c[0x0][0x284] ;  /* 0x0000a10000047ab9 */ /* 0x000fe20000000800 */
[----:B------:R-:W-:Y:S02]  /*3230*/  LOP3.LUT R3, R3, 0xfffffff8, RZ, 0xc0, !PT ;  /* 0xfffffff803037812 */ /* 0x000fe400078ec0ff */
[----:B------:R-:W-:-:S02]  /*3240*/  SHF.R.S32.HI R78, RZ, 0x4, R6 ;  /* 0x00000004ff4e7819 */ /* 0x000fc40000011406 */
[----:B------:R-:W-:Y:S01]  /*3250*/  ISETP.NE.AND.EX P0, PT, RZ, UR5, PT, P0 ;  /* 0x00000005ff007c0c */ /* 0x000fe2000bf05300 */
[----:B01----:R-:W-:Y:S01]  /*3260*/  IMAD.IADD R9, R16, 0x1, -R3 ;  /* 0x0000000110097824 */ /* 0x003fe200078e0a03 */
[----:B------:R-:W-:-:S04]  /*3270*/  LOP3.LUT R6, R6, 0x3ffffff0, RZ, 0xc0, !PT ;  /* 0x3ffffff006067812 */ /* 0x000fc800078ec0ff */
[----:B------:R-:W-:Y:S02]  /*3280*/  ISETP.NE.OR P0, PT, R78, R9, !P0 ;  /* 0x000000094e00720c */ /* 0x000fe40004705670 */
[----:B------:R-:W-:-:S05]  /*3290*/  IADD3 R6, -R6, R17, RZ ;  /* 0x0000001106067210 */ /* 0x000fca0007ffe1ff */
[----:B------:R-:W-:Y:S01]  /*32a0*/  IMAD.SHL.U32 R83, R6, 0x4, RZ ;  /* 0x0000000406537824 */ /* 0x000fe200078e00ff */
[----:B------:R-:W-:-:S05]  /*32b0*/  CS2R R6, SRZ ;  /* 0x0000000000067805 */ /* 0x000fca000001ff00 */
[----:B------:R-:W0:Y:S01]  /*32c0*/  @!P0 S2R R4, SR_CTAID.X ;  /* 0x0000000000048919 */ /* 0x000e220000002500 */
[----:B------:R-:W1:Y:S01]  /*32d0*/  @!P0 LDC.64 R10, c[0x0][0x240] ;  /* 0x00009000ff0a8b82 */ /* 0x000e620000000a00 */
[----:B------:R-:W-:Y:S01]  /*32e0*/  IMAD.IADD R81, R23, 0x1, R78 ;  /* 0x0000000117517824 */ /* 0x000fe200078e024e */
[----:B------:R-:W-:Y:S01]  /*32f0*/  BSSY B0, `(.L_x_2449) ;  /* 0x0000101000007945 */ /* 0x000fe20003800000 */
[----:B------:R-:W-:Y:S01]  /*3300*/  ISETP.NE.AND P1, PT, R78, R9, PT ;  /* 0x000000094e00720c */ /* 0x000fe20003f25270 */
[----:B0-----:R-:W-:Y:S01]  /*3310*/  @!P0 IMAD R3, R4, 0x40, R83 ;  /* 0x0000004004038824 */ /* 0x001fe200078e0253 */
[----:B------:R-:W-:-:S03]  /*3320*/  CS2R R4, SRZ ;  /* 0x0000000000047805 */ /* 0x000fc6000001ff00 */
[----:B-1----:R-:W-:Y:S01]  /*3330*/  @!P0 IMAD.WIDE R10, R3, 0x4, R10 ;  /* 0x00000004030a8825 */ /* 0x002fe200078e020a */
[----:B------:R-:W-:-:S04]  /*3340*/  MOV R3, UR4 ;  /* 0x0000000400037c02 */ /* 0x000fc80008000f00 */
[-C--:B------:R-:W-:Y:S01]  /*3350*/  VIMNMX R20, R16, R3.reuse, PT ;  /* 0x0000000310147248 */ /* 0x080fe20003fe0100 */
[----:B------:R0:W5:Y:S01]  /*3360*/  @!P0 LDG.E.128 R4, desc[UR36][R10.64] ;  /* 0x000000240a048981 */ /* 0x000162000c1e1d00 */
[----:B------:R-:W-:Y:S01]  /*3370*/  IMAD R21, R8, R3, R83 ;  /* 0x0000000308157224 */ /* 0x000fe200078e0253 */
[----:B------:R-:W-:Y:S01]  /*3380*/  CS2R R70, SRZ ;  /* 0x0000000000467805 */ /* 0x000fe2000001ff00 */
[----:B------:R-:W-:Y:S01]  /*3390*/  BAR.SYNC.DEFER_BLOCKING 0x0 ;  /* 0x0000000000007b1d */ /* 0x000fe20000010000 */
[----:B------:R-:W-:Y:S02]  /*33a0*/  ISETP.GE.AND P0, PT, R81, R20, PT ;  /* 0x000000145100720c */ /* 0x000fe40003f06270 */
[----:B------:R-:W-:Y:S02]  /*33b0*/  CS2R R68, SRZ ;  /* 0x0000000000447805 */ /* 0x000fe4000001ff00 */
[----:B------:R-:W-:-:S09]  /*33c0*/  SHF.R.S32.HI R76, RZ, 0x1f, R21 ;  /* 0x0000001fff4c7819 */ /* 0x000fd20000011415 */
[----:B0-----:R-:W-:Y:S05]  /*33d0*/  @P0 BRA `(.L_x_2450) ;  /* 0x0000000c00c80947 */ /* 0x001fea0003800000 */
[----:B------:R-:W-:Y:S01]  /*33e0*/  IADD3 R8, -R23, -0x2, -R78 ;  /* 0xfffffffe17087810 */ /* 0x000fe20007ffe94e */
[----:B------:R-:W-:Y:S01]  /*33f0*/  BSSY B1, `(.L_x_2451) ;  /* 0x0000023000017945 */ /* 0x000fe20003800000 */
[----:B------:R-:W-:Y:S02]  /*3400*/  LOP3.LUT R9, RZ, R20, RZ, 0x33, !PT ;  /* 0x00000014ff097212 */ /* 0x000fe400078e33ff */
[----:B------:R-:W-:Y:S02]  /*3410*/  CS2R R68, SRZ ;  /* 0x0000000000447805 */ /* 0x000fe4000001ff00 */
[----:B------:R-:W-:Y:S02]  /*3420*/  MOV R79, R81 ;  /* 0x00000051004f7202 */ /* 0x000fe40000000f00 */
[----:B------:R-:W-:Y:S01]  /*3430*/  CS2R R70, SRZ ;  /* 0x0000000000467805 */ /* 0x000fe2000001ff00 */
[----:B------:R-:W-:-:S05]  /*3440*/  IMAD.IADD R9, R8, 0x1, -R9 ;  /* 0x0000000108097824 */ /* 0x000fca00078e0a09 */
[C---:B------:R-:W-:Y:S02]  /*3450*/  LEA.HI R8, R9.reuse, 0x1, RZ, 0x1d ;  /* 0x0000000109087811 */ /* 0x040fe400078fe8ff */
[----:B------:R-:W-:Y:S02]  /*3460*/  ISETP.GE.U32.AND P2, PT, R9, 0x18, PT ;  /* 0x000000180900780c */ /* 0x000fe40003f46070 */
[----:B------:R-:W-:-:S13]  /*3470*/  LOP3.LUT P0, R8, R8, 0x3, RZ, 0xc0, !PT ;  /* 0x0000000308087812 */ /* 0x000fda000780c0ff */
[----:B------:R-:W-:Y:S05]  /*3480*/  @!P0 BRA `(.L_x_2452) ;  /* 0x0000000000648947 */ /* 0x000fea0003800000 */
[----:B------:R-:W-:Y:S01]  /*3490*/  IMAD.SHL.U32 R9, R81, 0x40, RZ ;  /* 0x0000004051097824 */ /* 0x000fe200078e00ff */
[----:B------:R-:W-:Y:S01]  /*34a0*/  ULDC.64 UR4, c[0x0][0x250] ;  /* 0x0000940000047ab9 */ /* 0x000fe20000000a00 */
[----:B------:R-:W-:Y:S01]  /*34b0*/  IMAD.MOV.U32 R12, RZ, RZ, R8 ;  /* 0x000000ffff0c7224 */ /* 0x000fe200078e0008 */
[----:B------:R-:W-:Y:S01]  /*34c0*/  LEA R13, R78, R0, 0x2 ;  /* 0x000000004e0d7211 */ /* 0x000fe200078e10ff */
[----:B------:R-:W-:Y:S01]  /*34d0*/  IMAD.MOV.U32 R79, RZ, RZ, R81 ;  /* 0x000000ffff4f7224 */ /* 0x000fe200078e0051 */
[----:B------:R-:W-:Y:S01]  /*34e0*/  IADD3 R24, P0, R21, R9, RZ ;  /* 0x0000000915187210 */ /* 0x000fe20007f1e0ff */
[----:B------:R-:W-:-:S03]  /*34f0*/  IMAD.MOV.U32 R68, RZ, RZ, RZ ;  /* 0x000000ffff447224 */ /* 0x000fc600078e00ff */
[----:B------:R-:W-:Y:S02]  /*3500*/  LEA.HI.X.SX32 R9, R9, R76, 0x1, P0 ;  /* 0x0000004c09097211 */ /* 0x000fe400000f0eff */
[----:B------:R-:W-:-:S04]  /*3510*/  LEA R15, P0, R24, UR4, 0x2 ;  /* 0x00000004180f7c11 */ /* 0x000fc8000f8010ff */
[----:B------:R-:W-:-:S09]  /*3520*/  LEA.HI.X R24, R24, UR5, R9, 0x2, P0 ;  /* 0x0000000518187c11 */ /* 0x000fd200080f1409 */
.L_x_2453:
[----:B------:R-:W-:Y:S01]  /*3530*/  MOV R8, R15 ;  /* 0x0000000f00087202 */ /* 0x000fe20000000f00 */
[----:B------:R-:W-:Y:S01]  /*3540*/  IMAD.MOV.U32 R9, RZ, RZ, R24 ;  /* 0x000000ffff097224 */ /* 0x000fe200078e0018 */
[----:B------:R0:W1:Y:S05]  /*3550*/  LDS R14, [R13] ;  /* 0x000000000d0e7984 */ /* 0x00006a0000000800 */
[----:B------:R-:W1:Y:S01]  /*3560*/  LDG.E.128 R8, desc[UR36][R8.64] ;  /* 0x0000002408087981 */ /* 0x000e62000c1e1d00 */
[----:B------:R-:W-:Y:S01]  /*3570*/  VIADD R12, R12, 0xffffffff ;  /* 0xffffffff0c0c7836 */ /* 0x000fe20000000000 */
[----:B------:R-:W-:Y:S01]  /*3580*/  IADD3 R15, P3, R15, 0x800, RZ ;  /* 0x000008000f0f7810 */ /* 0x000fe20007f7e0ff */
[----:B0-----:R-:W-:Y:S01]  /*3590*/  VIADD R13, R13, 0x20 ;  /* 0x000000200d0d7836 */ /* 0x001fe20000000000 */
[----:B------:R-:W-:-:S02]  /*35a0*/  IADD3 R79, R79, 0x8, RZ ;  /* 0x000000084f4f7810 */ /* 0x000fc40007ffe0ff */
[----:B------:R-:W-:Y:S01]  /*35b0*/  ISETP.NE.AND P0, PT, R12, RZ, PT ;  /* 0x000000ff0c00720c */ /* 0x000fe20003f05270 */
[----:B------:R-:W-:Y:S02]  /*35c0*/  IMAD.X R24, RZ, RZ, R24, P3 ;  /* 0x000000ffff187224 */ /* 0x000fe400018e0618 */
[-C--:B-1----:R-:W-:Y:S01]  /*35d0*/  FFMA.FTZ R68, R8, R14.reuse, R68 ;  /* 0x0000000e08447223 */ /* 0x082fe20000010044 */
[-C--:B------:R-:W-:Y:S01]  /*35e0*/  FFMA.FTZ R69, R9, R14.reuse, R69 ;  /* 0x0000000e09457223 */ /* 0x080fe20000010045 */
[-C--:B------:R-:W-:Y:S01]  /*35f0*/  FFMA.FTZ R70, R10, R14.reuse, R70 ;  /* 0x0000000e0a467223 */ /* 0x080fe20000010046 */
[----:B------:R-:W-:-:S07]  /*3600*/  FFMA.FTZ R71, R11, R14, R71 ;  /* 0x0000000e0b477223 */ /* 0x000fce0000010047 */
[----:B------:R-:W-:Y:S05]  /*3610*/  @P0 BRA `(.L_x_2453) ;  /* 0xfffffffc00c40947 */ /* 0x000fea000383ffff */
.L_x_2452:
[----:B------:R-:W-:Y:S05]  /*3620*/  BSYNC B1 ;  /* 0x0000000000017941 */ /* 0x000fea0003800000 */
.L_x_2451:
[----:B------:R-:W-:Y:S05]  /*3630*/  @!P2 BRA `(.L_x_2450) ;  /* 0x0000000c0030a947 */ /* 0x000fea0003800000 */
[----:B------:R-:W-:Y:S01]  /*3640*/  IMAD.IADD R11, R20, 0x1, -R79 ;  /* 0x00000001140b7824 */ /* 0x000fe200078e0a4f */
[C---:B------:R-:W-:Y:S01]  /*3650*/  SHF.L.U32 R8, R79.reuse, 0x6, RZ ;  /* 0x000000064f087819 */ /* 0x040fe200000006ff */
[----:B------:R-:W-:Y:S01]  /*3660*/  ULDC.64 UR4, c[0x0][0x250] ;  /* 0x0000940000047ab9 */ /* 0x000fe20000000a00 */
[----:B------:R-:W-:Y:S01]  /*3670*/  LEA R10, R79, 0x40, 0x2 ;  /* 0x000000404f0a7811 */ /* 0x000fe200078e10ff */
[----:B------:R-:W-:Y:S01]  /*3680*/  BSSY B1, `(.L_x_2454) ;  /* 0x0000072000017945 */ /* 0x000fe20003800000 */
[----:B------:R-:W-:Y:S02]  /*3690*/  ISETP.GT.AND P2, PT, R11, 0x60, PT ;  /* 0x000000600b00780c */ /* 0x000fe40003f44270 */
        /* <DEDUP_REMOVED lines=10> */
.L_x_2456:
[----:B------:R-:W3:Y:S04]  /*3740*/  LDG.E.128 R72, desc[UR36][R84.64] ;  /* 0x0000002454487981 */ /* 0x000ee8000c1e1d00 */
[----:B-----5:R-:W4:Y:S04]  /*3750*/  LDG.E.128 R24, desc[UR36][R84.64+0x800] ;  /* 0x0008002454187981 */ /* 0x020f28000c1e1d00 */
[----:B------:R-:W4:Y:S04]  /*3760*/  LDG.E.128 R12, desc[UR36][R84.64+0x1000] ;  /* 0x00100024540c7981 */ /* 0x000f28000c1e1d00 */
[----:B------:R-:W4:Y:S04]  /*3770*/  LDG.E.128 R48, desc[UR36][R84.64+0x1800] ;  /* 0x0018002454307981 */ /* 0x000f28000c1e1d00 */
[----:B------:R-:W4:Y:S04]  /*3780*/  LDG.E.128 R40, desc[UR36][R84.64+0x2000] ;  /* 0x0020002454287981 */ /* 0x000f28000c1e1d00 */
[----:B------:R-:W3:Y:S04]  /*3790*/  LDS R86, [R77+-0x40] ;  /* 0xffffc0004d567984 */ /* 0x000ee80000000800 */
[----:B------:R-:W4:Y:S04]  /*37a0*/  LDG.E.128 R8, desc[UR36][R84.64+0x2800] ;  /* 0x0028002454087981 */ /* 0x000f28000c1e1d00 */
[----:B------:R-:W4:Y:S04]  /*37b0*/  LDG.E.128 R64, desc[UR36][R84.64+0x3000] ;  /* 0x0030002454407981 */ /* 0x000f28000c1e1d00 */
[----:B------:R-:W4:Y:S04]  /*37c0*/  LDG.E.128 R60, desc[UR36][R84.64+0x3800] ;  /* 0x00380024543c7981 */ /* 0x000f28000c1e1d00 */
[----:B------:R-:W4:Y:S04]  /*37d0*/  LDG.E.128 R56, desc[UR36][R84.64+0x4000] ;  /* 0x0040002454387981 */ /* 0x000f28000c1e1d00 */
[----:B------:R-:W4:Y:S04]  /*37e0*/  LDG.E.128 R52, desc[UR36][R84.64+0x4800] ;  /* 0x0048002454347981 */ /* 0x000f28000c1e1d00 */
[----:B------:R-:W4:Y:S04]  /*37f0*/  LDG.E.128 R44, desc[UR36][R84.64+0x5000] ;  /* 0x00500024542c7981 */ /* 0x000f28000c1e1d00 */
[----:B------:R-:W4:Y:S04]  /*3800*/  LDG.E.128 R36, desc[UR36][R84.64+0x5800] ;  /* 0x0058002454247981 */ /* 0x000f28000c1e1d00 */
[----:B------:R-:W4:Y:S04]  /*3810*/  LDG.E.128 R32, desc[UR36][R84.64+0x6000] ;  /* 0x0060002454207981 */ /* 0x000f28000c1e1d00 */
[----:B--2---:R-:W2:Y:S04]  /*3820*/  LDG.E.128 R28, desc[UR36][R84.64+0x6800] ;  /* 0x00680024541c7981 */ /* 0x004ea8000c1e1d00 */
[----:B------:R-:W4:Y:S01]  /*3830*/  LDS R88, [R77+-0x20] ;  /* 0xffffe0004d587984 */ /* 0x000f220000000800 */
[-C--:B---3--:R-:W-:Y:S01]  /*3840*/  FFMA.FTZ R87, R72, R86.reuse, R68 ;  /* 0x0000005648577223 */ /* 0x088fe20000010044 */
[-C--:B------:R-:W-:Y:S01]  /*3850*/  FFMA.FTZ R82, R73, R86.reuse, R69 ;  /* 0x0000005649527223 */ /* 0x080fe20000010045 */
[-C--:B------:R-:W-:Y:S01]  /*3860*/  FFMA.FTZ R89, R74, R86.reuse, R70 ;  /* 0x000000564a597223 */ /* 0x080fe20000010046 */
[----:B------:R-:W-:-:S02]  /*3870*/  FFMA.FTZ R86, R75, R86, R71 ;  /* 0x000000564b567223 */ /* 0x000fc40000010047 */
[----:B------:R-:W3:Y:S04]  /*3880*/  LDG.E.128 R68, desc[UR36][R84.64+0x7000] ;  /* 0x0070002454447981 */ /* 0x000ee8000c1e1d00 */
[----:B------:R0:W3:Y:S01]  /*3890*/  LDG.E.128 R72, desc[UR36][R84.64+0x7800] ;  /* 0x0078002454487981 */ /* 0x0000e2000c1e1d00 */
[----:B----4-:R-:W-:-:S03]  /*38a0*/  FFMA.FTZ R91, R24, R88, R87 ;  /* 0x00000058185b7223 */ /* 0x010fc60000010057 */
[----:B------:R-:W1:Y:S01]  /*38b0*/  LDS R87, [R77] ;  /* 0x000000004d577984 */ /* 0x000e620000000800 */
[----:B------:R-:W-:-:S03]  /*38c0*/  FFMA.FTZ R82, R25, R88, R82 ;  /* 0x0000005819527223 */ /* 0x000fc60000010052 */
[----:B------:R-:W4:Y:S04]  /*38d0*/  LDS R24, [R77+0x20] ;  /* 0x000020004d187984 */ /* 0x000f280000000800 */
[----:B------:R-:W0:Y:S01]  /*38e0*/  LDS R25, [R77+0x40] ;  /* 0x000040004d197984 */ /* 0x000e220000000800 */
[-C--:B------:R-:W-:Y:S01]  /*38f0*/  FFMA.FTZ R89, R26, R88.reuse, R89 ;  /* 0x000000581a597223 */ /* 0x080fe20000010059 */
[----:B------:R-:W-:Y:S02]  /*3900*/  FFMA.FTZ R86, R27, R88, R86 ;  /* 0x000000581b567223 */ /* 0x000fe40000010056 */
[----:B------:R-:W-:Y:S04]  /*3910*/  LDS R26, [R77+0xe0] ;  /* 0x0000e0004d1a7984 */ /* 0x000fe80000000800 */
[----:B------:R-:W-:Y:S01]  /*3920*/  LDS R27, [R77+0x100] ;  /* 0x000100004d1b7984 */ /* 0x000fe20000000800 */
[----:B-1----:R-:W-:-:S03]  /*3930*/  FFMA.FTZ R91, R12, R87, R91 ;  /* 0x000000570c5b7223 */ /* 0x002fc6000001005b */
[----:B------:R-:W1:Y:S01]  /*3940*/  LDS R12, [R77+0x60] ;  /* 0x000060004d0c7984 */ /* 0x000e620000000800 */
[----:B------:R-:W-:-:S03]  /*3950*/  FFMA.FTZ R82, R13, R87, R82 ;  /* 0x000000570d527223 */ /* 0x000fc60000010052 */
[----:B------:R-:W2:Y:S01]  /*3960*/  LDS R13, [R77+0x80] ;  /* 0x000080004d0d7984 */ /* 0x000ea20000000800 */
[----:B------:R-:W-:-:S03]  /*3970*/  FFMA.FTZ R89, R14, R87, R89 ;  /* 0x000000570e597223 */ /* 0x000fc60000010059 */
[----:B------:R-:W2:Y:S01]  /*3980*/  LDS R14, [R77+0xa0] ;  /* 0x0000a0004d0e7984 */ /* 0x000ea20000000800 */
[----:B------:R-:W-:-:S03]  /*3990*/  FFMA.FTZ R86, R15, R87, R86 ;  /* 0x000000570f567223 */ /* 0x000fc60000010056 */
[----:B------:R-:W2:Y:S01]  /*39a0*/  LDS R15, [R77+0xc0] ;  /* 0x0000c0004d0f7984 */ /* 0x000ea20000000800 */
[-C--:B----4-:R-:W-:Y:S01]  /*39b0*/  FFMA.FTZ R91, R48, R24.reuse, R91 ;  /* 0x00000018305b7223 */ /* 0x090fe2000001005b */
[-C--:B------:R-:W-:Y:S01]  /*39c0*/  FFMA.FTZ R82, R49, R24.reuse, R82 ;  /* 0x0000001831527223 */ /* 0x080fe20000010052 */
[-C--:B------:R-:W-:Y:S01]  /*39d0*/  FFMA.FTZ R89, R50, R24.reuse, R89 ;  /* 0x0000001832597223 */ /* 0x080fe20000010059 */
[----:B------:R-:W-:Y:S02]  /*39e0*/  FFMA.FTZ R86, R51, R24, R86 ;  /* 0x0000001833567223 */ /* 0x000fe40000010056 */
[----:B------:R-:W4:Y:S01]  /*39f0*/  LDS R24, [R77+0x120] ;  /* 0x000120004d187984 */ /* 0x000f220000000800 */
[----:B0-----:R-:W-:-:S03]  /*3a00*/  FFMA.FTZ R91, R40, R25, R91 ;  /* 0x00000019285b7223 */ /* 0x001fc6000001005b */
[----:B------:R-:W0:Y:S01]  /*3a10*/  LDS R40, [R77+0x140] ;  /* 0x000140004d287984 */ /* 0x000e220000000800 */
[----:B------:R-:W-:-:S03]  /*3a20*/  FFMA.FTZ R82, R41, R25, R82 ;  /* 0x0000001929527223 */ /* 0x000fc60000010052 */
[----:B------:R-:W0:Y:S01]  /*3a30*/  LDS R41, [R77+0x160] ;  /* 0x000160004d297984 */ /* 0x000e220000000800 */
[-C--:B------:R-:W-:Y:S01]  /*3a40*/  FFMA.FTZ R89, R42, R25.reuse, R89 ;  /* 0x000000192a597223 */ /* 0x080fe20000010059 */
[----:B------:R-:W-:Y:S02]  /*3a50*/  FFMA.FTZ R86, R43, R25, R86 ;  /* 0x000000192b567223 */ /* 0x000fe40000010056 */
[----:B------:R-:W3:Y:S01]  /*3a60*/  LDS R25, [R77+0x180] ;  /* 0x000180004d197984 */ /* 0x000ee20000000800 */
[-C--:B-1----:R-:W-:Y:S01]  /*3a70*/  FFMA.FTZ R91, R8, R12.reuse, R91 ;  /* 0x0000000c085b7223 */ /* 0x082fe2000001005b */
[-C--:B------:R-:W-:Y:S01]  /*3a80*/  FFMA.FTZ R82, R9, R12.reuse, R82 ;  /* 0x0000000c09527223 */ /* 0x080fe20000010052 */
[-C--:B------:R-:W-:Y:S01]  /*3a90*/  FFMA.FTZ R89, R10, R12.reuse, R89 ;  /* 0x0000000c0a597223 */ /* 0x080fe20000010059 */
[----:B------:R1:W3:Y:S01]  /*3aa0*/  LDS R8, [R77+0x1a0] ;  /* 0x0001a0004d087984 */ /* 0x0002e20000000800 */
[----:B------:R-:W-:Y:S01]  /*3ab0*/  FFMA.FTZ R86, R11, R12, R86 ;  /* 0x0000000c0b567223 */ /* 0x000fe20000010056 */
[-C--:B--2---:R-:W-:Y:S01]  /*3ac0*/  FFMA.FTZ R91, R64, R13.reuse, R91 ;  /* 0x0000000d405b7223 */ /* 0x084fe2000001005b */
        /* <DEDUP_REMOVED lines=15> */
[----:B------:R-:W-:Y:S01]  /*3bc0*/  IADD3 R84, P2, R84, 0x8000, RZ ;  /* 0x0000800054547810 */ /* 0x000fe20007f5e0ff */
[-C--:B------:R-:W-:Y:S01]  /*3bd0*/  FFMA.FTZ R91, R44, R27.reuse, R91 ;  /* 0x0000001b2c5b7223 */ /* 0x080fe2000001005b */
[-C--:B------:R-:W-:Y:S01]  /*3be0*/  FFMA.FTZ R82, R45, R27.reuse, R82 ;  /* 0x0000001b2d527223 */ /* 0x080fe20000010052 */
[-C--:B------:R-:W-:Y:S01]  /*3bf0*/  FFMA.FTZ R89, R46, R27.reuse, R89 ;  /* 0x0000001b2e597223 */ /* 0x080fe20000010059 */
[----:B------:R-:W-:Y:S01]  /*3c00*/  FFMA.FTZ R86, R47, R27, R86 ;  /* 0x0000001b2f567223 */ /* 0x000fe20000010056 */
[----:B------:R-:W-:-:S02]  /*3c10*/  VIADD R79, R79, 0x80 ;  /* 0x000000804f4f7836 */ /* 0x000fc40000000000 */
[-C--:B----4-:R-:W-:Y:S01]  /*3c20*/  FFMA.FTZ R91, R36, R24.reuse, R91 ;  /* 0x00000018245b7223 */ /* 0x090fe2000001005b */
[----:B------:R-:W-:Y:S02]  /*3c30*/  IMAD.X R85, RZ, RZ, R85, P2 ;  /* 0x000000ffff557224 */ /* 0x000fe400010e0655 */
[-C--:B------:R-:W-:Y:S01]  /*3c40*/  FFMA.FTZ R82, R37, R24.reuse, R82 ;  /* 0x0000001825527223 */ /* 0x080fe20000010052 */
[-C--:B------:R-:W-:Y:S01]  /*3c50*/  FFMA.FTZ R89, R38, R24.reuse, R89 ;  /* 0x0000001826597223 */ /* 0x080fe20000010059 */
[----:B------:R-:W-:Y:S01]  /*3c60*/  FFMA.FTZ R86, R39, R24, R86 ;  /* 0x0000001827567223 */ /* 0x000fe20000010056 */
[----:B------:R-:W-:Y:S01]  /*3c70*/  ISETP.GE.AND P2, PT, R79, R80, PT ;  /* 0x000000504f00720c */ /* 0x000fe20003f46270 */
[-C--:B0-----:R-:W-:Y:S01]  /*3c80*/  FFMA.FTZ R91, R32, R40.reuse, R91 ;  /* 0x00000028205b7223 */ /* 0x081fe2000001005b */
[-C--:B------:R-:W-:Y:S01]  /*3c90*/  FFMA.FTZ R82, R33, R40.reuse, R82 ;  /* 0x0000002821527223 */ /* 0x080fe20000010052 */
[-C--:B------:R-:W-:Y:S01]  /*3ca0*/  FFMA.FTZ R89, R34, R40.reuse, R89 ;  /* 0x0000002822597223 */ /* 0x080fe20000010059 */
[----:B------:R-:W-:Y:S01]  /*3cb0*/  FFMA.FTZ R86, R35, R40, R86 ;  /* 0x0000002823567223 */ /* 0x000fe20000010056 */
[-C--:B------:R-:W-:Y:S01]  /*3cc0*/  FFMA.FTZ R91, R28, R41.reuse, R91 ;  /* 0x000000291c5b7223 */ /* 0x080fe2000001005b */
[-C--:B------:R-:W-:Y:S01]  /*3cd0*/  FFMA.FTZ R82, R29, R41.reuse, R82 ;  /* 0x000000291d527223 */ /* 0x080fe20000010052 */
[-C--:B------:R-:W-:Y:S01]  /*3ce0*/  FFMA.FTZ R89, R30, R41.reuse, R89 ;  /* 0x000000291e597223 */ /* 0x080fe20000010059 */
[----:B------:R-:W-:Y:S01]  /*3cf0*/  FFMA.FTZ R86, R31, R41, R86 ;  /* 0x000000291f567223 */ /* 0x000fe20000010056 */
[----:B-1----:R-:W-:Y:S01]  /*3d00*/  IADD3 R77, R77, 0x200, RZ ;  /* 0x000002004d4d7810 */ /* 0x002fe20007ffe0ff */
[-C--:B---3--:R-:W-:Y:S01]  /*3d10*/  FFMA.FTZ R91, R68, R25.reuse, R91 ;  /* 0x00000019445b7223 */ /* 0x088fe2000001005b */
        /* <DEDUP_REMOVED lines=8> */
.L_x_2455:
[----:B------:R-:W-:Y:S05]  /*3da0*/  BSYNC B1 ;  /* 0x0000000000017941 */ /* 0x000fea0003800000 */
.L_x_2454:
[----:B------:R-:W-:Y:S01]  /*3db0*/  IMAD.IADD R8, R20, 0x1, -R79 ;  /* 0x0000000114087824 */ /* 0x000fe200078e0a4f */
[----:B------:R-:W-:Y:S04]  /*3dc0*/  BSSY B1, `(.L_x_2457) ;  /* 0x0000039000017945 */ /* 0x000fe80003800000 */
[----:B------:R-:W-:-:S13]  /*3dd0*/  ISETP.GT.AND P2, PT, R8, 0x20, PT ;  /* 0x000000200800780c */ /* 0x000fda0003f44270 */
[----:B------:R-:W-:Y:S05]  /*3de0*/  @!P2 BRA `(.L_x_2458) ;  /* 0x0000000000d8a947 */ /* 0x000fea0003800000 */
[----:B------:R-:W3:Y:S04]  /*3df0*/  LDG.E.128 R8, desc[UR36][R84.64] ;  /* 0x0000002454087981 */ /* 0x000ee8000c1e1d00 */
[----:B------:R-:W4:Y:S04]  /*3e00*/  LDG.E.128 R12, desc[UR36][R84.64+0x800] ;  /* 0x00080024540c7981 */ /* 0x000f28000c1e1d00 */
[----:B-----5:R-:W4:Y:S04]  /*3e10*/  LDG.E.128 R24, desc[UR36][R84.64+0x1000] ;  /* 0x0010002454187981 */ /* 0x020f28000c1e1d00 */
[----:B--2---:R-:W2:Y:S04]  /*3e20*/  LDG.E.128 R28, desc[UR36][R84.64+0x1800] ;  /* 0x00180024541c7981 */ /* 0x004ea8000c1e1d00 */
[----:B------:R-:W2:Y:S04]  /*3e30*/  LDG.E.128 R32, desc[UR36][R84.64+0x2000] ;  /* 0x0020002454207981 */ /* 0x000ea8000c1e1d00 */
[----:B------:R-:W2:Y:S04]  /*3e40*/  LDG.E.128 R36, desc[UR36][R84.64+0x2800] ;  /* 0x0028002454247981 */ /* 0x000ea8000c1e1d00 */
[----:B------:R-:W2:Y:S04]  /*3e50*/  LDG.E.128 R40, desc[UR36][R84.64+0x3000] ;  /* 0x0030002454287981 */ /* 0x000ea8000c1e1d00 */
[----:B------:R0:W2:Y:S01]  /*3e60*/  LDG.E.128 R44, desc[UR36][R84.64+0x3800] ;  /* 0x00380024542c7981 */ /* 0x0000a2000c1e1d00 */
[----:B------:R-:W-:-:S02]  /*3e70*/  IADD3 R48, P0, R84, 0x4000, RZ ;  /* 0x0000400054307810 */ /* 0x000fc40007f1e0ff */
[----:B------:R-:W-:Y:S01]  /*3e80*/  IADD3 R79, R79, 0x40, RZ ;  /* 0x000000404f4f7810 */ /* 0x000fe20007ffe0ff */
[----:B------:R-:W3:Y:S04]  /*3e90*/  LDS R51, [R77+-0x40] ;  /* 0xffffc0004d337984 */ /* 0x000ee80000000800 */
[----:B------:R-:W4:Y:S01]  /*3ea0*/  LDS R52, [R77+-0x20] ;  /* 0xffffe0004d347984 */ /* 0x000f220000000800 */
[----:B0-----:R-:W-:Y:S01]  /*3eb0*/  IMAD.X R85, RZ, RZ, R85, P0 ;  /* 0x000000ffff557224 */ /* 0x001fe200000e0655 */
[----:B------:R-:W-:Y:S02]  /*3ec0*/  PLOP3.LUT P0, PT, PT, PT, PT, 0x8, 0x0 ;  /* 0x000000000000781c */ /* 0x000fe40003f0e170 */
[----:B------:R-:W0:Y:S01]  /*3ed0*/  LDS R54, [R77] ;  /* 0x000000004d367984 */ /* 0x000e220000000800 */
[----:B------:R-:W-:-:S03]  /*3ee0*/  IMAD.MOV.U32 R84, RZ, RZ, R48 ;  /* 0x000000ffff547224 */ /* 0x000fc600078e0030 */
[----:B------:R-:W2:Y:S04]  /*3ef0*/  LDS R55, [R77+0x20] ;  /* 0x000020004d377984 */ /* 0x000ea80000000800 */
[----:B------:R-:W1:Y:S04]  /*3f00*/  LDS R56, [R77+0x40] ;  /* 0x000040004d387984 */ /* 0x000e680000000800 */
[----:B------:R-:W1:Y:S04]  /*3f10*/  LDS R57, [R77+0x60] ;  /* 0x000060004d397984 */ /* 0x000e680000000800 */
[----:B------:R-:W1:Y:S04]  /*3f20*/  LDS R50, [R77+0x80] ;  /* 0x000080004d327984 */ /* 0x000e680000000800 */
[----:B------:R0:W1:Y:S02]  /*3f30*/  LDS R49, [R77+0xa0] ;  /* 0x0000a0004d317984 */ /* 0x0000640000000800 */
[----:B0-----:R-:W-:-:S02]  /*3f40*/  VIADD R77, R77, 0x100 ;  /* 0x000001004d4d7836 */ /* 0x001fc40000000000 */
        /* <DEDUP_REMOVED lines=8> */
[-C--:B------:R-:W-:Y:S01]  /*3fd0*/  FFMA.FTZ R53, R24, R54.reuse, R53 ;  /* 0x0000003618357223 */ /* 0x080fe20000010035 */
[-C--:B------:R-:W-:Y:S01]  /*3fe0*/  FFMA.FTZ R8, R25, R54.reuse, R8 ;  /* 0x0000003619087223 */ /* 0x080fe20000010008 */
[-C--:B------:R-:W-:Y:S01]  /*3ff0*/  FFMA.FTZ R9, R26, R54.reuse, R9 ;  /* 0x000000361a097223 */ /* 0x080fe20000010009 */
[----:B------:R-:W-:Y:S01]  /*4000*/  FFMA.FTZ R10, R27, R54, R10 ;  /* 0x000000361b0a7223 */ /* 0x000fe2000001000a */
        /* <DEDUP_REMOVED lines=19> */
[----:B------:R-:W-:-:S07]  /*4140*/  FFMA.FTZ R71, R47, R49, R10 ;  /* 0x000000312f477223 */ /* 0x000fce000001000a */
.L_x_2458:
[----:B------:R-:W-:Y:S05]  /*4150*/  BSYNC B1 ;  /* 0x0000000000017941 */ /* 0x000fea0003800000 */
.L_x_2457:
[----:B------:R-:W-:-:S13]  /*4160*/  ISETP.LT.OR P0, PT, R79, R20, P0 ;  /* 0x000000144f00720c */ /* 0x000fda0000701670 */
[----:B------:R-:W-:Y:S05]  /*4170*/  @!P0 BRA `(.L_x_2450) ;  /* 0x0000000000608947 */ /* 0x000fea0003800000 */
[----:B-----5:R-:W3:Y:S04]  /*4180*/  LDG.E.128 R24, desc[UR36][R84.64] ;  /* 0x0000002454187981 */ /* 0x020ee8000c1e1d00 */
[----:B------:R-:W4:Y:S04]  /*4190*/  LDG.E.128 R12, desc[UR36][R84.64+0x800] ;  /* 0x00080024540c7981 */ /* 0x000f28000c1e1d00 */
[----:B------:R-:W4:Y:S04]  /*41a0*/  LDG.E.128 R8, desc[UR36][R84.64+0x1000] ;  /* 0x0010002454087981 */ /* 0x000f28000c1e1d00 */
[----:B--2---:R-:W2:Y:S04]  /*41b0*/  LDG.E.128 R28, desc[UR36][R84.64+0x1800] ;  /* 0x00180024541c7981 */ /* 0x004ea8000c1e1d00 */
[----:B------:R-:W3:Y:S04]  /*41c0*/  LDS R20, [R77+-0x40] ;  /* 0xffffc0004d147984 */ /* 0x000ee80000000800 */
[----:B------:R-:W4:Y:S04]  /*41d0*/  LDS R32, [R77+-0x20] ;  /* 0xffffe0004d207984 */ /* 0x000f280000000800 */
[----:B------:R-:W0:Y:S04]  /*41e0*/  LDS R34, [R77] ;  /* 0x000000004d227984 */ /* 0x000e280000000800 */
[----:B------:R-:W2:Y:S01]  /*41f0*/  LDS R35, [R77+0x20] ;  /* 0x000020004d237984 */ /* 0x000ea20000000800 */
        /* <DEDUP_REMOVED lines=8> */
[-C--:B0-----:R-:W-:Y:S01]  /*4280*/  FFMA.FTZ R33, R8, R34.reuse, R33 ;  /* 0x0000002208217223 */ /* 0x081fe20000010021 */
[-C--:B------:R-:W-:Y:S01]  /*4290*/  FFMA.FTZ R24, R9, R34.reuse, R24 ;  /* 0x0000002209187223 */ /* 0x080fe20000010018 */
[-C--:B------:R-:W-:Y:S01]  /*42a0*/  FFMA.FTZ R25, R10, R34.reuse, R25 ;  /* 0x000000220a197223 */ /* 0x080fe20000010019 */
[----:B------:R-:W-:Y:S01]  /*42b0*/  FFMA.FTZ R20, R11, R34, R20 ;  /* 0x000000220b147223 */ /* 0x000fe20000010014 */
[-C--:B--2---:R-:W-:Y:S01]  /*42c0*/  FFMA.FTZ R68, R28, R35.reuse, R33 ;  /* 0x000000231c447223 */ /* 0x084fe20000010021 */
[-C--:B------:R-:W-:Y:S01]  /*42d0*/  FFMA.FTZ R69, R29, R35.reuse, R24 ;  /* 0x000000231d457223 */ /* 0x080fe20000010018 */
[-C--:B------:R-:W-:Y:S01]  /*42e0*/  FFMA.FTZ R70, R30, R35.reuse, R25 ;  /* 0x000000231e467223 */ /* 0x080fe20000010019 */
[----:B------:R-:W-:-:S07]  /*42f0*/  FFMA.FTZ R71, R31, R35, R20 ;  /* 0x000000231f477223 */ /* 0x000fce0000010014 */
.L_x_2450:
[----:B------:R-:W-:Y:S05]  /*4300*/  BSYNC B0 ;  /* 0x0000000000007941 */ /* 0x000fea0003800000 */
.L_x_2449:
[----:B------:R-:W-:Y:S01]  /*4310*/  ISETP.GE.AND P0, PT, R81, R16, PT ;  /* 0x000000105100720c */ /* 0x000fe20003f06270 */
[----:B------:R-:W-:Y:S01]  /*4320*/  ULDC.64 UR6, c[0x0][0x250] ;  /* 0x0000940000067ab9 */ /* 0x000fe20000000a00 */
[----:B------:R-:W-:Y:S01]  /*4330*/  ULDC.64 UR4, c[0x0][0x250] ;  /* 0x0000940000047ab9 */ /* 0x000fe20000000a00 */
[----:B------:R-:W-:Y:S10]  /*4340*/  BSSY B0, `(.L_x_2459) ;  /* 0x00000d3000007945 */ /* 0x000ff40003800000 */
        /* <DEDUP_REMOVED lines=8> */
[----:B------:R-:W-:Y:S01]  /*43d0*/  MOV R10, R8 ;  /* 0x00000008000a7202 */ /* 0x000fe20000000f00 */
[----:B------:R-:W-:-:S07]  /*43e0*/  IMAD R11, R78, 0x4, R0 ;  /* 0x000000044e0b7824 */ /* 0x000fce00078e0200 */
.L_x_2465:
        /* <DEDUP_REMOVED lines=32> */
[----:B------:R-:W-:-:S05]  /*45f0*/  LEA.HI.X R9, R9, UR5, R12, 0x2, P2 ;  /* 0x0000000509097c11 */ /* 0x000fca00090f140c */
[----:B------:R-:W0:Y:S02]  /*4600*/  LDG.E.128 R12, desc[UR36][R8.64] ;  /* 0x00000024080c7981 */ /* 0x000e24000c1e1d00 */
[-C--:B0-----:R-:W-:Y:S01]  /*4610*/  FFMA.FTZ R68, R12, R20.reuse, R68 ;  /* 0x000000140c447223 */ /* 0x081fe20000010044 */
[-C--:B------:R-:W-:Y:S01]  /*4620*/  FFMA.FTZ R69, R13, R20.reuse, R69 ;  /* 0x000000140d457223 */ /* 0x080fe20000010045 */
[-C--:B------:R-:W-:Y:S01]  /*4630*/  FFMA.FTZ R70, R14, R20.reuse, R70 ;  /* 0x000000140e467223 */ /* 0x080fe20000010046 */
[----:B------:R-:W-:-:S07]  /*4640*/  FFMA.FTZ R71, R15, R20, R71 ;  /* 0x000000140f477223 */ /* 0x000fce0000010047 */
.L_x_2464:
[----:B------:R-:W-:Y:S05]  /*4650*/  BSYNC B2 ;  /* 0x0000000000027941 */ /* 0x000fea0003800000 */
.L_x_2463:
[----:B------:R-:W-:Y:S01]  /*4660*/  IADD3 R81, R81, 0x8, RZ ;  /* 0x0000000851517810 */ /* 0x000fe20007ffe0ff */
[----:B------:R-:W-:Y:S01]  /*4670*/  VIADD R11, R11, 0x20 ;  /* 0x000000200b0b7836 */ /* 0x000fe20000000000 */
[----:B------:R-:W-:Y:S06]  /*4680*/  @P0 BRA `(.L_x_2465) ;  /* 0xfffffffc00580947 */ /* 0x000fec000383ffff */
.L_x_2462:
[----:B------:R-:W-:Y:S05]  /*4690*/  BSYNC B1 ;  /* 0x0000000000017941 */ /* 0x000fea0003800000 */
.L_x_2461:
[----:B------:R-:W-:-:S13]  /*46a0*/  ISETP.GE.U32.AND P0, PT, R24, 0x18, PT ;  /* 0x000000181800780c */ /* 0x000fda0003f06070 */
[----:B------:R-:W-:Y:S05]  /*46b0*/  @!P0 BRA `(.L_x_2460) ;  /* 0x00000008006c8947 */ /* 0x000fea0003800000 */
[----:B------:R-:W0:Y:S01]  /*46c0*/  LDC R3, c[0x0][0x284] ;  /* 0x0000a100ff037b82 */ /* 0x000e220000000800 */
[----:B------:R-:W-:-:S05]  /*46d0*/  LEA R8, R81, 0x40, 0x2 ;  /* 0x0000004051087811 */ /* 0x000fca00078e10ff */
[----:B------:R-:W-:-:S05]  /*46e0*/  IMAD R9, R23, -0x4, R8 ;  /* 0xfffffffc17097824 */ /* 0x000fca00078e0208 */
[----:B------:R-:W-:-:S07]  /*46f0*/  IADD3 R8, R0, R9, RZ ;  /* 0x0000000900087210 */ /* 0x000fce0007ffe0ff */
.L_x_2474:
[CC--:B0-----:R-:W-:Y:S01]  /*4700*/  ISETP.GE.AND P4, PT, R81.reuse, R3.reuse, PT ;  /* 0x000000035100720c */ /* 0x0c1fe20003f86270 */
[C---:B------:R-:W-:Y:S01]  /*4710*/  VIADD R24, R81.reuse, 0x8 ;  /* 0x0000000851187836 */ /* 0x040fe20000000000 */
[C---:B------:R-:W-:Y:S01]  /*4720*/  IADD3 R20, R81.reuse, 0x10, RZ ;  /* 0x0000001051147810 */ /* 0x040fe20007ffe0ff */
[----:B------:R-:W-:Y:S01]  /*4730*/  VIADD R10, R81, 0x18 ;  /* 0x00000018510a7836 */ /* 0x000fe20000000000 */
[----:B------:R-:W-:Y:S02]  /*4740*/  BSSY B1, `(.L_x_2466) ;  /* 0x0000025000017945 */ /* 0x000fe40003800000 */
[-C--:B------:R-:W-:Y:S02]  /*4750*/  ISETP.GE.AND P0, PT, R24, R3.reuse, PT ;  /* 0x000000031800720c */ /* 0x080fe40003f06270 */
[-C--:B------:R-:W-:Y:S02]  /*4760*/  ISETP.GE.AND P2, PT, R20, R3.reuse, PT ;  /* 0x000000031400720c */ /* 0x080fe40003f46270 */
[----:B------:R-:W-:-:S03]  /*4770*/  ISETP.GE.AND P3, PT, R10, R3, PT ;  /* 0x000000030a00720c */ /* 0x000fc60003f66270 */
[----:B------:R-:W-:Y:S10]  /*4780*/  @!P4 BRA `(.L_x_2467) ;  /* 0x000000000080c947 */ /* 0x000ff40003800000 */
[----:B------:R-:W-:Y:S01]  /*4790*/  IABS R14, R3 ;  /* 0x00000003000e7213 */ /* 0x000fe20000000000 */
[----:B------:R-:W-:Y:S01]  /*47a0*/  HFMA2.MMA R12, -RZ, RZ, 0, 0 ;  /* 0x00000000ff0c7435 */ /* 0x000fe200000001ff */
        /* <DEDUP_REMOVED lines=22> */
[C---:B------:R-:W-:Y:S01]  /*4910*/  LEA R12, P4, R11.reuse, UR6, 0x2 ;  /* 0x000000060b0c7c11 */ /* 0x040fe2000f8810ff */
[----:B------:R-:W0:Y:S03]  /*4920*/  LDS R9, [R8+-0x40] ;  /* 0xffffc00008097984 */ /* 0x000e260000000800 */
[----:B------:R-:W-:-:S06]  /*4930*/  LEA.HI.X R13, R11, UR7, R14, 0x2, P4 ;  /* 0x000000070b0d7c11 */ /* 0x000fcc000a0f140e */
[----:B------:R-:W0:Y:S02]  /*4940*/  LDG.E.128 R12, desc[UR36][R12.64] ;  /* 0x000000240c0c7981 */ /* 0x000e24000c1e1d00 */
[-C--:B0-----:R-:W-:Y:S01]  /*4950*/  FFMA.FTZ R68, R12, R9.reuse, R68 ;  /* 0x000000090c447223 */ /* 0x081fe20000010044 */
[-C--:B------:R-:W-:Y:S01]  /*4960*/  FFMA.FTZ R69, R13, R9.reuse, R69 ;  /* 0x000000090d457223 */ /* 0x080fe20000010045 */
[-C--:B------:R-:W-:Y:S01]  /*4970*/  FFMA.FTZ R70, R14, R9.reuse, R70 ;  /* 0x000000090e467223 */ /* 0x080fe20000010046 */
[----:B------:R-:W-:-:S07]  /*4980*/  FFMA.FTZ R71, R15, R9, R71 ;  /* 0x000000090f477223 */ /* 0x000fce0000010047 */
.L_x_2467:
[----:B------:R-:W-:Y:S05]  /*4990*/  BSYNC B1 ;  /* 0x0000000000017941 */ /* 0x000fea0003800000 */
.L_x_2466:
[----:B------:R-:W-:Y:S04]  /*49a0*/  BSSY B1, `(.L_x_2468) ;  /* 0x0000022000017945 */ /* 0x000fe80003800000 */
[----:B------:R-:W-:Y:S05]  /*49b0*/  @!P0 BRA `(.L_x_2469) ;  /* 0x0000000000808947 */ /* 0x000fea0003800000 */
[----:B------:R-:W-:Y:S02]  /*49c0*/  IABS R14, R3 ;  /* 0x00000003000e7213 */ /* 0x000fe40000000000 */
        /* <DEDUP_REMOVED lines=31> */
.L_x_2469:
[----:B------:R-:W-:Y:S05]  /*4bc0*/  BSYNC B1 ;  /* 0x0000000000017941 */ /* 0x000fea0003800000 */
.L_x_2468:
[----:B------:R-:W-:Y:S04]  /*4bd0*/  BSSY B1, `(.L_x_2470) ;  /* 0x0000022000017945 */ /* 0x000fe80003800000 */
[----:B------:R-:W-:Y:S05]  /*4be0*/  @!P2 BRA `(.L_x_2471) ;  /* 0x000000000080a947 */ /* 0x000fea0003800000 */
        /* <DEDUP_REMOVED lines=25> */
[----:B------:R-:W0:Y:S03]  /*4d80*/  LDS R9, [R8] ;  /* 0x0000000008097984 */ /* 0x000e260000000800 */
[----:B------:R-:W-:-:S06]  /*4d90*/  LEA.HI.X R13, R11, UR7, R14, 0x2, P0 ;  /* 0x000000070b0d7c11 */ /* 0x000fcc00080f140e */
[----:B------:R-:W0:Y:S02]  /*4da0*/  LDG.E.128 R12, desc[UR36][R12.64] ;  /* 0x000000240c0c7981 */ /* 0x000e24000c1e1d00 */
[-C--:B0-----:R-:W-:Y:S01]  /*4db0*/  FFMA.FTZ R68, R12, R9.reuse, R68 ;  /* 0x000000090c447223 */ /* 0x081fe20000010044 */
[-C--:B------:R-:W-:Y:S01]  /*4dc0*/  FFMA.FTZ R69, R13, R9.reuse, R69 ;  /* 0x000000090d457223 */ /* 0x080fe20000010045 */
[-C--:B------:R-:W-:Y:S01]  /*4dd0*/  FFMA.FTZ R70, R14, R9.reuse, R70 ;  /* 0x000000090e467223 */ /* 0x080fe20000010046 */
[----:B------:R-:W-:-:S07]  /*4de0*/  FFMA.FTZ R71, R15, R9, R71 ;  /* 0x000000090f477223 */ /* 0x000fce0000010047 */
.L_x_2471:
[----:B------:R-:W-:Y:S05]  /*4df0*/  BSYNC B1 ;  /* 0x0000000000017941 */ /* 0x000fea0003800000 */
.L_x_2470:
        /* <DEDUP_REMOVED lines=27> */
[----:B------:R-:W0:Y:S03]  /*4fb0*/  LDS R9, [R8+0x20] ;  /* 0x0000200008097984 */ /* 0x000e260000000800 */
[----:B------:R-:W-:-:S05]  /*4fc0*/  LEA.HI.X R11, R11, UR7, R12, 0x2, P0 ;  /* 0x000000070b0b7c11 */ /* 0x000fca00080f140c */
[----:B------:R-:W0:Y:S02]  /*4fd0*/  LDG.E.128 R12, desc[UR36][R10.64] ;  /* 0x000000240a0c7981 */ /* 0x000e24000c1e1d00 */
[-C--:B0-----:R-:W-:Y:S01]  /*4fe0*/  FFMA.FTZ R68, R12, R9.reuse, R68 ;  /* 0x000000090c447223 */ /* 0x081fe20000010044 */
[-C--:B------:R-:W-:Y:S01]  /*4ff0*/  FFMA.FTZ R69, R13, R9.reuse, R69 ;  /* 0x000000090d457223 */ /* 0x080fe20000010045 */
[-C--:B------:R-:W-:Y:S01]  /*5000*/  FFMA.FTZ R70, R14, R9.reuse, R70 ;  /* 0x000000090e467223 */ /* 0x080fe20000010046 */
[----:B------:R-:W-:-:S07]  /*5010*/  FFMA.FTZ R71, R15, R9, R71 ;  /* 0x000000090f477223 */ /* 0x000fce0000010047 */
.L_x_2473:
[----:B------:R-:W-:Y:S05]  /*5020*/  BSYNC B1 ;  /* 0x0000000000017941 */ /* 0x000fea0003800000 */
.L_x_2472:
[----:B------:R-:W-:Y:S01]  /*5030*/  IADD3 R81, R81, 0x20, RZ ;  /* 0x0000002051517810 */ /* 0x000fe20007ffe0ff */
[----:B------:R-:W-:-:S03]  /*5040*/  VIADD R8, R8, 0x80 ;  /* 0x0000008008087836 */ /* 0x000fc60000000000 */
[----:B------:R-:W-:-:S13]  /*5050*/  ISETP.GE.AND P0, PT, R81, R16, PT ;  /* 0x000000105100720c */ /* 0x000fda0003f06270 */
[----:B------:R-:W-:Y:S05]  /*5060*/  @!P0 BRA `(.L_x_2474) ;  /* 0xfffffff400a48947 */ /* 0x000fea000383ffff */
.L_x_2460:
[----:B------:R-:W-:Y:S05]  /*5070*/  BSYNC B0 ;  /* 0x0000000000007941 */ /* 0x000fea0003800000 */
.L_x_2459:
        /* <DEDUP_REMOVED lines=12> */
[----:B------:R-:W1:Y:S01]  /*5140*/  @P0 LDC R10, c[0x0][0x288] ;  /* 0x0000a200ff0a0b82 */ /* 0x000e620000000800 */
[----:B0-----:R-:W-:-:S07]  /*5150*/  ISETP.NE.AND P1, PT, R0, 0x2, PT ;  /* 0x000000020000780c */ /* 0x001fce0003f25270 */
[----:B------:R-:W0:Y:S08]  /*5160*/  @P0 LDC.64 R12, c[0x0][0x2e8] ;  /* 0x0000ba00ff0c0b82 */ /* 0x000e300000000a00 */
[----:B------:R-:W3:Y:S08]  /*5170*/  @!P1 LDC.64 R14, c[0x0][0x238] ;  /* 0x00008e00ff0e9b82 */ /* 0x000ef00000000a00 */
[----:B------:R-:W4:Y:S01]  /*5180*/  @P1 LDC.64 R8, c[0x0][0x238] ;  /* 0x00008e00ff081b82 */ /* 0x000f220000000a00 */
[----:B---3--:R-:W-:-:S04]  /*5190*/  @!P1 IADD3 R14, P4, R19, R14, RZ ;  /* 0x0000000e130e9210 */ /* 0x008fc80007f9e0ff */
[----:B------:R-:W-:-:S05]  /*51a0*/  @!P1 LEA.HI.X.SX32 R15, R19, R15, 0x1, P4 ;  /* 0x0000000f130f9211 */ /* 0x000fca00020f0eff */
[----:B------:R-:W3:Y:S01]  /*51b0*/  @!P1 LDG.E R0, desc[UR36][R14.64] ;  /* 0x000000240e009981 */ /* 0x000ee2000c1e1900 */
[----:B------:R-:W2:Y:S01]  /*51c0*/  @!P1 LDC.64 R20, c[0x0][0x2f8] ;  /* 0x0000be00ff149b82 */ /* 0x000ea20000000a00 */
[----:B-1----:R-:W-:Y:S02]  /*51d0*/  @P0 IMAD R10, R2, R10, R11 ;  /* 0x0000000a020a0224 */ /* 0x002fe400078e020b */
[----:B----4-:R-:W-:-:S03]  /*51e0*/  @P1 IMAD.WIDE R8, R19, 0x4, R8 ;  /* 0x0000000413081825 */ /* 0x010fc600078e0208 */
[----:B------:R-:W-:-:S03]  /*51f0*/  @P0 LEA R19, R10, R83, 0x6 ;  /* 0x000000530a130211 */ /* 0x000fc600078e30ff */
[----:B------:R-:W4:Y:S02]  /*5200*/  @P1 LDG.E.128 R8, desc[UR36][R8.64] ;  /* 0x0000002408081981 */ /* 0x000f24000c1e1d00 */
[----:B0-----:R-:W-:-:S06]  /*5210*/  @P0 IMAD.WIDE R12, R19, 0x4, R12 ;  /* 0x00000004130c0825 */ /* 0x001fcc00078e020c */
[----:B------:R-:W4:Y:S04]  /*5220*/  @P0 LDG.E.128 R12, desc[UR36][R12.64] ;  /* 0x000000240c0c0981 */ /* 0x000f28000c1e1d00 */
[----:B--2---:R3:W2:Y:S01]  /*5230*/  @!P1 LDG.E R20, desc[UR36][R20.64+0x8] ;  /* 0x0000082414149981 */ /* 0x0046a2000c1e1900 */
[----:B------:R-:W0:Y:S01]  /*5240*/  S2UR UR5, SR_CgaCtaId ;  /* 0x00000000000579c3 */ /* 0x000e220000008800 */
[----:B------:R-:W-:Y:S01]  /*5250*/  UMOV UR4, 0x400 ;  /* 0x0000040000047882 */ /* 0x000fe20000000000 */
[----:B------:R-:W-:Y:S01]  /*5260*/  IMAD.IADD R23, R16, 0x1, -R23 ;  /* 0x0000000110177824 */ /* 0x000fe200078e0a17 */
[----:B------:R-:W-:Y:S01]  /*5270*/  UIADD3 UR4, UR4, 0x120, URZ ;  /* 0x0000012004047890 */ /* 0x000fe2000fffe03f */
[----:B------:R-:W-:Y:S01]  /*5280*/  IMAD R26, R22, R3, R83 ;  /* 0x00000003161a7224 */ /* 0x000fe200078e0253 */
[----:B------:R-:W-:-:S02]  /*5290*/  SHF.L.U32 R3, R18, 0x6, RZ ;  /* 0x0000000612037819 */ /* 0x000fc400000006ff */
[----:B0-----:R-:W-:Y:S01]  /*52a0*/  ULEA UR4, UR5, UR4, 0x18 ;  /* 0x0000000405047291 */ /* 0x001fe2000f8ec03f */
[----:B---3--:R-:W-:-:S04]  /*52b0*/  @!P1 PRMT R21, R0, 0x9910, RZ ;  /* 0x0000991000159816 */ /* 0x008fc800000000ff */
[----:B------:R-:W-:Y:S02]  /*52c0*/  @!P1 MOV R16, R21 ;  /* 0x0000001500109202 */ /* 0x000fe40000000f00 */
[----:B------:R-:W-:Y:S02]  /*52d0*/  @!P1 SHF.R.U32.HI R19, RZ, 0x18, R0 ;  /* 0x00000018ff139819 */ /* 0x000fe40000011600 */
[----:B------:R-:W-:Y:S02]  /*52e0*/  @!P1 SHF.R.S32.HI R16, RZ, 0x8, R16 ;  /* 0x00000008ff109819 */ /* 0x000fe40000011410 */
[----:B------:R-:W-:Y:S01]  /*52f0*/  @!P1 SHF.R.U32.HI R2, RZ, 0x10, R0 ;  /* 0x00000010ff029819 */ /* 0x000fe20000011600 */
[----:B------:R0:W2:Y:S08]  /*5300*/  @!P1 I2F.S8 R24, R0 ;  /* 0x0000000000189306 */ /* 0x0000b00000001400 */
[----:B-----5:R1:W3:Y:S01]  /*5310*/  @!P1 I2F.S8 R25, R2 ;  /* 0x0000000200199306 */ /* 0x0202e20000001400 */
[----:B0-----:R-:W-:Y:S01]  /*5320*/  IMAD.U32 R0, RZ, RZ, UR4 ;  /* 0x00000004ff007e24 */ /* 0x001fe2000f8e00ff */
[----:B------:R-:W-:-:S03]  /*5330*/  ULDC.64 UR4, c[0x0][0x250] ;  /* 0x0000940000047ab9 */ /* 0x000fc60000000a00 */
[----:B------:R-:W-:-:S03]  /*5340*/  IMAD R18, R23, 0x4, R0 ;  /* 0x0000000417127824 */ /* 0x000fc600078e0200 */
[----:B------:R-:W0:Y:S02]  /*5350*/  @!P1 I2F.S8 R19, R19 ;  /* 0x0000001300139306 */ /* 0x000e240000001400 */
[----:B------:R-:W4:Y:S06]  /*5360*/  LDS R21, [R18] ;  /* 0x0000000012157984 */ /* 0x000f2c0000000800 */
[----:B------:R-:W4:Y:S01]  /*5370*/  @!P1 I2F.S16 R16, R16 ;  /* 0x0000001000109306 */ /* 0x000f220000101400 */
[----:B-1----:R-:W-:Y:S01]  /*5380*/  SHF.R.S32.HI R2, RZ, 0x1f, R26 ;  /* 0x0000001fff027819 */ /* 0x002fe2000001141a */
[----:B--2---:R-:W-:Y:S01]  /*5390*/  @!P1 FMUL.FTZ R8, R24, R20 ;  /* 0x0000001418089220 */ /* 0x004fe20000410000 */
[----:B------:R-:W-:Y:S01]  /*53a0*/  IADD3 R26, P4, R3, R26, RZ ;  /* 0x0000001a031a7210 */ /* 0x000fe20007f9e0ff */
[-C--:B---3--:R-:W-:Y:S01]  /*53b0*/  @!P1 FMUL.FTZ R10, R25, R20.reuse ;  /* 0x00000014190a9220 */ /* 0x088fe20000410000 */
[----:B0-----:R-:W-:-:S02]  /*53c0*/  @!P1 FMUL.FTZ R11, R19, R20 ;  /* 0x00000014130b9220 */ /* 0x001fc40000410000 */
[----:B------:R-:W-:Y:S01]  /*53d0*/  LEA.HI.X.SX32 R3, R3, R2, 0x1, P4 ;  /* 0x0000000203037211 */ /* 0x000fe200020f0eff */
[----:B----4-:R-:W-:Y:S01]  /*53e0*/  FADD.FTZ R4, R8, R4 ;  /* 0x0000000408047221 */ /* 0x010fe20000010000 */
[----:B------:R-:W-:Y:S01]  /*53f0*/  LEA R2, P4, R26, UR4, 0x2 ;  /* 0x000000041a027c11 */ /* 0x000fe2000f8810ff */
[----:B------:R-:W-:Y:S01]  /*5400*/  FADD.FTZ R6, R10, R6 ;  /* 0x000000060a067221 */ /* 0x000fe20000010000 */
[----:B------:R-:W-:Y:S01]  /*5410*/  @!P1 FMUL.FTZ R9, R16, R20 ;  /* 0x0000001410099220 */ /* 0x000fe20000410000 */
[----:B------:R-:W-:-:S03]  /*5420*/  FADD.FTZ R7, R11, R7 ;  /* 0x000000070b077221 */ /* 0x000fc60000010000 */
        /* <DEDUP_REMOVED lines=11> */
.L_x_2476:
[----:B------:R-:W-:Y:S05]  /*54e0*/  BSYNC B0 ;  /* 0x0000000000007941 */ /* 0x000fea0003800000 */
.L_x_2475:
[----:B------:R-:W-:Y:S01]  /*54f0*/  BAR.SYNC.DEFER_BLOCKING 0x0 ;  /* 0x0000000000007b1d */ /* 0x000fe20000010000 */
[----:B------:R-:W-:Y:S02]  /*5500*/  LEA R27, R27, R0, 0x2 ;  /* 0x000000001b1b7211 */ /* 0x000fe400078e10ff */
[C---:B------:R-:W-:Y:S02]  /*5510*/  LOP3.LUT R0, R17.reuse, 0xffffffe0, RZ, 0xc0, !PT ;  /* 0xffffffe011007812 */ /* 0x040fe400078ec0ff */
[C---:B------:R-:W-:Y:S02]  /*5520*/  ISETP.GT.AND P1, PT, R17.reuse, 0xf, PT ;  /* 0x0000000f1100780c */ /* 0x040fe40003f24270 */
[----:B------:R-:W-:Y:S02]  /*5530*/  ISETP.NE.AND P0, PT, R0, 0x20, PT ;  /* 0x000000200000780c */ /* 0x000fe40003f05270 */
[C---:B------:R-:W-:Y:S01]  /*5540*/  LOP3.LUT R0, R17.reuse, 0xfffffff0, RZ, 0xc0, !PT ;  /* 0xfffffff011007812 */ /* 0x040fe200078ec0ff */
        /* <DEDUP_REMOVED lines=64> */
.L_x_2428:
[----:B------:R-:W-:Y:S01]  /*5950*/  HFMA2.MMA R12, -RZ, RZ, 0, 9.5367431640625e-07 ;  /* 0x00000010ff0c7435 */ /* 0x000fe200000001ff */
[----:B------:R-:W-:Y:S01]  /*5960*/  IMAD.MOV.U32 R11, RZ, RZ, 0x1f ;  /* 0x0000001fff0b7424 */ /* 0x000fe200078e00ff */
[----:B------:R-:W-:-:S09]  /*5970*/  MOV R15, 0xffffffff ;  /* 0xffffffff000f7802 */ /* 0x000fd20000000f00 */
[----:B01---5:R-:W-:Y:S05]  /*5980*/  WARPSYNC.COLLECTIVE R15, `(.L_x_2477) ;  /* 0x000000000f087348 */ /* 0x023fea0003c00000 */
[----:B------:R2:W3:Y:S02]  /*5990*/  SHFL.BFLY P6, R14, R13, R12, R11 ;  /* 0x0c00000c0d0e7389 */ /* 0x0004e400000c000b */
[----:B0123-5:R-:W-:Y:S01]  /*59a0*/  ENDCOLLECTIVE ;  /* 0x000000000000791b */ /* 0x02ffe20003800000 */
.L_x_2477:
[----:B------:R-:W-:Y:S01]  /*59b0*/  HFMA2.MMA R12, -RZ, RZ, 0, 4.76837158203125e-07 ;  /* 0x00000008ff0c7435 */ /* 0x000fe200000001ff */
[----:B------:R-:W-:-:S04]  /*59c0*/  FADD.FTZ R0, R13, R14 ;  /* 0x0000000e0d007221 */ /* 0x000fc80000010000 */
[----:B------:R-:W-:-:S07]  /*59d0*/  IMAD.MOV.U32 R13, RZ, RZ, R0 ;  /* 0x000000ffff0d7224 */ /* 0x000fce00078e0000 */
[----:B------:R-:W-:Y:S05]  /*59e0*/  WARPSYNC.COLLECTIVE R15, `(.L_x_2478) ;  /* 0x000000000f087348 */ /* 0x000fea0003c00000 */
[----:B------:R0:W1:Y:S02]  /*59f0*/  SHFL.BFLY P6, R14, R13, R12, R11 ;  /* 0x0c00000c0d0e7389 */ /* 0x00006400000c000b */
[----:B01----:R-:W-:Y:S01]  /*5a00*/  ENDCOLLECTIVE ;  /* 0x000000000000791b */ /* 0x003fe20003800000 */
.L_x_2478:
[----:B------:R-:W-:Y:S01]  /*5a10*/  MOV R12, 0x4 ;  /* 0x00000004000c7802 */ /* 0x000fe20000000f00 */
[----:B------:R-:W-:-:S04]  /*5a20*/  FADD.FTZ R3, R0, R14 ;  /* 0x0000000e00037221 */ /* 0x000fc80000010000 */
[----:B------:R-:W-:-:S07]  /*5a30*/  IMAD.MOV.U32 R13, RZ, RZ, R3 ;  /* 0x000000ffff0d7224 */ /* 0x000fce00078e0003 */
[----:B------:R-:W-:Y:S05]  /*5a40*/  WARPSYNC.COLLECTIVE R15, `(.L_x_2479) ;  /* 0x000000000f087348 */ /* 0x000fea0003c00000 */
[----:B------:R0:W1:Y:S02]  /*5a50*/  SHFL.BFLY P6, R14, R13, R12, R11 ;  /* 0x0c00000c0d0e7389 */ /* 0x00006400000c000b */
[----:B01----:R-:W-:Y:S01]  /*5a60*/  ENDCOLLECTIVE ;  /* 0x000000000000791b */ /* 0x003fe20003800000 */
.L_x_2479:
[----:B------:R-:W-:Y:S01]  /*5a70*/  HFMA2.MMA R12, -RZ, RZ, 0, 1.1920928955078125e-07 ;  /* 0x00000002ff0c7435 */ /* 0x000fe200000001ff */
[----:B------:R-:W-:-:S04]  /*5a80*/  FADD.FTZ R4, R3, R14 ;  /* 0x0000000e03047221 */ /* 0x000fc80000010000 */
[----:B------:R-:W-:-:S07]  /*5a90*/  IMAD.MOV.U32 R13, RZ, RZ, R4 ;  /* 0x000000ffff0d7224 */ /* 0x000fce00078e0004 */
[----:B------:R-:W-:Y:S05]  /*5aa0*/  WARPSYNC.COLLECTIVE R15, `(.L_x_2480) ;  /* 0x000000000f087348 */ /* 0x000fea0003c00000 */
[----:B------:R0:W1:Y:S02]  /*5ab0*/  SHFL.BFLY P6, R14, R13, R12, R11 ;  /* 0x0c00000c0d0e7389 */ /* 0x00006400000c000b */
[----:B01----:R-:W-:Y:S01]  /*5ac0*/  ENDCOLLECTIVE ;  /* 0x000000000000791b */ /* 0x003fe20003800000 */
.L_x_2480:
[----:B------:R-:W-:Y:S01]  /*5ad0*/  MOV R12, 0x1 ;  /* 0x00000001000c7802 */ /* 0x000fe20000000f00 */
[----:B------:R-:W-:-:S04]  /*5ae0*/  FADD.FTZ R5, R4, R14 ;  /* 0x0000000e04057221 */ /* 0x000fc80000010000 */
[----:B------:R-:W-:-:S07]  /*5af0*/  IMAD.MOV.U32 R13, RZ, RZ, R5 ;  /* 0x000000ffff0d7224 */ /* 0x000fce00078e0005 */
[----:B------:R-:W-:Y:S05]  /*5b00*/  WARPSYNC.COLLECTIVE R15, `(.L_x_2481) ;  /* 0x000000000f087348 */ /* 0x000fea0003c00000 */
[----:B------:R0:W1:Y:S02]  /*5b10*/  SHFL.BFLY P6, R14, R13, R12, R11 ;  /* 0x0c00000c0d0e7389 */ /* 0x00006400000c000b */
[----:B01----:R-:W-:Y:S01]  /*5b20*/  ENDCOLLECTIVE ;  /* 0x000000000000791b */ /* 0x003fe20003800000 */
.L_x_2481:
[----:B------:R-:W-:Y:S05]  /*5b30*/  BRA `(.L_x_2482) ;  /* 0xffffffb800bc7947 */ /* 0x000fea000383ffff */
.L_x_2433:
[----:B------:R-:W-:Y:S01]  /*5b40*/  HFMA2.MMA R11, -RZ, RZ, 0, 1.847743988037109375e-06 ;  /* 0x0000001fff0b7435 */ /* 0x000fe200000001ff */
[----:B------:R-:W-:Y:S01]  /*5b50*/  BSSY B1, `(.L_x_2483) ;  /* 0x0000006000017945 */ /* 0x000fe20003800000 */
[----:B------:R-:W-:Y:S02]  /*5b60*/  IMAD.MOV.U32 R12, RZ, RZ, 0x1 ;  /* 0x00000001ff0c7424 */ /* 0x000fe400078e00ff */
[----:B------:R-:W-:-:S07]  /*5b70*/  IMAD.MOV.U32 R15, RZ, RZ, -0x1 ;  /* 0xffffffffff0f7424 */ /* 0x000fce00078e00ff */
[----:B-----5:R-:W-:Y:S05]  /*5b80*/  WARPSYNC.COLLECTIVE R15, `(.L_x_2484) ;  /* 0x000000000f087348 */ /* 0x020fea0003c00000 */
[----:B------:R0:W1:Y:S02]  /*5b90*/  SHFL.BFLY P6, R14, R13, R12, R11 ;  /* 0x0c00000c0d0e7389 */ /* 0x00006400000c000b */
[----:B01---5:R-:W-:Y:S01]  /*5ba0*/  ENDCOLLECTIVE ;  /* 0x000000000000791b */ /* 0x023fe20003800000 */
.L_x_2484:
[----:B------:R-:W-:Y:S05]  /*5bb0*/  BSYNC B1 ;  /* 0x0000000000017941 */ /* 0x000fea0003800000 */
.L_x_2483:
[----:B------:R-:W-:Y:S05]  /*5bc0*/  BRA `(.L_x_2485) ;  /* 0xffffffc800d47947 */ /* 0x000fea000383ffff */
.L_x_2437:
[----:B------:R-:W-:Y:S01]  /*5bd0*/  HFMA2.MMA R11, -RZ, RZ, 0, 1.847743988037109375e-06 ;  /* 0x0000001fff0b7435 */ /* 0x000fe200000001ff */
[----:B------:R-:W-:Y:S01]  /*5be0*/  BSSY B0, `(.L_x_2486) ;  /* 0x0000007000007945 */ /* 0x000fe20003800000 */
[----:B01----:R-:W-:Y:S01]  /*5bf0*/  MOV R13, R88 ;  /* 0x00000058000d7202 */ /* 0x003fe20000000f00 */
[----:B------:R-:W-:Y:S02]  /*5c00*/  IMAD.MOV.U32 R12, RZ, RZ, 0x10 ;  /* 0x00000010ff0c7424 */ /* 0x000fe400078e00ff */
[----:B------:R-:W-:-:S07]  /*5c10*/  IMAD.MOV.U32 R15, RZ, RZ, -0x1 ;  /* 0xffffffffff0f7424 */ /* 0x000fce00078e00ff */
[----:B--2--5:R-:W-:Y:S05]  /*5c20*/  WARPSYNC.COLLECTIVE R15, `(.L_x_2487) ;  /* 0x000000000f087348 */ /* 0x024fea0003c00000 */
[----:B------:R0:W1:Y:S02]  /*5c30*/  SHFL.BFLY P6, R14, R13, R12, R11 ;  /* 0x0c00000c0d0e7389 */ /* 0x00006400000c000b */
[----:B012--5:R-:W-:Y:S01]  /*5c40*/  ENDCOLLECTIVE ;  /* 0x000000000000791b */ /* 0x027fe20003800000 */
.L_x_2487:
[----:B------:R-:W-:Y:S05]  /*5c50*/  BSYNC B0 ;  /* 0x0000000000007941 */ /* 0x000fea0003800000 */
.L_x_2486:
[----:B------:R-:W-:Y:S01]  /*5c60*/  FMNMX.FTZ R13, R14, R88, !PT ;  /* 0x000000580e0d7209 */ /* 0x000fe20007810000 */
[----:B------:R-:W-:Y:S01]  /*5c70*/  IMAD.MOV.U32 R11, RZ, RZ, 0x1f ;  /* 0x0000001fff0b7424 */ /* 0x000fe200078e00ff */
[----:B------:R-:W-:Y:S02]  /*5c80*/  MOV R12, 0x8 ;  /* 0x00000008000c7802 */ /* 0x000fe40000000f00 */
[----:B------:R-:W-:-:S07]  /*5c90*/  MOV R15, 0xffffffff ;  /* 0xffffffff000f7802 */ /* 0x000fce0000000f00 */
[----:B------:R-:W-:Y:S05]  /*5ca0*/  WARPSYNC.COLLECTIVE R15, `(.L_x_2488) ;  /* 0x000000000f087348 */ /* 0x000fea0003c00000 */
[----:B------:R0:W1:Y:S02]  /*5cb0*/  SHFL.BFLY P6, R14, R13, R12, R11 ;  /* 0x0c00000c0d0e7389 */ /* 0x00006400000c000b */
[----:B01----:R-:W-:Y:S01]  /*5cc0*/  ENDCOLLECTIVE ;  /* 0x000000000000791b */ /* 0x003fe20003800000 */
.L_x_2488:
[----:B------:R-:W-:Y:S01]  /*5cd0*/  HFMA2.MMA R12, -RZ, RZ, 0, 2.384185791015625e-07 ;  /* 0x00000004ff0c7435 */ /* 0x000fe200000001ff */
[----:B------:R-:W-:-:S05]  /*5ce0*/  FMNMX.FTZ R3, R13, R14, !PT ;  /* 0x0000000e0d037209 */ /* 0x000fca0007810000 */
[----:B------:R-:W-:-:S07]  /*5cf0*/  IMAD.MOV.U32 R13, RZ, RZ, R3 ;  /* 0x000000ffff0d7224 */ /* 0x000fce00078e0003 */
[----:B------:R-:W-:Y:S05]  /*5d00*/  WARPSYNC.COLLECTIVE R15, `(.L_x_2489) ;  /* 0x000000000f087348 */ /* 0x000fea0003c00000 */
[----:B------:R0:W1:Y:S02]  /*5d10*/  SHFL.BFLY P6, R14, R13, R12, R11 ;  /* 0x0c00000c0d0e7389 */ /* 0x00006400000c000b */
[----:B01----:R-:W-:Y:S01]  /*5d20*/  ENDCOLLECTIVE ;  /* 0x000000000000791b */ /* 0x003fe20003800000 */
.L_x_2489:
[----:B------:R-:W-:Y:S02]  /*5d30*/  MOV R12, 0x2 ;  /* 0x00000002000c7802 */ /* 0x000fe40000000f00 */
[----:B------:R-:W-:-:S05]  /*5d40*/  FMNMX.FTZ R4, R3, R14, !PT ;  /* 0x0000000e03047209 */ /* 0x000fca0007810000 */
[----:B------:R-:W-:-:S07]  /*5d50*/  IMAD.MOV.U32 R13, RZ, RZ, R4 ;  /* 0x000000ffff0d7224 */ /* 0x000fce00078e0004 */
[----:B------:R-:W-:Y:S05]  /*5d60*/  WARPSYNC.COLLECTIVE R15, `(.L_x_2490) ;  /* 0x000000000f087348 */ /* 0x000fea0003c00000 */
[----:B------:R0:W1:Y:S02]  /*5d70*/  SHFL.BFLY P6, R14, R13, R12, R11 ;  /* 0x0c00000c0d0e7389 */ /* 0x00006400000c000b */
[----:B01----:R-:W-:Y:S01]  /*5d80*/  ENDCOLLECTIVE ;  /* 0x000000000000791b */ /* 0x003fe20003800000 */
.L_x_2490:
[----:B------:R-:W-:Y:S05]  /*5d90*/  BRA `(.L_x_2491) ;  /* 0xffffffcc00187947 */ /* 0x000fea000383ffff */
.L_x_2492:
        /* <DEDUP_REMOVED lines=14> */
.L_x_2597:


//--------------------- .text._ZN4mmha33masked_multihead_attention_kernelIfLi64ELi64ELi4ELi16ELi64ELb0ELb0EEEv26Multihead_attention_paramsIT_XT5_EE --------------------------
	.section	.text._ZN4mmha33masked_multihead_attention_kernelIfLi64ELi64ELi4ELi16ELi64ELb0ELb0EEEv26Multihead_attention_paramsIT_XT5_EE,"ax",@progbits
	.align	128
        .global         _ZN4mmha33masked_multihead_attention_kernelIfLi64ELi64ELi4ELi16ELi64ELb0ELb0EEEv26Multihead_attention_paramsIT_XT5_EE
        .type           _ZN4mmha33masked_multihead_attention_kernelIfLi64ELi64ELi4ELi16ELi64ELb0ELb0EEEv26Multihead_attention_paramsIT_XT5_EE,@function
        .size           _ZN4mmha33masked_multihead_attention_kernelIfLi64ELi64ELi4ELi16ELi64ELb0ELb0EEEv26Multihead_attention_paramsIT_XT5_EE,(.L_x_2598 - _ZN4mmha33masked_multihead_attention_kernelIfLi64ELi64ELi4ELi16ELi64ELb0ELb0EEEv26Multihead_attention_paramsIT_XT5_EE)
        .other          _ZN4mmha33masked_multihead_attention_kernelIfLi64ELi64ELi4ELi16ELi64ELb0ELb0EEEv26Multihead_attention_paramsIT_XT5_EE,@"STO_CUDA_ENTRY STV_DEFAULT"
_ZN4mmha33masked_multihead_attention_kernelIfLi64ELi64ELi4ELi16ELi64ELb0ELb0EEEv26Multihead_attention_paramsIT_XT5_EE:
.text._ZN4mmha33masked_multihead_attention_kernelIfLi64ELi64ELi4ELi16ELi64ELb0ELb0EEEv26Multihead_attention_paramsIT_XT5_EE:
        /* <DEDUP_REMOVED lines=14> */
.L_x_2493:
[----:B------:R-:W2:Y:S01]  /*00e0*/  LDC R11, c[0x0][0x280] ;  /* 0x0000a000ff0b7b82 */ /* 0x000ea20000000800 */
[----:B------:R-:W-:Y:S01]  /*00f0*/  ULDC.64 UR4, c[0x0][0x330] ;  /* 0x0000cc0000047ab9 */ /* 0x000fe20000000a00 */
[----:B------:R-:W3:Y:S01]  /*0100*/  S2R R6, SR_CTAID.Y ;  /* 0x0000000000067919 */ /* 0x000ee20000002600 */
[----:B------:R-:W-:Y:S01]  /*0110*/  UISETP.NE.U32.AND UP0, UPT, UR4, URZ, UPT ;  /* 0x0000003f0400728c */ /* 0x000fe2000bf05070 */
[----:B------:R-:W-:Y:S01]  /*0120*/  ULDC UR7, c[0x0][0x288] ;  /* 0x0000a20000077ab9 */ /* 0x000fe20000000800 */
[----:B------:R-:W4:Y:S02]  /*0130*/  S2R R16, SR_TID.X ;  /* 0x0000000000107919 */ /* 0x000f240000002100 */
[----:B------:R-:W-:Y:S01]  /*0140*/  UISETP.NE.AND.EX UP0, UPT, UR5, URZ, UPT, UP0 ;  /* 0x0000003f0500728c */ /* 0x000fe2000bf05300 */
[----:B------:R-:W5:Y:S01]  /*0150*/  S2UR UR45, SR_CTAID.X ;  /* 0x00000000002d79c3 */ /* 0x000f620000002500 */
[----:B------:R-:W-:-:S04]  /*0160*/  ULDC UR42, c[0x0][0x278] ;  /* 0x00009e00002a7ab9 */ /* 0x000fc80000000800 */
[----:B------:R-:W-:-:S05]  /*0170*/  PLOP3.LUT P4, PT, PT, PT, UP0, 0x80, 0x0 ;  /* 0x000000000000781c */ /* 0x000fca0003f8f008 */
[----:B------:R-:W-:Y:S02]  /*0180*/  @UP0 ULDC.64 UR4, c[0x0][0x330] ;  /* 0x0000cc0000040ab9 */ /* 0x000fe40000000a00 */
[----:B-1----:R-:W-:Y:S01]  /*0190*/  @UP0 UIMAD.WIDE UR4, UR6, 0x4, UR4 ;  /* 0x00000004060408a5 */ /* 0x002fe2000f8e0204 */
[----:B--2---:R-:W-:-:S05]  /*01a0*/  IABS R7, R11 ;  /* 0x0000000b00077213 */ /* 0x004fca0000000000 */
[----:B------:R-:W-:Y:S01]  /*01b0*/  IMAD.U32 R2, RZ, RZ, UR4 ;  /* 0x00000004ff027e24 */ /* 0x000fe2000f8e00ff */
[----:B------:R-:W-:Y:S01]  /*01c0*/  @UP0 ULDC UR4, c[0x0][0x2c0] ;  /* 0x0000b00000040ab9 */ /* 0x000fe20000000800 */
[----:B------:R-:W1:Y:S01]  /*01d0*/  I2F.RP R0, R7 ;  /* 0x0000000700007306 */ /* 0x000e620000209400 */
[----:B------:R-:W-:Y:S01]  /*01e0*/  IMAD.U32 R3, RZ, RZ, UR5 ;  /* 0x00000005ff037e24 */ /* 0x000fe2000f8e00ff */
[----:B------:R-:W-:-:S04]  /*01f0*/  ULDC UR5, c[0x0][0x284] ;  /* 0x0000a10000057ab9 */ /* 0x000fc80000000800 */
[----:B------:R2:W5:Y:S02]  /*0200*/  @P4 LDG.E R10, desc[UR36][R2.64] ;  /* 0x00000024020a4981 */ /* 0x000564000c1e1900 */
[----:B-1----:R-:W1:Y:S02]  /*0210*/  MUFU.RCP R0, R0 ;  /* 0x0000000000007308 */ /* 0x002e640000001000 */
[----:B-1----:R-:W-:-:S06]  /*0220*/  IADD3 R4, R0, 0xffffffe, RZ ;  /* 0x0ffffffe00047810 */ /* 0x002fcc0007ffe0ff */
[----:B------:R1:W0:Y:S01]  /*0230*/  F2I.FTZ.U32.TRUNC.NTZ R5, R4 ;  /* 0x0000000400057305 */ /* 0x000222000021f000 */
[----:B---3--:R-:W-:Y:S01]  /*0240*/  IABS R6, R6 ;  /* 0x0000000600067213 */ /* 0x008fe20000000000 */
[----:B-1----:R-:W-:Y:S01]  /*0250*/  IMAD.MOV.U32 R4, RZ, RZ, RZ ;  /* 0x000000ffff047224 */ /* 0x002fe200078e00ff */
[----:B0-----:R-:W-:-:S05]  /*0260*/  IADD3 R0, RZ, -R5, RZ ;  /* 0x80000005ff007210 */ /* 0x001fca0007ffe0ff */
[----:B------:R-:W-:-:S04]  /*0270*/  IMAD R9, R0, R7, RZ ;  /* 0x0000000700097224 */ /* 0x000fc800078e02ff */
[----:B------:R-:W-:Y:S02]  /*0280*/  IMAD.HI.U32 R0, R5, R9, R4 ;  /* 0x0000000905007227 */ /* 0x000fe400078e0004 */
[----:B------:R-:W0:Y:S04]  /*0290*/  LDC.64 R4, c[0x0][0x2f0] ;  /* 0x0000bc00ff047b82 */ /* 0x000e280000000a00 */
[----:B------:R-:W-:-:S04]  /*02a0*/  IMAD.HI.U32 R0, R0, R6, RZ ;  /* 0x0000000600007227 */ /* 0x000fc800078e00ff */
[----:B------:R-:W-:-:S04]  /*02b0*/  IMAD.MOV R8, RZ, RZ, -R0 ;  /* 0x000000ffff087224 */ /* 0x000fc800078e0a00 */
[----:B------:R-:W-:-:S05]  /*02c0*/  IMAD R6, R7, R8, R6 ;  /* 0x0000000807067224 */ /* 0x000fca00078e0206 */
[----:B------:R-:W-:Y:S02]  /*02d0*/  ISETP.GT.U32.AND P2, PT, R7, R6, PT ;  /* 0x000000060700720c */ /* 0x000fe40003f44070 */
[----:B0-----:R-:W-:-:S04]  /*02e0*/  ISETP.NE.U32.AND P0, PT, R4, RZ, PT ;  /* 0x000000ff0400720c */ /* 0x001fc80003f05070 */
[----:B------:R-:W-:-:S07]  /*02f0*/  ISETP.NE.AND.EX P0, PT, R5, RZ, PT, P0 ;  /* 0x000000ff0500720c */ /* 0x000fce0003f05300 */
[----:B------:R-:W-:-:S04]  /*0300*/  @!P2 IADD3 R6, R6, -R7, RZ ;  /* 0x800000070606a210 */ /* 0x000fc80007ffe0ff */
[----:B------:R-:W-:Y:S02]  /*0310*/  ISETP.GE.U32.AND P1, PT, R6, R7, PT ;  /* 0x000000070600720c */ /* 0x000fe40003f26070 */
[C---:B------:R-:W-:Y:S01]  /*0320*/  LOP3.LUT R6, R11.reuse, UR6, RZ, 0x3c, !PT ;  /* 0x000000060b067c12 */ /* 0x040fe2000f8e3cff */
[----:B------:R-:W-:Y:S01]  /*0330*/  @!P2 VIADD R0, R0, 0x1 ;  /* 0x000000010000a836 */ /* 0x000fe20000000000 */
[----:B--2---:R-:W0:Y:S02]  /*0340*/  @P0 LDC.64 R2, c[0x0][0x2f0] ;  /* 0x0000bc00ff020b82 */ /* 0x004e240000000a00 */
[----:B------:R-:W-:Y:S02]  /*0350*/  ISETP.GE.AND P3, PT, R6, RZ, PT ;  /* 0x000000ff0600720c */ /* 0x000fe40003f66270 */
[----:B------:R-:W-:-:S05]  /*0360*/  ISETP.NE.AND P2, PT, R11, RZ, PT ;  /* 0x000000ff0b00720c */ /* 0x000fca0003f45270 */
[----:B------:R-:W-:-:S05]  /*0370*/  @P1 VIADD R0, R0, 0x1 ;  /* 0x0000000100001836 */ /* 0x000fca0000000000 */
[----:B------:R-:W-:-:S05]  /*0380*/  MOV R17, R0 ;  /* 0x0000000000117202 */ /* 0x000fca0000000f00 */
[----:B------:R-:W-:Y:S01]  /*0390*/  @!P3 IMAD.MOV R17, RZ, RZ, -R17 ;  /* 0x000000ffff11b224 */ /* 0x000fe200078e0a11 */
[----:B------:R-:W-:-:S05]  /*03a0*/  @!P2 LOP3.LUT R17, RZ, R11, RZ, 0x33, !PT ;  /* 0x0000000bff11a212 */ /* 0x000fca00078e33ff */
[----:B0-----:R-:W-:-:S06]  /*03b0*/  @P0 IMAD.WIDE R2, R17, 0x4, R2 ;  /* 0x0000000411020825 */ /* 0x001fcc00078e0202 */
[----:B------:R0:W2:Y:S01]  /*03c0*/  @P0 LDG.E R3, desc[UR36][R2.64] ;  /* 0x0000002402030981 */ /* 0x0000a2000c1e1900 */
[----:B------:R-:W-:-:S05]  /*03d0*/  IMAD.U32 R0, RZ, RZ, UR5 ;  /* 0x00000005ff007e24 */ /* 0x000fca000f8e00ff */
[----:B------:R-:W-:-:S04]  /*03e0*/  IABS R9, R0 ;  /* 0x0000000000097213 */ /* 0x000fc80000000000 */
[----:B------:R-:W1:Y:S08]  /*03f0*/  I2F.RP R0, R9 ;  /* 0x0000000900007306 */ /* 0x000e700000209400 */
[----:B-1----:R-:W1:Y:S02]  /*0400*/  MUFU.RCP R0, R0 ;  /* 0x0000000000007308 */ /* 0x002e640000001000 */
[----:B-1----:R-:W-:-:S06]  /*0410*/  IADD3 R6, R0, 0xffffffe, RZ ;  /* 0x0ffffffe00067810 */ /* 0x002fcc0007ffe0ff */
[----:B------:R1:W0:Y:S02]  /*0420*/  F2I.FTZ.U32.TRUNC.NTZ R7, R6 ;  /* 0x0000000600077305 */ /* 0x000224000021f000 */
[----:B-1----:R-:W-:Y:S02]  /*0430*/  IMAD.MOV.U32 R6, RZ, RZ, RZ ;  /* 0x000000ffff067224 */ /* 0x002fe400078e00ff */
[----:B0-----:R-:W-:-:S04]  /*0440*/  IMAD.MOV R2, RZ, RZ, -R7 ;  /* 0x000000ffff027224 */ /* 0x001fc800078e0a07 */
[----:B------:R-:W-:-:S04]  /*0450*/  IMAD R11, R2, R9, RZ ;  /* 0x00000009020b7224 */ /* 0x000fc800078e02ff */
[----:B------:R-:W-:Y:S01]  /*0460*/  IMAD.HI.U32 R7, R7, R11, R6 ;  /* 0x0000000b07077227 */ /* 0x000fe200078e0006 */
[----:B----4-:R-:W-:Y:S01]  /*0470*/  ISETP.GT.AND P5, PT, R16, 0x1f, PT ;  /* 0x0000001f1000780c */ /* 0x010fe20003fa4270 */
[----:B-----5:R-:W-:-:S03]  /*0480*/  UIMAD UR41, UR6, UR7, UR45 ;  /* 0x00000007062972a4 */ /* 0x020fc6000f8e022d */
[----:B------:R-:W-:Y:S01]  /*0490*/  P2R R0, PR, RZ, 0x20 ;  /* 0x00000020ff007803 */ /* 0x000fe20000000000 */
[----:B------:R-:W-:Y:S01]  /*04a0*/  USHF.L.U32 UR41, UR41, 0x6, URZ ;  /* 0x0000000629297899 */ /* 0x000fe2000800063f */
[----:B------:R-:W-:Y:S01]  /*04b0*/  SHF.L.U32 R0, R16, 0x1, RZ ;  /* 0x0000000110007819 */ /* 0x000fe200000006ff */
[----:B------:R-:W-:Y:S01]  /*04c0*/  UIMAD UR44, UR6, UR5, URZ ;  /* 0x00000005062c72a4 */ /* 0x000fe2000f8e023f */
[----:B------:R-:W-:Y:S01]  /*04d0*/  BSSY B0, `(.L_x_2494) ;  /* 0x000002f000007945 */ /* 0x000fe20003800000 */
[----:B------:R-:W-:Y:S02]  /*04e0*/  UMOV UR38, URZ ;  /* 0x0000003f00267c82 */ /* 0x000fe40008000000 */
[----:B------:R-:W-:Y:S01]  /*04f0*/  USHF.R.S32.HI UR46, URZ, 0x1f, UR44 ;  /* 0x0000001f3f2e7899 */ /* 0x000fe2000801142c */
[----:B------:R-:W-:Y:S01]  /*0500*/  IMAD R17, R17, UR7, RZ ;  /* 0x0000000711117c24 */ /* 0x000fe2000f8e02ff */
[----:B------:R-:W-:-:S13]  /*0510*/  @P4 R2UR UR40, R10 ;  /* 0x000000000a2842ca */ /* 0x000fda00000e0000 */
[----:B------:R-:W-:-:S07]  /*0520*/  @UP0 UIADD3 UR40, UR40, UR4, URZ ;  /* 0x0000000428280290 */ /* 0x000fce000fffe03f */
[----:B------:R-:W-:Y:S02]  /*0530*/  @!UP0 ULDC UR40, c[0x0][0x29c] ;  /* 0x0000a70000288ab9 */ /* 0x000fe40000000800 */
[----:B------:R-:W-:-:S05]  /*0540*/  IABS R2, UR40 ;  /* 0x0000002800027c13 */ /* 0x000fca0008000000 */
[----:B------:R-:W-:-:S05]  /*0550*/  IMAD.HI.U32 R7, R7, R2, RZ ;  /* 0x0000000207077227 */ /* 0x000fca00078e00ff */
[----:B------:R-:W-:-:S05]  /*0560*/  IADD3 R7, -R7, RZ, RZ ;  /* 0x000000ff07077210 */ /* 0x000fca0007ffe1ff */
[----:B------:R-:W-:-:S05]  /*0570*/  IMAD R2, R9, R7, R2 ;  /* 0x0000000709027224 */ /* 0x000fca00078e0202 */
[----:B------:R-:W-:-:S13]  /*0580*/  ISETP.GT.U32.AND P1, PT, R9, R2, PT ;  /* 0x000000020900720c */ /* 0x000fda0003f24070 */
[----:B------:R-:W-:-:S05]  /*0590*/  @!P1 IMAD.IADD R2, R2, 0x1, -R9 ;  /* 0x0000000102029824 */ /* 0x000fca00078e0a09 */
[----:B------:R-:W-:Y:S02]  /*05a0*/  ISETP.GT.U32.AND P1, PT, R9, R2, PT ;  /* 0x000000020900720c */ /* 0x000fe40003f24070 */
[----:B------:R-:W-:Y:S01]  /*05b0*/  ISETP.LE.AND P2, PT, RZ, UR40, PT ;  /* 0x00000028ff007c0c */ /* 0x000fe2000bf43270 */
[----:B------:R-:W-:Y:S02]  /*05c0*/  USHF.L.U32 UR4, UR45, 0x6, URZ ;  /* 0x000000062d047899 */ /* 0x000fe4000800063f */
[----:B------:R-:W-:Y:S02]  /*05d0*/  UISETP.NE.AND UP0, UPT, UR42, URZ, UPT ;  /* 0x0000003f2a00728c */ /* 0x000fe4000bf05270 */
[----:B------:R-:W-:-:S06]  /*05e0*/  UIADD3 UR43, UR40, 0x1, -UR5 ;  /* 0x00000001282b7890 */ /* 0x000fcc000fffe805 */
[----:B------:R-:W-:Y:S01]  /*05f0*/  @!P1 IMAD.IADD R2, R2, 0x1, -R9 ;  /* 0x0000000102029824 */ /* 0x000fe200078e0a09 */
[----:B------:R-:W-:Y:S01]  /*0600*/  ISETP.NE.AND P1, PT, RZ, UR5, PT ;  /* 0x00000005ff007c0c */ /* 0x000fe2000bf25270 */
[----:B------:R-:W-:Y:S02]  /*0610*/  UIMAD UR42, UR6, UR42, UR4 ;  /* 0x0000002a062a72a4 */ /* 0x000fe4000f8e0204 */
[----:B------:R-:W-:Y:S02]  /*0620*/  UISETP.LT.AND UP1, UPT, URZ, UR43, UPT ;  /* 0x0000002b3f00728c */ /* 0x000fe4000bf21270 */
[----:B------:R-:W-:Y:S01]  /*0630*/  USEL UR42, UR41, UR42, !UP0 ;  /* 0x0000002a292a7287 */ /* 0x000fe2000c000000 */
[----:B------:R-:W-:Y:S01]  /*0640*/  @!P2 IMAD.MOV R2, RZ, RZ, -R2 ;  /* 0x000000ffff02a224 */ /* 0x000fe200078e0a02 */
[----:B------:R-:W-:Y:S01]  /*0650*/  USEL UR43, URZ, UR43, !UP1 ;  /* 0x0000002b3f2b7287 */ /* 0x000fe2000c800000 */
[----:B------:R-:W-:-:S05]  /*0660*/  VIADD R15, R0, UR4 ;  /* 0x00000004000f7c36 */ /* 0x000fca0008000000 */
[----:B------:R-:W-:Y:S02]  /*0670*/  @!P1 LOP3.LUT R2, RZ, UR5, RZ, 0x33, !PT ;  /* 0x00000005ff029c12 */ /* 0x000fe4000f8e33ff */
[----:B--2---:R-:W-:Y:S02]  /*0680*/  @P0 R2UR UR38, R3 ;  /* 0x00000000032602ca */ /* 0x004fe400000e0000 */
[----:B------:R-:W-:Y:S01]  /*0690*/  IADD3 R3, R0, UR42, RZ ;  /* 0x0000002a00037c10 */ /* 0x000fe2000fffe0ff */
[----:B------:R-:W-:-:S12]  /*06a0*/  @P5 BRA `(.L_x_2495) ;  /* 0x0000000000405947 */ /* 0x000fd80003800000 */
        /* <DEDUP_REMOVED lines=16> */
.L_x_2495:
[----:B------:R-:W-:-:S07]  /*07b0*/  CS2R R6, SRZ ;  /* 0x0000000000067805 */ /* 0x000fce000001ff00 */
.L_x_2496:
[----:B------:R-:W-:Y:S05]  /*07c0*/  BSYNC B0 ;  /* 0x0000000000007941 */ /* 0x000fea0003800000 */
.L_x_2494:
        /* <DEDUP_REMOVED lines=10> */
.L_x_2498:
        /* <DEDUP_REMOVED lines=10> */
.L_x_2499:
[----:B------:R-:W-:Y:S05]  /*0910*/  BSYNC B0 ;  /* 0x0000000000007941 */ /* 0x000fea0003800000 */
.L_x_2497:
        /* <DEDUP_REMOVED lines=12> */
[----:B------:R-:W1:Y:S01]  /*09e0*/  @!P1 LDC.64 R4, c[0x0][0x220] ;  /* 0x00008800ff049b82 */ /* 0x000e620000000a00 */
[----:B------:R-:W-:-:S04]  /*09f0*/  PLOP3.LUT P4, PT, PT, PT, UP0, 0x80, 0x0 ;  /* 0x000000000000781c */ /* 0x000fc80003f8f008 */
[----:B------:R-:W-:Y:S02]  /*0a00*/  @UP0 ULDC.64 UR4, c[0x0][0x2a8] ;  /* 0x0000aa0000040ab9 */ /* 0x000fe40000000a00 */
[----:B------:R-:W-:Y:S01]  /*0a10*/  @UP0 UIMAD.WIDE UR4, UR6, 0x4, UR4 ;  /* 0x00000004060408a5 */ /* 0x000fe2000f8e0204 */
[----:B0-----:R-:W0:Y:S02]  /*0a20*/  @!P3 LDC.64 R8, c[0x0][0x230] ;  /* 0x00008c00ff08bb82 */ /* 0x001e240000000a00 */
[----:B------:R-:W-:-:S03]  /*0a30*/  VOTEU.ALL UP1, P2 ;  /* 0x00000000003f7886 */ /* 0x000fc60001020000 */
[----:B------:R-:W-:Y:S01]  /*0a40*/  IMAD.U32 R12, RZ, RZ, UR4 ;  /* 0x00000004ff0c7e24 */ /* 0x000fe2000f8e00ff */
[----:B------:R-:W-:Y:S01]  /*0a50*/  CS2R R22, SRZ ;  /* 0x0000000000167805 */ /* 0x000fe2000001ff00 */
[----:B------:R-:W-:Y:S01]  /*0a60*/  @!UP1 UIMAD UR6, UR38, UR7, UR45 ;  /* 0x00000007260692a4 */ /* 0x000fe2000f8e022d */
[----:B------:R-:W2:Y:S01]  /*0a70*/  @!P2 LDC.64 R10, c[0x0][0x2e0] ;  /* 0x0000b800ff0aab82 */ /* 0x000ea20000000a00 */
[----:B------:R-:W-:Y:S01]  /*0a80*/  IMAD.U32 R13, RZ, RZ, UR5 ;  /* 0x00000005ff0d7e24 */ /* 0x000fe2000f8e00ff */
[----:B------:R-:W-:-:S03]  /*0a90*/  ULDC.U8 UR4, c[0x0][0x294] ;  /* 0x0000a50000047ab9 */ /* 0x000fc60000000000 */
[----:B------:R-:W-:Y:S01]  /*0aa0*/  MOV R3, UR6 ;  /* 0x0000000600037c02 */ /* 0x000fe20008000f00 */
[----:B------:R3:W4:Y:S01]  /*0ab0*/  @P4 LDG.E R12, desc[UR36][R12.64] ;  /* 0x000000240c0c4981 */ /* 0x000722000c1e1900 */
[----:B-1----:R-:W-:-:S04]  /*0ac0*/  @!P1 IMAD.WIDE R4, R15, 0x4, R4 ;  /* 0x000000040f049825 */ /* 0x002fc800078e0204 */
[----:B------:R-:W-:Y:S01]  /*0ad0*/  @!P2 IMAD R3, R3, 0x40, R0 ;  /* 0x000000400303a824 */ /* 0x000fe200078e0200 */
[----:B------:R-:W4:Y:S01]  /*0ae0*/  @!P1 LDG.E.64 R22, desc[UR36][R4.64] ;  /* 0x0000002404169981 */ /* 0x000f22000c1e1b00 */
[----:B0-----:R-:W-:Y:S01]  /*0af0*/  @!P3 IMAD.WIDE R8, R15, 0x4, R8 ;  /* 0x000000040f08b825 */ /* 0x001fe200078e0208 */
[----:B------:R-:W-:Y:S01]  /*0b00*/  CS2R R14, SRZ ;  /* 0x00000000000e7805 */ /* 0x000fe2000001ff00 */
[----:B---3--:R-:W0:Y:S05]  /*0b10*/  LDC R13, c[0x0][0x290] ;  /* 0x0000a400ff0d7b82 */ /* 0x008e2a0000000800 */
[----:B------:R-:W3:Y:S01]  /*0b20*/  @!P3 LDG.E.64 R14, desc[UR36][R8.64] ;  /* 0x00000024080eb981 */ /* 0x000ee2000c1e1b00 */
[----:B--2---:R-:W-:-:S06]  /*0b30*/  @!P2 IMAD.WIDE R10, R3, 0x4, R10 ;  /* 0x00000004030aa825 */ /* 0x004fcc00078e020a */
[----:B------:R-:W2:Y:S01]  /*0b40*/  @!P2 LDG.E.64 R10, desc[UR36][R10.64] ;  /* 0x000000240a0aa981 */ /* 0x000ea2000c1e1b00 */
[----:B------:R-:W-:Y:S02]  /*0b50*/  ISETP.NE.AND P1, PT, RZ, UR4, PT ;  /* 0x00000004ff007c0c */ /* 0x000fe4000bf25270 */
[----:B0-----:R-:W-:Y:S01]  /*0b60*/  ISETP.GT.AND P3, PT, R13, RZ, PT ;  /* 0x000000ff0d00720c */ /* 0x001fe20003f64270 */
[----:B------:R-:W-:Y:S01]  /*0b70*/  UMOV UR39, URZ ;  /* 0x0000003f00277c82 */ /* 0x000fe20008000000 */
[----:B----4-:R-:W-:Y:S01]  /*0b80*/  @P4 R2UR UR39, R12 ;  /* 0x000000000c2742ca */ /* 0x010fe200000e0000 */
[----:B-----5:R-:W-:Y:S01]  /*0b90*/  FADD.FTZ R22, R22, R6 ;  /* 0x0000000616167221 */ /* 0x020fe20000010000 */
[----:B------:R-:W-:Y:S01]  /*0ba0*/  FADD.FTZ R23, R23, R7 ;  /* 0x0000000717177221 */ /* 0x000fe20000010000 */
[----:B---3--:R-:W-:Y:S01]  /*0bb0*/  FADD.FTZ R18, R14, R18 ;  /* 0x000000120e127221 */ /* 0x008fe20000010000 */
[----:B------:R-:W-:-:S03]  /*0bc0*/  FADD.FTZ R19, R15, R19 ;  /* 0x000000130f137221 */ /* 0x000fc60000010000 */
[----:B--2---:R-:W-:Y:S01]  /*0bd0*/  @!P2 FMUL.FTZ R18, R18, R10 ;  /* 0x0000000a1212a220 */ /* 0x004fe20000410000 */
        /* <DEDUP_REMOVED lines=54> */
.L_x_2502:
        /* <DEDUP_REMOVED lines=23> */
[----:B------:R-:W-:Y:S01]  /*10b0*/  IMAD.SHL.U32 R0, R0, 0x2, RZ ;  /* 0x0000000200007824 */ /* 0x000fe200078e00ff */
[----:B------:R-:W-:Y:S02]  /*10c0*/  BSSY B1, `(.L_x_2505) ;  /* 0x000001f000017945 */ /* 0x000fe40003800000 */
[----:B------:R-:W-:Y:S01]  /*10d0*/  LEA R13, R7, R11, 0x2 ;  /* 0x0000000b070d7211 */ /* 0x000fe200078e10ff */
[----:B------:R-:W-:Y:S01]  /*10e0*/  IMAD R12, R25, 0x4, R11 ;  /* 0x00000004190c7824 */ /* 0x000fe200078e020b */
[----:B0-----:R0:W1:Y:S01]  /*10f0*/  LDS R22, [R11] ;  /* 0x000000000b167984 */ /* 0x0010620000000800 */
[----:B------:R-:W-:Y:S02]  /*1100*/  ISETP.GE.AND P0, PT, R0, R7, PT ;  /* 0x000000070000720c */ /* 0x000fe40003f06270 */
[----:B------:R-:W-:Y:S01]  /*1110*/  IMAD R14, R7, 0x4, R12 ;  /* 0x00000004070e7824 */ /* 0x000fe200078e020c */
[----:B------:R0:W2:Y:S04]  /*1120*/  LDS R23, [R12] ;  /* 0x000000000c177984 */ /* 0x0000a80000000800 */
[----:B------:R0:W3:Y:S04]  /*1130*/  LDS R18, [R13] ;  /* 0x000000000d127984 */ /* 0x0000e80000000800 */
[----:B------:R0:W4:Y:S02]  /*1140*/  LDS R19, [R14] ;  /* 0x000000000e137984 */ /* 0x0001240000000800 */
        /* <DEDUP_REMOVED lines=12> */
[----:B------:R-:W2:Y:S08]  /*1210*/  MUFU.SIN R5, R8 ;  /* 0x0000000800057308 */ /* 0x000eb00000000400 */
[----:B------:R-:W5:Y:S01]  /*1220*/  MUFU.COS R0, R8 ;  /* 0x0000000800007308 */ /* 0x000f620000000000 */
[-C--:B--2---:R-:W-:Y:S01]  /*1230*/  FMUL.FTZ R3, R23, R5.reuse ;  /* 0x0000000517037220 */ /* 0x084fe20000410000 */
[-C--:B----4-:R-:W-:Y:S01]  /*1240*/  FMUL.FTZ R7, R19, R5.reuse ;  /* 0x0000000513077220 */ /* 0x090fe20000410000 */
[-C--:B-1----:R-:W-:Y:S01]  /*1250*/  FMUL.FTZ R6, R22, R5.reuse ;  /* 0x0000000516067220 */ /* 0x082fe20000410000 */
[----:B---3--:R-:W-:Y:S01]  /*1260*/  FMUL.FTZ R4, R18, R5 ;  /* 0x0000000512047220 */ /* 0x008fe20000410000 */
[-C--:B-----5:R-:W-:Y:S01]  /*1270*/  FFMA.FTZ R22, R22, R0.reuse, -R3 ;  /* 0x0000000016167223 */ /* 0x0a0fe20000010803 */
[-C--:B------:R-:W-:Y:S01]  /*1280*/  FFMA.FTZ R18, R18, R0.reuse, -R7 ;  /* 0x0000000012127223 */ /* 0x080fe20000010807 */
[-C--:B------:R-:W-:Y:S01]  /*1290*/  FFMA.FTZ R23, R23, R0.reuse, R6 ;  /* 0x0000000017177223 */ /* 0x080fe20000010006 */
[----:B------:R-:W-:-:S07]  /*12a0*/  FFMA.FTZ R19, R19, R0, R4 ;  /* 0x0000000013137223 */ /* 0x000fce0000010004 */
.L_x_2506:
[----:B------:R-:W-:Y:S05]  /*12b0*/  BSYNC B1 ;  /* 0x0000000000017941 */ /* 0x000fea0003800000 */
.L_x_2505:
[----:B---3--:R3:W-:Y:S04]  /*12c0*/  STS [R13], R18 ;  /* 0x000000120d007388 */ /* 0x0087e80000000800 */
[----:B----4-:R3:W-:Y:S04]  /*12d0*/  STS [R14], R19 ;  /* 0x000000130e007388 */ /* 0x0107e80000000800 */
[----:B-1----:R3:W-:Y:S04]  /*12e0*/  STS [R11], R22 ;  /* 0x000000160b007388 */ /* 0x0027e80000000800 */
[----:B--2---:R3:W-:Y:S02]  /*12f0*/  STS [R12], R23 ;  /* 0x000000170c007388 */ /* 0x0047e40000000800 */
.L_x_2504:
[----:B------:R-:W-:Y:S05]  /*1300*/  BSYNC B0 ;  /* 0x0000000000007941 */ /* 0x000fea0003800000 */
.L_x_2503:
[----:B------:R-:W-:Y:S06]  /*1310*/  BAR.SYNC.DEFER_BLOCKING 0x0 ;  /* 0x0000000000007b1d */ /* 0x000fec0000010000 */
[----:B0--3--:R0:W1:Y:S04]  /*1320*/  @P6 LDS.64 R22, [R9] ;  /* 0x0000000009166984 */ /* 0x0090680000000a00 */
[----:B------:R0:W2:Y:S01]  /*1330*/  @P6 LDS.64 R18, [R10] ;  /* 0x000000000a126984 */ /* 0x0000a20000000a00 */
[----:B------:R-:W-:Y:S06]  /*1340*/  BAR.SYNC.DEFER_BLOCKING 0x0 ;  /* 0x0000000000007b1d */ /* 0x000fec0000010000 */
[----:B------:R-:W-:Y:S05]  /*1350*/  BRA `(.L_x_2501) ;  /* 0x0000000000647947 */ /* 0x000fea0003800000 */
.L_x_2500:
[----:B------:R-:W-:Y:S01]  /*1360*/  ISETP.GE.AND P0, PT, R0, R13, PT ;  /* 0x0000000d0000720c */ /* 0x000fe20003f06270 */
[----:B------:R-:W-:-:S12]  /*1370*/  BSSY B0, `(.L_x_2501) ;  /* 0x0000017000007945 */ /* 0x000fd80003800000 */
[----:B------:R-:W-:Y:S05]  /*1380*/  @P0 BRA `(.L_x_2507) ;  /* 0x0000000000540947 */ /* 0x000fea0003800000 */
[----:B------:R-:W-:Y:S01]  /*1390*/  I2FP.F32.S32 R13, R13 ;  /* 0x0000000d000d7245 */ /* 0x000fe20000201400 */
[----:B------:R-:W-:Y:S01]  /*13a0*/  ULDC UR4, c[0x0][0x29c] ;  /* 0x0000a70000047ab9 */ /* 0x000fe20000000800 */
[----:B------:R-:W-:Y:S01]  /*13b0*/  I2FP.F32.S32 R0, R0 ;  /* 0x0000000000007245 */ /* 0x000fe20000201400 */
[----:B------:R-:W-:-:S03]  /*13c0*/  UIADD3 UR4, -UR39, UR4, URZ ;  /* 0x0000000427047290 */ /* 0x000fc6000fffe13f */
[----:B------:R-:W0:Y:S03]  /*13d0*/  MUFU.RCP R13, R13 ;  /* 0x0000000d000d7308 */ /* 0x000e260000001000 */
[----:B------:R-:W-:Y:S01]  /*13e0*/  I2FP.F32.S32 R3, UR4 ;  /* 0x0000000400037c45 */ /* 0x000fe20008201400 */
        /* <DEDUP_REMOVED lines=15> */
.L_x_2507:
[----:B------:R-:W-:Y:S05]  /*14e0*/  BSYNC B0 ;  /* 0x0000000000007941 */ /* 0x000fea0003800000 */
.L_x_2501:
        /* <DEDUP_REMOVED lines=14> */
[----:B------:R-:W-:-:S03]  /*15d0*/  LOP3.LUT R0, R0, 0xfffffffc, RZ, 0xc0, !PT ;  /* 0xfffffffc00007812 */ /* 0x000fc600078ec0ff */
[----:B------:R-:W-:Y:S01]  /*15e0*/  IMAD R3, R2, 0x2, R3 ;  /* 0x0000000202037824 */ /* 0x000fe200078e0203 */
[----:B------:R-:W-:-:S03]  /*15f0*/  IADD3 R0, R0, UR41, RZ ;  /* 0x0000002900007c10 */ /* 0x000fc6000fffe0ff */
        /* <DEDUP_REMOVED lines=19> */
.L_x_2564:
[----:B-12---:R-:W-:-:S07]  /*1730*/  FADD.FTZ R5, R5, R14 ;  /* 0x0000000e05057221 */ /* 0x006fce0000010000 */
.L_x_2509:
[----:B------:R-:W-:Y:S05]  /*1740*/  BSYNC B0 ;  /* 0x0000000000007941 */ /* 0x000fea0003800000 */
.L_x_2508:
[----:B------:R-:W3:Y:S01]  /*1750*/  S2R R11, SR_CgaCtaId ;  /* 0x00000000000b7919 */ /* 0x000ee20000008800 */
[----:B------:R-:W-:Y:S01]  /*1760*/  ISETP.NE.AND P0, PT, R16, RZ, PT ;  /* 0x000000ff1000720c */ /* 0x000fe20003f05270 */
[----:B------:R-:W-:Y:S01]  /*1770*/  IMAD.U32 R3, RZ, RZ, UR43 ;  /* 0x0000002bff037e24 */ /* 0x000fe2000f8e00ff */
[----:B0-----:R-:W-:-:S04]  /*1780*/  MOV R9, 0x400 ;  /* 0x0000040000097802 */ /* 0x001fc80000000f00 */
[----:B------:R-:W-:Y:S02]  /*1790*/  IADD3 R0, R9, 0x110, RZ ;  /* 0x0000011009007810 */ /* 0x000fe40007ffe0ff */
[----:B------:R-:W-:-:S05]  /*17a0*/  IADD3 R3, -R3, UR40, RZ ;  /* 0x0000002803037c10 */ /* 0x000fca000fffe1ff */
        /* <DEDUP_REMOVED lines=16> */
[----:B------:R-:W-:Y:S01]  /*18b0*/  IMAD.U32 R5, RZ, RZ, UR5 ;  /* 0x00000005ff057e24 */ /* 0x000fe2000f8e00ff */
[----:B------:R-:W-:-:S05]  /*18c0*/  MOV R4, UR4 ;  /* 0x0000000400047c02 */ /* 0x000fca0008000f00 */
[----:B------:R-:W3:Y:S02]  /*18d0*/  LDG.E R5, desc[UR36][R4.64] ;  /* 0x0000002404057981 */ /* 0x000ee4000c1e1900 */
[----:B---3--:R-:W-:-:S07]  /*18e0*/  FADD.FTZ R56, R56, R5 ;  /* 0x0000000538387221 */ /* 0x008fce0000010000 */
.L_x_2512:
[----:B------:R0:W-:Y:S02]  /*18f0*/  STS [R7], R56 ;  /* 0x0000003807007388 */ /* 0x0001e40000000800 */
.L_x_2511:
[----:B------:R-:W-:Y:S05]  /*1900*/  WARPSYNC.ALL ;  /* 0x0000000000007948 */ /* 0x000fea0003800000 */
[----:B------:R-:W-:Y:S01]  /*1910*/  VIADD R4, R3, 0x7 ;  /* 0x0000000703047836 */ /* 0x000fe20000000000 */
[----:B------:R-:W-:Y:S01]  /*1920*/  SHF.R.S32.HI R3, RZ, 0x1f, R16 ;  /* 0x0000001fff037819 */ /* 0x000fe20000011410 */
[----:B0-----:R-:W0:Y:S01]  /*1930*/  LDC.64 R6, c[0x0][0x280] ;  /* 0x0000a000ff067b82 */ /* 0x001e220000000a00 */
        /* <DEDUP_REMOVED lines=9> */
[----:B------:R-:W-:Y:S01]  /*19d0*/  BSSY B0, `(.L_x_2513) ;  /* 0x0000104000007945 */ /* 0x000fe20003800000 */
[----:B------:R-:W-:-:S02]  /*19e0*/  LOP3.LUT R3, R5, 0xfffffff8, RZ, 0xc0, !PT ;  /* 0xfffffff805037812 */ /* 0x000fc400078ec0ff */
[----:B------:R-:W-:-:S03]  /*19f0*/  IADD3 R55, R37, UR43, RZ ;  /* 0x0000002b25377c10 */ /* 0x000fc6000fffe0ff */
[----:B------:R-:W-:Y:S01]  /*1a00*/  VIADD R3, R3, UR43 ;  /* 0x0000002b03037c36 */ /* 0x000fe20008000000 */
[----:B------:R-:W-:Y:S04]  /*1a10*/  BAR.SYNC.DEFER_BLOCKING 0x0 ;  /* 0x0000000000007b1d */ /* 0x000fe80000010000 */
[----:B------:R-:W-:Y:S01]  /*1a20*/  ISETP.GE.AND P0, PT, R55, R3, PT ;  /* 0x000000033700720c */ /* 0x000fe20003f06270 */
[----:B0-----:R-:W-:-:S04]  /*1a30*/  IMAD R4, R17, R6, UR45 ;  /* 0x0000002d11047e24 */ /* 0x001fc8000f8e0206 */
[----:B------:R-:W-:-:S08]  /*1a40*/  IMAD.SHL.U32 R4, R4, 0x40, RZ ;  /* 0x0000004004047824 */ /* 0x000fd000078e00ff */
[----:B------:R-:W-:Y:S05]  /*1a50*/  @P0 BRA `(.L_x_2514) ;  /* 0x0000000c00ec0947 */ /* 0x000fea0003800000 */
[----:B------:R-:W-:Y:S01]  /*1a60*/  IABS R5, R7 ;  /* 0x0000000700057213 */ /* 0x000fe20000000000 */
[----:B--2---:R-:W0:Y:S01]  /*1a70*/  S2R R19, SR_CTAID.X ;  /* 0x0000000000137919 */ /* 0x004e220000002500 */
[----:B------:R-:W-:Y:S01]  /*1a80*/  IADD3 R6, R9, 0x10, RZ ;  /* 0x0000001009067810 */ /* 0x000fe20007ffe0ff */
[----:B------:R-:W0:Y:S01]  /*1a90*/  LDC.64 R58, c[0x0][0x2d8] ;  /* 0x0000b600ff3a7b82 */ /* 0x000e220000000a00 */
[----:B------:R-:W2:Y:S01]  /*1aa0*/  I2F.RP R12, R5 ;  /* 0x00000005000c7306 */ /* 0x000ea20000209400 */
[----:B------:R-:W-:Y:S01]  /*1ab0*/  LOP3.LUT R9, R8, 0xfffffffc, RZ, 0xc0, !PT ;  /* 0xfffffffc08097812 */ /* 0x000fe200078ec0ff */
[----:B------:R-:W-:Y:S01]  /*1ac0*/  ULDC UR5, c[0x0][0x2d0] ;  /* 0x0000b40000057ab9 */ /* 0x000fe20000000800 */
[----:B------:R-:W-:Y:S01]  /*1ad0*/  LEA R6, R11, R6, 0x18 ;  /* 0x000000060b067211 */ /* 0x000fe200078ec0ff */
[----:B------:R-:W-:Y:S02]  /*1ae0*/  UIMAD UR4, UR45, UR5, UR40 ;  /* 0x000000052d0472a4 */ /* 0x000fe4000f8e0228 */
[----:B------:R-:W-:Y:S01]  /*1af0*/  IMAD.U32 R8, RZ, RZ, UR5 ;  /* 0x00000005ff087e24 */ /* 0x000fe2000f8e00ff */
[----:B------:R-:W-:Y:S01]  /*1b00*/  ULDC.64 UR6, c[0x0][0x2b0] ;  /* 0x0000ac0000067ab9 */ /* 0x000fe20000000a00 */
[----:B------:R-:W3:Y:S01]  /*1b10*/  LDC.64 R10, c[0x0][0x2c8] ;  /* 0x0000b200ff0a7b82 */ /* 0x000ee20000000a00 */
[----:B------:R-:W-:-:S02]  /*1b20*/  IMAD.IADD R9, R16, 0x1, -R9 ;  /* 0x0000000110097824 */ /* 0x000fc400078e0a09 */
[--C-:B------:R-:W-:Y:S01]  /*1b30*/  IMAD R15, R8, UR4, R55.reuse ;  /* 0x00000004080f7c24 */ /* 0x100fe2000f8e0237 */
[----:B------:R-:W-:Y:S01]  /*1b40*/  SHF.R.S32.HI R8, RZ, 0x1f, R55 ;  /* 0x0000001fff087819 */ /* 0x000fe20000011437 */
[----:B------:R-:W-:Y:S01]  /*1b50*/  IMAD R6, R9, 0x4, R6 ;  /* 0x0000000409067824 */ /* 0x000fe200078e0206 */
[----:B------:R-:W-:Y:S01]  /*1b60*/  ULDC UR4, c[0x0][0x298] ;  /* 0x0000a60000047ab9 */ /* 0x000fe20000000800 */
[----:B------:R-:W-:Y:S01]  /*1b70*/  IMAD.U32 R17, RZ, RZ, UR7 ;  /* 0x00000007ff117e24 */ /* 0x000fe2000f8e00ff */
[----:B--2---:R-:W2:Y:S01]  /*1b80*/  MUFU.RCP R12, R12 ;  /* 0x0000000c000c7308 */ /* 0x004ea20000001000 */
[----:B------:R-:W4:Y:S01]  /*1b90*/  LDC R38, c[0x0][0x2c0] ;  /* 0x0000b000ff267b82 */ /* 0x000f220000000800 */
[----:B------:R-:W1:Y:S01]  /*1ba0*/  LDS R54, [R6] ;  /* 0x0000000006367984 */ /* 0x000e620000000800 */
[----:B------:R-:W-:Y:S02]  /*1bb0*/  IMAD R7, R4, R7, R9 ;  /* 0x0000000704077224 */ /* 0x000fe400078e0209 */
[----:B------:R-:W-:Y:S01]  /*1bc0*/  IMAD R37, R37, 0x4, R0 ;  /* 0x0000000425257824 */ /* 0x000fe200078e0200 */
[----:B------:R-:W1:Y:S02]  /*1bd0*/  LDS R53, [R6+0x10] ;  /* 0x0000100006357984 */ /* 0x000e640000000800 */
[----:B------:R-:W-:-:S02]  /*1be0*/  SHF.R.S32.HI R18, RZ, 0x1f, R7 ;  /* 0x0000001fff127819 */ /* 0x000fc40000011407 */
[----:B------:R-:W1:Y:S04]  /*1bf0*/  LDS R52, [R6+0x20] ;  /* 0x0000200006347984 */ /* 0x000e680000000800 */
[----:B------:R-:W1:Y:S01]  /*1c00*/  LDS R51, [R6+0x30] ;  /* 0x0000300006337984 */ /* 0x000e620000000800 */
[----:B0-----:R-:W-:Y:S01]  /*1c10*/  IMAD.WIDE R58, R19, 0x4, R58 ;  /* 0x00000004133a7825 */ /* 0x001fe200078e023a */
[----:B--2---:R-:W-:Y:S02]  /*1c20*/  IADD3 R12, R12, 0xffffffe, RZ ;  /* 0x0ffffffe0c0c7810 */ /* 0x004fe40007ffe0ff */
[----:B------:R-:W0:Y:S01]  /*1c30*/  LDS R50, [R6+0x40] ;  /* 0x0000400006327984 */ /* 0x000e220000000800 */
[----:B---3--:R-:W-:Y:S01]  /*1c40*/  IMAD.WIDE R10, R15, 0x4, R10 ;  /* 0x000000040f0a7825 */ /* 0x008fe200078e020a */
[----:B------:R2:W3:Y:S02]  /*1c50*/  F2I.FTZ.U32.TRUNC.NTZ R13, R12 ;  /* 0x0000000c000d7305 */ /* 0x0004e4000021f000 */
[----:B------:R-:W0:Y:S01]  /*1c60*/  LDS R49, [R6+0x50] ;  /* 0x0000500006317984 */ /* 0x000e220000000800 */
[----:B----4-:R-:W-:-:S03]  /*1c70*/  VIADD R38, R38, UR4 ;  /* 0x0000000426267c36 */ /* 0x010fc60008000000 */
[----:B------:R-:W4:Y:S01]  /*1c80*/  LDS R48, [R6+0x60] ;  /* 0x0000600006307984 */ /* 0x000f220000000800 */
[----:B--2---:R-:W-:-:S03]  /*1c90*/  MOV R12, UR6 ;  /* 0x00000006000c7c02 */ /* 0x004fc60008000f00 */
[----:B------:R-:W2:Y:S04]  /*1ca0*/  LDS R47, [R6+0x70] ;  /* 0x00007000062f7984 */ /* 0x000ea80000000800 */
[----:B------:R-:W0:Y:S01]  /*1cb0*/  LDS R46, [R6+0x80] ;  /* 0x00008000062e7984 */ /* 0x000e220000000800 */
[----:B---3--:R-:W-:-:S03]  /*1cc0*/  IMAD.MOV R14, RZ, RZ, -R13 ;  /* 0x000000ffff0e7224 */ /* 0x008fc600078e0a0d */
[----:B------:R-:W3:Y:S01]  /*1cd0*/  LDS R45, [R6+0x90] ;  /* 0x00009000062d7984 */ /* 0x000ee20000000800 */
[----:B------:R-:W-:-:S03]  /*1ce0*/  IMAD R15, R14, R5, RZ ;  /* 0x000000050e0f7224 */ /* 0x000fc600078e02ff */
[----:B------:R-:W0:Y:S04]  /*1cf0*/  LDS R44, [R6+0xa0] ;  /* 0x0000a000062c7984 */ /* 0x000e280000000800 */
[----:B------:R-:W0:Y:S04]  /*1d00*/  LDS R42, [R6+0xb0] ;  /* 0x0000b000062a7984 */ /* 0x000e280000000800 */
[----:B------:R-:W0:Y:S04]  /*1d10*/  LDS R43, [R6+0xc0] ;  /* 0x0000c000062b7984 */ /* 0x000e280000000800 */
[----:B------:R-:W0:Y:S04]  /*1d20*/  LDS R40, [R6+0xd0] ;  /* 0x0000d00006287984 */ /* 0x000e280000000800 */
[----:B------:R-:W0:Y:S04]  /*1d30*/  LDS R41, [R6+0xe0] ;  /* 0x0000e00006297984 */ /* 0x000e280000000800 */
[----:B------:R5:W0:Y:S02]  /*1d40*/  LDS R39, [R6+0xf0] ;  /* 0x0000f00006277984 */ /* 0x000a240000000800 */
[----:B-----5:R-:W-:Y:S01]  /*1d50*/  IADD3 R6, P0, P1, R12, UR44, R55 ;  /* 0x0000002c0c067c10 */ /* 0x020fe2000f91e037 */
[----:B------:R-:W-:-:S03]  /*1d60*/  IMAD.MOV.U32 R12, RZ, RZ, RZ ;  /* 0x000000ffff0c7224 */ /* 0x000fc600078e00ff */
[----:B------:R-:W-:Y:S01]  /*1d70*/  IADD3.X R9, R17, UR46, R8, P0, P1 ;  /* 0x0000002e11097c10 */ /* 0x000fe200087e2408 */
[----:B------:R-:W-:Y:S01]  /*1d80*/  IMAD.HI.U32 R8, R13, R15, R12 ;  /* 0x0000000f0d087227 */ /* 0x000fe200078e000c */
[----:B-12-4-:R-:W-:-:S07]  /*1d90*/  MOV R17, R11 ;  /* 0x0000000b00117202 */ /* 0x016fce0000000f00 */
.L_x_2518:
[----:B0-----:R-:W-:Y:S02]  /*1da0*/  IABS R13, R55 ;  /* 0x00000037000d7213 */ /* 0x001fe40000000000 */
[----:B------:R-:W-:Y:S02]  /*1db0*/  IABS R15, UR10 ;  /* 0x0000000a000f7c13 */ /* 0x000fe40008000000 */
[C---:B------:R-:W-:Y:S01]  /*1dc0*/  ISETP.GE.AND P1, PT, R55.reuse, UR40, PT ;  /* 0x0000002837007c0c */ /* 0x040fe2000bf26270 */
[----:B------:R-:W-:Y:S01]  /*1dd0*/  IMAD.HI.U32 R11, R8, R13, RZ ;  /* 0x0000000d080b7227 */ /* 0x000fe200078e00ff */
[----:B------:R-:W-:Y:S02]  /*1de0*/  ISETP.GE.AND P2, PT, R55, RZ, PT ;  /* 0x000000ff3700720c */ /* 0x000fe40003f46270 */
[----:B------:R-:W-:Y:S02]  /*1df0*/  ISETP.NE.AND P3, PT, RZ, UR10, PT ;  /* 0x0000000aff007c0c */ /* 0x000fe4000bf65270 */
[----:B------:R-:W-:-:S05]  /*1e00*/  IADD3 R12, -R11, RZ, RZ ;  /* 0x000000ff0b0c7210 */ /* 0x000fca0007ffe1ff */
[----:B------:R-:W-:Y:S02]  /*1e10*/  IMAD R12, R15, R12, R13 ;  /* 0x0000000c0f0c7224 */ /* 0x000fe400078e020d */
[----:B------:R-:W1:Y:S03]  /*1e20*/  @!P1 LDC.64 R34, c[0x0][0x248] ;  /* 0x00009200ff229b82 */ /* 0x000e660000000a00 */
[----:B------:R-:W-:-:S13]  /*1e30*/  ISETP.GT.U32.AND P0, PT, R5, R12, PT ;  /* 0x0000000c0500720c */ /* 0x000fda0003f04070 */
[----:B------:R-:W-:-:S05]  /*1e40*/  @!P0 IMAD.IADD R12, R12, 0x1, -R15 ;  /* 0x000000010c0c8824 */ /* 0x000fca00078e0a0f */
[----:B------:R-:W-:-:S13]  /*1e50*/  ISETP.GT.U32.AND P0, PT, R5, R12, PT ;  /* 0x0000000c0500720c */ /* 0x000fda0003f04070 */
[----:B------:R-:W-:Y:S02]  /*1e60*/  @!P0 IMAD.IADD R12, R12, 0x1, -R15 ;  /* 0x000000010c0c8824 */ /* 0x000fe400078e0a0f */
[----:B------:R-:W2:Y:S03]  /*1e70*/  @!P1 LDC.64 R14, c[0x0][0x248] ;  /* 0x00009200ff0e9b82 */ /* 0x000ea60000000a00 */
[----:B------:R-:W-:-:S05]  /*1e80*/  MOV R57, R12 ;  /* 0x0000000c00397202 */ /* 0x000fca0000000f00 */
[----:B------:R-:W-:Y:S01]  /*1e90*/  @!P2 IMAD.MOV R57, RZ, RZ, -R57 ;  /* 0x000000ffff39a224 */ /* 0x000fe200078e0a39 */
[----:B------:R-:W-:-:S05]  /*1ea0*/  @!P3 LOP3.LUT R57, RZ, UR10, RZ, 0x33, !PT ;  /* 0x0000000aff39bc12 */ /* 0x000fca000f8e33ff */
[----:B------:R-:W-:-:S05]  /*1eb0*/  @!P1 IMAD.SHL.U32 R11, R57, 0x4, RZ ;  /* 0x00000004390b9824 */ /* 0x000fca00078e00ff */
[----:B------:R-:W-:-:S04]  /*1ec0*/  @!P1 IADD3 R13, P0, R7, R11, RZ ;  /* 0x0000000b070d9210 */ /* 0x000fc80007f1e0ff */
[----:B------:R-:W-:Y:S02]  /*1ed0*/  @!P1 LEA.HI.X.SX32 R60, R11, R18, 0x1, P0 ;  /* 0x000000120b3c9211 */ /* 0x000fe400000f0eff */
[----:B------:R-:W-:Y:S02]  /*1ee0*/  IADD3 R11, R57, UR10, RZ ;  /* 0x0000000a390b7c10 */ /* 0x000fe4000fffe0ff */
[----:B--2---:R-:W-:-:S03]  /*1ef0*/  @!P1 LEA R12, P0, R13, R14, 0x2 ;  /* 0x0000000e0d0c9211 */ /* 0x004fc600078010ff */
[----:B------:R-:W-:Y:S01]  /*1f00*/  @!P1 IMAD.SHL.U32 R14, R11, 0x4, RZ ;  /* 0x000000040b0e9824 */ /* 0x000fe200078e00ff */
[----:B------:R-:W-:-:S04]  /*1f10*/  @!P1 LEA.HI.X R13, R13, R15, R60, 0x2, P0 ;  /* 0x0000000f0d0d9211 */ /* 0x000fc800000f143c */
[----:B------:R-:W-:Y:S01]  /*1f20*/  @!P1 IADD3 R15, P0, R7, R14, RZ ;  /* 0x0000000e070f9210 */ /* 0x000fe20007f1e0ff */
[----:B------:R-:W-:Y:S01]  /*1f30*/  VIADD R11, R11, UR10 ;  /* 0x0000000a0b0b7c36 */ /* 0x000fe20008000000 */
[----:B------:R2:W4:Y:S02]  /*1f40*/  @!P1 LDG.E R19, desc[UR36][R12.64] ;  /* 0x000000240c139981 */ /* 0x000524000c1e1900 */
[----:B------:R-:W-:Y:S02]  /*1f50*/  @!P1 LEA.HI.X.SX32 R14, R14, R18, 0x1, P0 ;  /* 0x000000120e0e9211 */ /* 0x000fe400000f0eff */
[----:B-1----:R-:W-:-:S04]  /*1f60*/  @!P1 LEA R60, P0, R15, R34, 0x2 ;  /* 0x000000220f3c9211 */ /* 0x002fc800078010ff */
[----:B------:R-:W-:Y:S02]  /*1f70*/  @!P1 LEA.HI.X R61, R15, R35, R14, 0x2, P0 ;  /* 0x000000230f3d9211 */ /* 0x000fe400000f140e */
[----:B------:R-:W1:Y:S01]  /*1f80*/  @!P1 LDC.64 R14, c[0x0][0x248] ;  /* 0x00009200ff0e9b82 */ /* 0x000e620000000a00 */
[----:B------:R-:W-:Y:S02]  /*1f90*/  @!P1 SHF.L.U32 R34, R11, 0x2, RZ ;  /* 0x000000020b229819 */ /* 0x000fe400000006ff */
[----:B------:R-:W5:Y:S02]  /*1fa0*/  @!P1 LDG.E R20, desc[UR36][R60.64] ;  /* 0x000000243c149981 */ /* 0x000f64000c1e1900 */
[----:B------:R-:W-:-:S04]  /*1fb0*/  @!P1 IADD3 R35, P0, R7, R34, RZ ;  /* 0x0000002207239210 */ /* 0x000fc80007f1e0ff */
[----:B------:R-:W-:Y:S02]  /*1fc0*/  @!P1 LEA.HI.X.SX32 R57, R34, R18, 0x1, P0 ;  /* 0x0000001222399211 */ /* 0x000fe400000f0eff */
[----:B-1----:R-:W-:-:S04]  /*1fd0*/  @!P1 LEA R34, P0, R35, R14, 0x2 ;  /* 0x0000000e23229211 */ /* 0x002fc800078010ff */
[----:B------:R-:W-:Y:S02]  /*1fe0*/  @!P1 LEA.HI.X R35, R35, R15, R57, 0x2, P0 ;  /* 0x0000000f23239211 */ /* 0x000fe400000f1439 */
[----:B------:R-:W1:Y:S01]  /*1ff0*/  @!P1 LDC.64 R14, c[0x0][0x248] ;  /* 0x00009200ff0e9b82 */ /* 0x000e620000000a00 */
[----:B------:R-:W-:Y:S02]  /*2000*/  VIADD R57, R11, UR10 ;  /* 0x0000000a0b397c36 */ /* 0x000fe40008000000 */
[----:B------:R3:W4:Y:S02]  /*2010*/  @!P1 LDG.E R21, desc[UR36][R34.64] ;  /* 0x0000002422159981 */ /* 0x000724000c1e1900 */
[----:B------:R-:W-:-:S05]  /*2020*/  @!P1 IMAD.SHL.U32 R11, R57, 0x4, RZ ;  /* 0x00000004390b9824 */ /* 0x000fca00078e00ff */
[----:B--2---:R-:W-:Y:S01]  /*2030*/  @!P1 IADD3 R13, P0, R7, R11, RZ ;  /* 0x0000000b070d9210 */ /* 0x004fe20007f1e0ff */
[----:B---3--:R-:W2:Y:S03]  /*2040*/  @!P1 LDC.64 R34, c[0x0][0x248] ;  /* 0x00009200ff229b82 */ /* 0x008ea60000000a00 */
[----:B------:R-:W-:Y:S02]  /*2050*/  @!P1 LEA.HI.X.SX32 R11, R11, R18, 0x1, P0 ;  /* 0x000000120b0b9211 */ /* 0x000fe400000f0eff */
[----:B-1----:R-:W-:-:S04]  /*2060*/  @!P1 LEA R12, P0, R13, R14, 0x2 ;  /* 0x0000000e0d0c9211 */ /* 0x002fc800078010ff */
[----:B------:R-:W-:Y:S02]  /*2070*/  @!P1 LEA.HI.X R13, R13, R15, R11, 0x2, P0 ;  /* 0x0000000f0d0d9211 */ /* 0x000fe400000f140b */
[----:B------:R-:W-:-:S03]  /*2080*/  IADD3 R11, R57, UR10, RZ ;  /* 0x0000000a390b7c10 */ /* 0x000fc6000fffe0ff */
[----:B------:R1:W3:Y:S02]  /*2090*/  @!P1 LDG.E R22, desc[UR36][R12.64] ;  /* 0x000000240c169981 */ /* 0x0002e4000c1e1900 */
[----:B------:R-:W-:-:S05]  /*20a0*/  @!P1 IMAD.SHL.U32 R14, R11, 0x4, RZ ;  /* 0x000000040b0e9824 */ /* 0x000fca00078e00ff */
[----:B------:R-:W-:-:S04]  /*20b0*/  @!P1 IADD3 R15, P0, R7, R14, RZ ;  /* 0x0000000e070f9210 */ /* 0x000fc80007f1e0ff */
[----:B------:R-:W-:Y:S02]  /*20c0*/  @!P1 LEA.HI.X.SX32 R14, R14, R18, 0x1, P0 ;  /* 0x000000120e0e9211 */ /* 0x000fe400000f0eff */
[----:B--2---:R-:W-:-:S04]  /*20d0*/  @!P1 LEA R34, P0, R15, R34, 0x2 ;  /* 0x000000220f229211 */ /* 0x004fc800078010ff */
[----:B------:R-:W-:Y:S02]  /*20e0*/  @!P1 LEA.HI.X R35, R15, R35, R14, 0x2, P0 ;  /* 0x000000230f239211 */ /* 0x000fe400000f140e */
[----:B------:R-:W2:Y:S01]  /*20f0*/  @!P1 LDC.64 R14, c[0x0][0x248] ;  /* 0x00009200ff0e9b82 */ /* 0x000ea20000000a00 */
[----:B-1----:R-:W-:Y:S02]  /*2100*/  VIADD R12, R11, UR10 ;  /* 0x0000000a0b0c7c36 */ /* 0x002fe40008000000 */
[----:B------:R1:W0:Y:S03]  /*2110*/  @!P1 LDG.E R23, desc[UR36][R34.64] ;  /* 0x0000002422179981 */ /* 0x000226000c1e1900 */
[----:B------:R-:W-:-:S04]  /*2120*/  @!P1 SHF.L.U32 R11, R12, 0x2, RZ ;  /* 0x000000020c0b9819 */ /* 0x000fc800000006ff */
[----:B------:R-:W-:Y:S01]  /*2130*/  @!P1 IADD3 R57, P0, R7, R11, RZ ;  /* 0x0000000b07399210 */ /* 0x000fe20007f1e0ff */
[----:B-1----:R-:W1:Y:S03]  /*2140*/  @!P1 LDC.64 R34, c[0x0][0x248] ;  /* 0x00009200ff229b82 */ /* 0x002e660000000a00 */
[----:B------:R-:W-:Y:S02]  /*2150*/  @!P1 LEA.HI.X.SX32 R11, R11, R18, 0x1, P0 ;  /* 0x000000120b0b9211 */ /* 0x000fe400000f0eff */
[----:B--2---:R-:W-:-:S04]  /*2160*/  @!P1 LEA R60, P0, R57, R14, 0x2 ;  /* 0x0000000e393c9211 */ /* 0x004fc800078010ff */
[----:B------:R-:W-:Y:S02]  /*2170*/  @!P1 LEA.HI.X R61, R57, R15, R11, 0x2, P0 ;  /* 0x0000000f393d9211 */ /* 0x000fe400000f140b */
[----:B------:R-:W2:Y:S01]  /*2180*/  @!P1 LDC.64 R14, c[0x0][0x248] ;  /* 0x00009200ff0e9b82 */ /* 0x000ea20000000a00 */
[----:B------:R-:W-:Y:S02]  /*2190*/  VIADD R57, R12, UR10 ;  /* 0x0000000a0c397c36 */ /* 0x000fe40008000000 */
[----:B------:R-:W3:Y:S02]  /*21a0*/  @!P1 LDG.E R24, desc[UR36][R60.64] ;  /* 0x000000243c189981 */ /* 0x000ee4000c1e1900 */
[----:B------:R-:W-:-:S05]  /*21b0*/  @!P1 IMAD.SHL.U32 R11, R57, 0x4, RZ ;  /* 0x00000004390b9824 */ /* 0x000fca00078e00ff */
[----:B------:R-:W-:-:S04]  /*21c0*/  @!P1 IADD3 R13, P0, R7, R11, RZ ;  /* 0x0000000b070d9210 */ /* 0x000fc80007f1e0ff */
[----:B------:R-:W-:Y:S02]  /*21d0*/  @!P1 LEA.HI.X.SX32 R11, R11, R18, 0x1, P0 ;  /* 0x000000120b0b9211 */ /* 0x000fe400000f0eff */
[----:B--2---:R-:W-:-:S04]  /*21e0*/  @!P1 LEA R12, P0, R13, R14, 0x2 ;  /* 0x0000000e0d0c9211 */ /* 0x004fc800078010ff */
[----:B------:R-:W-:Y:S02]  /*21f0*/  @!P1 LEA.HI.X R13, R13, R15, R11, 0x2, P0 ;  /* 0x0000000f0d0d9211 */ /* 0x000fe400000f140b */
[----:B------:R-:W-:-:S03]  /*2200*/  IADD3 R11, R57, UR10, RZ ;  /* 0x0000000a390b7c10 */ /* 0x000fc6000fffe0ff */
[----:B------:R2:W3:Y:S02]  /*2210*/  @!P1 LDG.E R25, desc[UR36][R12.64] ;  /* 0x000000240c199981 */ /* 0x0004e4000c1e1900 */
[----:B------:R-:W-:-:S05]  /*2220*/  @!P1 IMAD.SHL.U32 R14, R11, 0x4, RZ ;  /* 0x000000040b0e9824 */ /* 0x000fca00078e00ff */
[----:B------:R-:W-:-:S04]  /*2230*/  @!P1 IADD3 R15, P0, R7, R14, RZ ;  /* 0x0000000e070f9210 */ /* 0x000fc80007f1e0ff */
[----:B------:R-:W-:Y:S02]  /*2240*/  @!P1 LEA.HI.X.SX32 R14, R14, R18, 0x1, P0 ;  /* 0x000000120e0e9211 */ /* 0x000fe400000f0eff */
[----:B-1----:R-:W-:-:S04]  /*2250*/  @!P1 LEA R34, P0, R15, R34, 0x2 ;  /* 0x000000220f229211 */ /* 0x002fc800078010ff */
[----:B------:R-:W-:Y:S02]  /*2260*/  @!P1 LEA.HI.X R35, R15, R35, R14, 0x2, P0 ;  /* 0x000000230f239211 */ /* 0x000fe400000f140e */
[----:B------:R-:W1:Y:S01]  /*2270*/  @!P1 LDC.64 R14, c[0x0][0x248] ;  /* 0x00009200ff0e9b82 */ /* 0x000e620000000a00 */
[----:B--2---:R-:W-:Y:S02]  /*2280*/  VIADD R12, R11, UR10 ;  /* 0x0000000a0b0c7c36 */ /* 0x004fe40008000000 */
[----:B------:R2:W3:Y:S03]  /*2290*/  @!P1 LDG.E R26, desc[UR36][R34.64] ;  /* 0x00000024221a9981 */ /* 0x0004e6000c1e1900 */
[----:B------:R-:W-:-:S04]  /*22a0*/  @!P1 SHF.L.U32 R11, R12, 0x2, RZ ;  /* 0x000000020c0b9819 */ /* 0x000fc800000006ff */
[----:B------:R-:W-:Y:S01]  /*22b0*/  @!P1 IADD3 R57, P0, R7, R11, RZ ;  /* 0x0000000b07399210 */ /* 0x000fe20007f1e0ff */
[----:B--2---:R-:W2:Y:S03]  /*22c0*/  @!P1 LDC.64 R34, c[0x0][0x248] ;  /* 0x00009200ff229b82 */ /* 0x004ea60000000a00 */
[----:B------:R-:W-:Y:S02]  /*22d0*/  @!P1 LEA.HI.X.SX32 R11, R11, R18, 0x1, P0 ;  /* 0x000000120b0b9211 */ /* 0x000fe400000f0eff */
[----:B-1----:R-:W-:-:S04]  /*22e0*/  @!P1 LEA R60, P0, R57, R14, 0x2 ;  /* 0x0000000e393c9211 */ /* 0x002fc800078010ff */
[----:B------:R-:W-:Y:S02]  /*22f0*/  @!P1 LEA.HI.X R61, R57, R15, R11, 0x2, P0 ;  /* 0x0000000f393d9211 */ /* 0x000fe400000f140b */
[----:B------:R-:W1:Y:S01]  /*2300*/  @!P1 LDC.64 R14, c[0x0][0x248] ;  /* 0x00009200ff0e9b82 */ /* 0x000e620000000a00 */
[----:B------:R-:W-:Y:S02]  /*2310*/  VIADD R57, R12, UR10 ;  /* 0x0000000a0c397c36 */ /* 0x000fe40008000000 */
[----:B------:R2:W3:Y:S02]  /*2320*/  @!P1 LDG.E R27, desc[UR36][R60.64] ;  /* 0x000000243c1b9981 */ /* 0x0004e4000c1e1900 */
[----:B------:R-:W-:-:S05]  /*2330*/  @!P1 IMAD.SHL.U32 R11, R57, 0x4, RZ ;  /* 0x00000004390b9824 */ /* 0x000fca00078e00ff */
[----:B------:R-:W-:Y:S02]  /*2340*/  @!P1 IADD3 R12, P0, R7, R11, RZ ;  /* 0x0000000b070c9210 */ /* 0x000fe40007f1e0ff */
[----:B------:R-:W-:Y:S02]  /*2350*/  IADD3 R57, R57, UR10, RZ ;  /* 0x0000000a39397c10 */ /* 0x000fe4000fffe0ff */
[----:B------:R-:W-:Y:S02]  /*2360*/  @!P1 LEA.HI.X.SX32 R11, R11, R18, 0x1, P0 ;  /* 0x000000120b0b9211 */ /* 0x000fe400000f0eff */
[----:B-1----:R-:W-:-:S04]  /*2370*/  @!P1 LEA R14, P0, R12, R14, 0x2 ;  /* 0x0000000e0c0e9211 */ /* 0x002fc800078010ff */
[----:B------:R-:W-:Y:S01]  /*2380*/  @!P1 LEA.HI.X R15, R12, R15, R11, 0x2, P0 ;  /* 0x0000000f0c0f9211 */ /* 0x000fe200000f140b */
[C---:B------:R-:W-:Y:S02]  /*2390*/  @!P1 IMAD.SHL.U32 R11, R57.reuse, 0x4, RZ ;  /* 0x00000004390b9824 */ /* 0x040fe400078e00ff */
[----:B------:R-:W-:Y:S02]  /*23a0*/  VIADD R57, R57, UR10 ;  /* 0x0000000a39397c36 */ /* 0x000fe40008000000 */
[----:B------:R1:W3:Y:S01]  /*23b0*/  @!P1 LDG.E R28, desc[UR36][R14.64] ;  /* 0x000000240e1c9981 */ /* 0x0002e2000c1e1900 */
[----:B------:R-:W-:Y:S02]  /*23c0*/  @!P1 IADD3 R12, P0, R7, R11, RZ ;  /* 0x0000000b070c9210 */ /* 0x000fe40007f1e0ff */
[----:B------:R-:W-:Y:S02]  /*23d0*/  IADD3 R13, R57, UR10, RZ ;  /* 0x0000000a390d7c10 */ /* 0x000fe4000fffe0ff */
[----:B------:R-:W-:-:S02]  /*23e0*/  @!P1 LEA.HI.X.SX32 R11, R11, R18, 0x1, P0 ;  /* 0x000000120b0b9211 */ /* 0x000fc400000f0eff */
[C---:B--2---:R-:W-:Y:S01]  /*23f0*/  @!P1 LEA R60, P0, R12.reuse, R34, 0x2 ;  /* 0x000000220c3c9211 */ /* 0x044fe200078010ff */
[----:B-1----:R-:W1:Y:S03]  /*2400*/  @!P1 LDC.64 R14, c[0x0][0x248] ;  /* 0x00009200ff0e9b82 */ /* 0x002e660000000a00 */
[----:B------:R-:W-:Y:S01]  /*2410*/  @!P1 LEA.HI.X R61, R12, R35, R11, 0x2, P0 ;  /* 0x000000230c3d9211 */ /* 0x000fe200000f140b */
[----:B------:R-:W-:-:S04]  /*2420*/  VIADD R12, R13, UR10 ;  /* 0x0000000a0d0c7c36 */ /* 0x000fc80008000000 */
[----:B------:R-:W-:Y:S01]  /*2430*/  VIADD R11, R12, UR10 ;  /* 0x0000000a0c0b7c36 */ /* 0x000fe20008000000 */
[----:B------:R2:W3:Y:S04]  /*2440*/  @!P1 LDG.E R29, desc[UR36][R60.64] ;  /* 0x000000243c1d9981 */ /* 0x0004e8000c1e1900 */
[----:B------:R-:W-:-:S05]  /*2450*/  IADD3 R34, R11, UR10, RZ ;  /* 0x0000000a0b227c10 */ /* 0x000fca000fffe0ff */
[----:B------:R-:W-:-:S05]  /*2460*/  @!P1 IMAD.SHL.U32 R34, R34, 0x4, RZ ;  /* 0x0000000422229824 */ /* 0x000fca00078e00ff */
[----:B------:R-:W-:-:S04]  /*2470*/  @!P1 IADD3 R35, P0, R7, R34, RZ ;  /* 0x0000002207239210 */ /* 0x000fc80007f1e0ff */
[----:B--2---:R-:W-:Y:S02]  /*2480*/  @!P1 LEA.HI.X.SX32 R60, R34, R18, 0x1, P0 ;  /* 0x00000012223c9211 */ /* 0x004fe400000f0eff */
[----:B-1----:R-:W-:-:S04]  /*2490*/  @!P1 LEA R34, P0, R35, R14, 0x2 ;  /* 0x0000000e23229211 */ /* 0x002fc800078010ff */
[----:B------:R-:W-:Y:S02]  /*24a0*/  @!P1 LEA.HI.X R35, R35, R15, R60, 0x2, P0 ;  /* 0x0000000f23239211 */ /* 0x000fe400000f143c */
[----:B------:R-:W1:Y:S01]  /*24b0*/  @!P1 LDC.64 R14, c[0x0][0x248] ;  /* 0x00009200ff0e9b82 */ /* 0x000e620000000a00 */
[----:B------:R-:W-:Y:S01]  /*24c0*/  @!P1 IMAD.SHL.U32 R57, R57, 0x4, RZ ;  /* 0x0000000439399824 */ /* 0x000fe200078e00ff */
[----:B------:R-:W-:Y:S01]  /*24d0*/  @!P1 SHF.L.U32 R13, R13, 0x2, RZ ;  /* 0x000000020d0d9819 */ /* 0x000fe200000006ff */
[----:B------:R2:W3:Y:S03]  /*24e0*/  @!P1 LDG.E R30, desc[UR36][R34.64] ;  /* 0x00000024221e9981 */ /* 0x0004e6000c1e1900 */
[----:B------:R-:W-:-:S04]  /*24f0*/  @!P1 IADD3 R61, P0, R7, R57, RZ ;  /* 0x00000039073d9210 */ /* 0x000fc80007f1e0ff */
[----:B------:R-:W-:Y:S02]  /*2500*/  @!P1 LEA.HI.X.SX32 R57, R57, R18, 0x1, P0 ;  /* 0x0000001239399211 */ /* 0x000fe400000f0eff */
[----:B-1----:R-:W-:-:S04]  /*2510*/  @!P1 LEA R60, P0, R61, R14, 0x2 ;  /* 0x0000000e3d3c9211 */ /* 0x002fc800078010ff */
[----:B------:R-:W-:Y:S02]  /*2520*/  @!P1 LEA.HI.X R61, R61, R15, R57, 0x2, P0 ;  /* 0x0000000f3d3d9211 */ /* 0x000fe400000f1439 */
[----:B------:R-:W2:Y:S01]  /*2530*/  @!P1 LDC.64 R14, c[0x0][0x248] ;  /* 0x00009200ff0e9b82 */ /* 0x000ea20000000a00 */
[----:B------:R-:W-:Y:S01]  /*2540*/  @!P1 IADD3 R57, P0, R7, R13, RZ ;  /* 0x0000000d07399210 */ /* 0x000fe20007f1e0ff */
[----:B------:R-:W-:Y:S01]  /*2550*/  @!P1 IMAD.SHL.U32 R12, R12, 0x4, RZ ;  /* 0x000000040c0c9824 */ /* 0x000fe200078e00ff */
[----:B------:R-:W3:Y:S02]  /*2560*/  @!P1 LDG.E R31, desc[UR36][R60.64] ;  /* 0x000000243c1f9981 */ /* 0x000ee4000c1e1900 */
[----:B------:R-:W-:Y:S02]  /*2570*/  @!P1 LEA.HI.X.SX32 R13, R13, R18, 0x1, P0 ;  /* 0x000000120d0d9211 */ /* 0x000fe400000f0eff */
[----:B--2---:R-:W-:-:S04]  /*2580*/  @!P1 LEA R34, P0, R57, R14, 0x2 ;  /* 0x0000000e39229211 */ /* 0x004fc800078010ff */
[----:B------:R-:W-:Y:S02]  /*2590*/  @!P1 LEA.HI.X R35, R57, R15, R13, 0x2, P0 ;  /* 0x0000000f39239211 */ /* 0x000fe400000f140d */
[----:B------:R-:W1:Y:S03]  /*25a0*/  @!P1 LDC.64 R14, c[0x0][0x248] ;  /* 0x00009200ff0e9b82 */ /* 0x000e660000000a00 */
[----:B------:R2:W3:Y:S01]  /*25b0*/  @!P1 LDG.E R32, desc[UR36][R34.64] ;  /* 0x0000002422209981 */ /* 0x0004e2000c1e1900 */
[----:B------:R-:W-:-:S04]  /*25c0*/  @!P1 IADD3 R13, P0, R7, R12, RZ ;  /* 0x0000000c070d9210 */ /* 0x000fc80007f1e0ff */
[----:B--2---:R-:W2:Y:S01]  /*25d0*/  @!P1 LDC.64 R34, c[0x0][0x248] ;  /* 0x00009200ff229b82 */ /* 0x004ea20000000a00 */
[----:B------:R-:W-:Y:S01]  /*25e0*/  @!P1 LEA.HI.X.SX32 R12, R12, R18, 0x1, P0 ;  /* 0x000000120c0c9211 */ /* 0x000fe200000f0eff */
[----:B------:R-:W-:Y:S01]  /*25f0*/  @!P1 IMAD.SHL.U32 R11, R11, 0x4, RZ ;  /* 0x000000040b0b9824 */ /* 0x000fe200078e00ff */
[----:B-1----:R-:W-:-:S04]  /*2600*/  @!P1 LEA R14, P0, R13, R14, 0x2 ;  /* 0x0000000e0d0e9211 */ /* 0x002fc800078010ff */
[----:B------:R-:W-:Y:S02]  /*2610*/  @!P1 LEA.HI.X R15, R13, R15, R12, 0x2, P0 ;  /* 0x0000000f0d0f9211 */ /* 0x000fe400000f140c */
[----:B------:R-:W-:Y:S02]  /*2620*/  ISETP.NE.U32.AND P0, PT, RZ, UR12, PT ;  /* 0x0000000cff007c0c */ /* 0x000fe4000bf05070 */
[----:B------:R-:W-:Y:S01]  /*2630*/  @!P1 IADD3 R12, P2, R7, R11, RZ ;  /* 0x0000000b070c9210 */ /* 0x000fe20007f5e0ff */
[----:B------:R1:W3:Y:S01]  /*2640*/  @!P1 LDG.E R33, desc[UR36][R14.64] ;  /* 0x000000240e219981 */ /* 0x0002e2000c1e1900 */
[----:B------:R-:W-:Y:S02]  /*2650*/  ISETP.NE.AND.EX P0, PT, RZ, UR13, PT, P0 ;  /* 0x0000000dff007c0c */ /* 0x000fe4000bf05300 */
[----:B------:R-:W-:Y:S02]  /*2660*/  @!P1 LEA.HI.X.SX32 R11, R11, R18, 0x1, P2 ;  /* 0x000000120b0b9211 */ /* 0x000fe400010f0eff */
[----:B--2---:R-:W-:-:S04]  /*2670*/  @!P1 LEA R34, P2, R12, R34, 0x2 ;  /* 0x000000220c229211 */ /* 0x004fc800078410ff */
[----:B------:R-:W-:-:S05]  /*2680*/  @!P1 LEA.HI.X R35, R12, R35, R11, 0x2, P2 ;  /* 0x000000230c239211 */ /* 0x000fca00010f140b */
[----:B------:R-:W-:Y:S01]  /*2690*/  @P0 MOV R12, R6 ;  /* 0x00000006000c0202 */ /* 0x000fe20000000f00 */
[----:B------:R-:W-:Y:S01]  /*26a0*/  @P0 IMAD.MOV.U32 R13, RZ, RZ, R9 ;  /* 0x000000ffff0d0224 */ /* 0x000fe200078e0009 */
[----:B------:R-:W2:Y:S04]  /*26b0*/  @!P1 LDG.E R36, desc[UR36][R34.64] ;  /* 0x0000002422249981 */ /* 0x000ea8000c1e1900 */
[----:B------:R1:W2:Y:S01]  /*26c0*/  @P0 LDG.E.U8 R11, desc[UR36][R12.64] ;  /* 0x000000240c0b0981 */ /* 0x0002a2000c1e1100 */
[----:B-----5:R-:W-:-:S04]  /*26d0*/  FMUL.FTZ R57, R53, R20 ;  /* 0x0000001435397220 */ /* 0x020fc80000410000 */
[----:B----4-:R-:W-:-:S04]  /*26e0*/  FFMA.FTZ R57, R54, R19, R57 ;  /* 0x0000001336397223 */ /* 0x010fc80000010039 */
[----:B------:R-:W-:-:S04]  /*26f0*/  FFMA.FTZ R60, R52, R21, R57 ;  /* 0x00000015343c7223 */ /* 0x000fc80000010039 */
[----:B---3--:R-:W-:-:S04]  /*2700*/  FFMA.FTZ R57, R51, R22, R60 ;  /* 0x0000001633397223 */ /* 0x008fc8000001003c */
[----:B0-----:R-:W-:-:S04]  /*2710*/  FFMA.FTZ R60, R50, R23, R57 ;  /* 0x00000017323c7223 */ /* 0x001fc80000010039 */
[----:B------:R-:W-:-:S04]  /*2720*/  FFMA.FTZ R57, R49, R24, R60 ;  /* 0x0000001831397223 */ /* 0x000fc8000001003c */
[----:B------:R-:W-:-:S04]  /*2730*/  FFMA.FTZ R60, R48, R25, R57 ;  /* 0x00000019303c7223 */ /* 0x000fc80000010039 */
[----:B-1----:R-:W-:Y:S01]  /*2740*/  FFMA.FTZ R15, R47, R26, R60 ;  /* 0x0000001a2f0f7223 */ /* 0x002fe2000001003c */
[----:B------:R-:W-:-:S03]  /*2750*/  UMOV UR4, 0xffffffff ;  /* 0xffffffff00047882 */ /* 0x000fc60000000000 */
[----:B------:R-:W-:-:S04]  /*2760*/  FFMA.FTZ R14, R46, R27, R15 ;  /* 0x0000001b2e0e7223 */ /* 0x000fc8000001000f */
[----:B------:R-:W-:-:S04]  /*2770*/  FFMA.FTZ R13, R45, R28, R14 ;  /* 0x0000001c2d0d7223 */ /* 0x000fc8000001000e */
[----:B------:R-:W-:-:S04]  /*2780*/  FFMA.FTZ R13, R44, R29, R13 ;  /* 0x0000001d2c0d7223 */ /* 0x000fc8000001000d */
[----:B------:R-:W-:-:S04]  /*2790*/  FFMA.FTZ R12, R42, R31, R13 ;  /* 0x0000001f2a0c7223 */ /* 0x000fc8000001000d */
[----:B------:R-:W-:-:S04]  /*27a0*/  FFMA.FTZ R13, R43, R32, R12 ;  /* 0x000000202b0d7223 */ /* 0x000fc8000001000c */
[----:B------:R-:W-:-:S04]  /*27b0*/  FFMA.FTZ R12, R40, R33, R13 ;  /* 0x00000021280c7223 */ /* 0x000fc8000001000d */
[----:B--2---:R-:W-:Y:S01]  /*27c0*/  FFMA.FTZ R12, R41, R36, R12 ;  /* 0x00000024290c7223 */ /* 0x004fe2000001000c */
[----:B------:R-:W-:-:S03]  /*27d0*/  ISETP.NE.AND P0, PT, R11, RZ, P0 ;  /* 0x000000ff0b00720c */ /* 0x000fc60000705270 */
[----:B------:R-:W-:Y:S01]  /*27e0*/  FFMA.FTZ R13, R39, R30, R12 ;  /* 0x0000001e270d7223 */ /* 0x000fe2000001000c */
[----:B------:R-:W-:Y:S09]  /*27f0*/  BRA.DIV UR4, `(.L_x_2515) ;  /* 0x0000003204e47947 */ /* 0x000ff2000b800000 */
[----:B------:R-:W0:Y:S02]  /*2800*/  SHFL.BFLY PT, R14, R13, 0x2, 0x1f ;  /* 0x0c401f000d0e7f89 */ /* 0x000e2400000e0000 */
[----:B0-----:R-:W-:-:S05]  /*2810*/  FADD.FTZ R13, R13, R14 ;  /* 0x0000000e0d0d7221 */ /* 0x001fca0000010000 */
[----:B------:R0:W1:Y:S02]  /*2820*/  SHFL.BFLY PT, R14, R13, 0x1, 0x1f ;  /* 0x0c201f000d0e7f89 */ /* 0x00006400000e0000 */
.L_x_2568:
        /* <DEDUP_REMOVED lines=21> */
.L_x_2517:
[----:B------:R-:W-:Y:S05]  /*2980*/  BSYNC B1 ;  /* 0x0000000000017941 */ /* 0x000fea0003800000 */
.L_x_2516:
[----:B------:R-:W-:Y:S01]  /*2990*/  IADD3 R55, R55, 0x10, RZ ;  /* 0x0000001037377810 */ /* 0x000fe20007ffe0ff */
[----:B-1----:R-:W-:Y:S01]  /*29a0*/  VIADD R37, R37, 0x40 ;  /* 0x0000004025257836 */ /* 0x002fe20000000000 */
[----:B------:R-:W-:Y:S02]  /*29b0*/  IADD3 R6, P1, R6, 0x10, RZ ;  /* 0x0000001006067810 */ /* 0x000fe40007f3e0ff */
[----:B------:R-:W-:Y:S02]  /*29c0*/  ISETP.GE.AND P0, PT, R55, R3, PT ;  /* 0x000000033700720c */ /* 0x000fe40003f06270 */
[----:B------:R-:W-:Y:S01]  /*29d0*/  IADD3 R10, P2, R10, 0x40, RZ ;  /* 0x000000400a0a7810 */ /* 0x000fe20007f5e0ff */
[----:B------:R-:W-:-:S03]  /*29e0*/  IMAD.X R9, RZ, RZ, R9, P1 ;  /* 0x000000ffff097224 */ /* 0x000fc600008e0609 */
[----:B------:R-:W-:-:S07]  /*29f0*/  IADD3.X R17, RZ, R17, RZ, P2, !PT ;  /* 0x00000011ff117210 */ /* 0x000fce00017fe4ff */
[----:B------:R-:W-:Y:S05]  /*2a00*/  @!P0 BRA `(.L_x_2518) ;  /* 0xfffffff000e48947 */ /* 0x000fea000383ffff */
.L_x_2514:
[----:B------:R-:W-:Y:S05]  /*2a10*/  BSYNC B0 ;  /* 0x0000000000007941 */ /* 0x000fea0003800000 */
.L_x_2513:
[----:B------:R-:W3:Y:S01]  /*2a20*/  S2R R7, SR_TID.X ;  /* 0x0000000000077919 */ /* 0x000ee20000002100 */
[----:B------:R-:W-:Y:S01]  /*2a30*/  UMOV UR4, 0xffffffff ;  /* 0xffffffff00047882 */ /* 0x000fe20000000000 */
[----:B---3--:R-:W-:Y:S02]  /*2a40*/  SHF.R.S32.HI R6, RZ, 0x1f, R7 ;  /* 0x0000001fff067819 */ /* 0x008fe40000011407 */
[----:B------:R-:W-:Y:S05]  /*2a50*/  BRA.DIV UR4, `(.L_x_2519) ;  /* 0x00000032048c7947 */ /* 0x000fea000b800000 */
[----:B------:R-:W0:Y:S02]  /*2a60*/  SHFL.BFLY PT, R14, R56, 0x10, 0x1f ;  /* 0x0e001f00380e7f89 */ /* 0x000e2400000e0000 */
[----:B0-----:R-:W-:-:S05]  /*2a70*/  FMNMX.FTZ R13, R14, R56, !PT ;  /* 0x000000380e0d7209 */ /* 0x001fca0007810000 */
[----:B------:R-:W0:Y:S02]  /*2a80*/  SHFL.BFLY PT, R14, R13, 0x8, 0x1f ;  /* 0x0d001f000d0e7f89 */ /* 0x000e2400000e0000 */
[----:B0-----:R-:W-:-:S05]  /*2a90*/  FMNMX.FTZ R3, R13, R14, !PT ;  /* 0x0000000e0d037209 */ /* 0x001fca0007810000 */
[----:B------:R0:W3:Y:S02]  /*2aa0*/  SHFL.BFLY PT, R14, R3, 0x4, 0x1f ;  /* 0x0c801f00030e7f89 */ /* 0x0000e400000e0000 */
.L_x_2573:
[----:B------:R-:W-:Y:S01]  /*2ab0*/  LEA.HI R5, R6, R7, RZ, 0x5 ;  /* 0x0000000706057211 */ /* 0x000fe200078f28ff */
[----:B------:R-:W-:Y:S05]  /*2ac0*/  WARPSYNC.ALL ;  /* 0x0000000000007948 */ /* 0x000fea0003800000 */
[----:B------:R-:W-:Y:S02]  /*2ad0*/  LOP3.LUT R6, R5, 0xffffffe0, RZ, 0xc0, !PT ;  /* 0xffffffe005067812 */ /* 0x000fe400078ec0ff */
[----:B---3--:R-:W-:-:S03]  /*2ae0*/  FMNMX.FTZ R14, R3, R14, !PT ;  /* 0x0000000e030e7209 */ /* 0x008fc60007810000 */
[----:B------:R-:W-:-:S05]  /*2af0*/  IMAD.IADD R6, R7, 0x1, -R6 ;  /* 0x0000000107067824 */ /* 0x000fca00078e0a06 */
[----:B------:R-:W-:-:S13]  /*2b00*/  ISETP.NE.AND P0, PT, R6, RZ, PT ;  /* 0x000000ff0600720c */ /* 0x000fda0003f05270 */
[----:B------:R-:W3:Y:S01]  /*2b10*/  @!P0 S2R R9, SR_CgaCtaId ;  /* 0x0000000000098919 */ /* 0x000ee20000008800 */
[----:B------:R-:W-:Y:S02]  /*2b20*/  @!P0 MOV R8, 0x400 ;  /* 0x0000040000088802 */ /* 0x000fe40000000f00 */
[----:B------:R-:W-:Y:S02]  /*2b30*/  @!P0 SHF.R.S32.HI R5, RZ, 0x5, R5 ;  /* 0x00000005ff058819 */ /* 0x000fe40000011405 */
[----:B---3--:R-:W-:-:S05]  /*2b40*/  @!P0 LEA R8, R9, R8, 0x18 ;  /* 0x0000000809088211 */ /* 0x008fca00078ec0ff */
[----:B------:R-:W-:-:S05]  /*2b50*/  @!P0 IMAD R5, R5, 0x4, R8 ;  /* 0x0000000405058824 */ /* 0x000fca00078e0208 */
[----:B------:R3:W-:Y:S01]  /*2b60*/  @!P0 STS [R5], R14 ;  /* 0x0000000e05008388 */ /* 0x0007e20000000800 */
[----:B------:R-:W-:Y:S01]  /*2b70*/  BAR.SYNC.DEFER_BLOCKING 0x0 ;  /* 0x0000000000007b1d */ /* 0x000fe20000010000 */
[----:B------:R-:W-:Y:S01]  /*2b80*/  ISETP.GT.AND P0, PT, R6, 0x1, PT ;  /* 0x000000010600780c */ /* 0x000fe20003f04270 */
[----:B------:R-:W-:-:S04]  /*2b90*/  HFMA2.MMA R9, -RZ, RZ, 0, 0 ;  /* 0x00000000ff097435 */ /* 0x000fc800000001ff */
[----:B------:R-:W-:Y:S01]  /*2ba0*/  ULDC.64 UR6, c[0x0][0x2b0] ;  /* 0x0000ac0000067ab9 */ /* 0x000fe20000000a00 */
[----:B------:R-:W-:Y:S07]  /*2bb0*/  BSSY B0, `(.L_x_2520) ;  /* 0x0000029000007945 */ /* 0x000fee0003800000 */
[----:B------:R-:W3:Y:S01]  /*2bc0*/  @!P0 S2R R8, SR_CgaCtaId ;  /* 0x0000000000088919 */ /* 0x000ee20000008800 */
[----:B0-----:R-:W-:-:S04]  /*2bd0*/  @!P0 MOV R3, 0x400 ;  /* 0x0000040000038802 */ /* 0x001fc80000000f00 */
[----:B---3--:R-:W-:Y:S02]  /*2be0*/  @!P0 LEA R5, R8, R3, 0x18 ;  /* 0x0000000308058211 */ /* 0x008fe400078ec0ff */
[----:B------:R-:W-:-:S03]  /*2bf0*/  MOV R3, 0xff7fffff ;  /* 0xff7fffff00037802 */ /* 0x000fc60000000f00 */
[----:B------:R-:W-:Y:S02]  /*2c00*/  @!P0 IMAD R6, R6, 0x4, R5 ;  /* 0x0000000406068824 */ /* 0x000fe400078e0205 */
[----:B------:R-:W-:-:S03]  /*2c10*/  VIADD R5, R7, UR43 ;  /* 0x0000002b07057c36 */ /* 0x000fc60008000000 */
[----:B------:R-:W0:Y:S02]  /*2c20*/  @!P0 LDS R3, [R6] ;  /* 0x0000000006038984 */ /* 0x000e240000000800 */
[----:B------:R-:W-:Y:S02]  /*2c30*/  ISETP.GT.AND P1, PT, R5, UR40, PT ;  /* 0x0000002805007c0c */ /* 0x000fe4000bf24270 */
[----:B0-----:R-:W0:Y:S02]  /*2c40*/  SHFL.BFLY PT, R8, R3, 0x1, 0x1f ;  /* 0x0c201f0003087f89 */ /* 0x001e2400000e0000 */
[----:B0-----:R-:W-:-:S05]  /*2c50*/  FMNMX.FTZ R8, R8, R3, !PT ;  /* 0x0000000308087209 */ /* 0x001fca0007810000 */
[----:B------:R0:W3:Y:S04]  /*2c60*/  SHFL.IDX PT, R11, R8, RZ, 0x1f ;  /* 0x00001fff080b7589 */ /* 0x0000e800000e0000 */
[----:B------:R-:W-:Y:S05]  /*2c70*/  @P1 BRA `(.L_x_2521) ;  /* 0x0000000000701947 */ /* 0x000fea0003800000 */
[----:B------:R-:W-:Y:S01]  /*2c80*/  ULDC.64 UR4, c[0x0][0x2b0] ;  /* 0x0000ac0000047ab9 */ /* 0x000fe20000000a00 */
[----:B------:R-:W-:Y:S01]  /*2c90*/  IMAD.MOV.U32 R9, RZ, RZ, RZ ;  /* 0x000000ffff097224 */ /* 0x000fe200078e00ff */
[----:B------:R-:W-:Y:S01]  /*2ca0*/  ISETP.NE.U32.AND P0, PT, RZ, UR4, PT ;  /* 0x00000004ff007c0c */ /* 0x000fe2000bf05070 */
[----:B------:R-:W-:-:S03]  /*2cb0*/  IMAD.MOV.U32 R3, RZ, RZ, R5 ;  /* 0x000000ffff037224 */ /* 0x000fc600078e0005 */
[----:B------:R-:W-:-:S13]  /*2cc0*/  ISETP.NE.AND.EX P0, PT, RZ, UR5, PT, P0 ;  /* 0x00000005ff007c0c */ /* 0x000fda000bf05300 */
.L_x_2525:
[----:B------:R-:W-:Y:S01]  /*2cd0*/  IADD3 R7, R3, -UR43, RZ ;  /* 0x8000002b03077c10 */ /* 0x000fe2000fffe0ff */
[----:B------:R-:W-:Y:S04]  /*2ce0*/  BSSY B1, `(.L_x_2522) ;  /* 0x0000010000017945 */ /* 0x000fe80003800000 */
[----:B------:R-:W-:Y:S01]  /*2cf0*/  IMAD R13, R7, 0x4, R0 ;  /* 0x00000004070d7824 */ /* 0x000fe200078e0200 */
[----:B0-----:R-:W-:Y:S06]  /*2d00*/  @!P0 BRA `(.L_x_2523) ;  /* 0x0000000000248947 */ /* 0x001fec0003800000 */
[----:B------:R-:W-:Y:S01]  /*2d10*/  IMAD.U32 R6, RZ, RZ, UR6 ;  /* 0x00000006ff067e24 */ /* 0x000fe2000f8e00ff */
[----:B------:R-:W-:Y:S02]  /*2d20*/  SHF.R.S32.HI R7, RZ, 0x1f, R3 ;  /* 0x0000001fff077819 */ /* 0x000fe40000011403 */
[----:B0-----:R-:W-:Y:S02]  /*2d30*/  MOV R8, UR7 ;  /* 0x0000000700087c02 */ /* 0x001fe40008000f00 */
[----:B------:R-:W-:-:S04]  /*2d40*/  IADD3 R6, P2, P3, R3, UR44, R6 ;  /* 0x0000002c03067c10 */ /* 0x000fc8000fb5e006 */
[----:B------:R-:W-:-:S05]  /*2d50*/  IADD3.X R7, R7, UR46, R8, P2, P3 ;  /* 0x0000002e07077c10 */ /* 0x000fca00097e6408 */
[----:B------:R-:W4:Y:S02]  /*2d60*/  LDG.E.U8 R6, desc[UR36][R6.64] ;  /* 0x0000002406067981 */ /* 0x000f24000c1e1100 */
[----:B----4-:R-:W-:-:S13]  /*2d70*/  ISETP.NE.AND P2, PT, R6, RZ, PT ;  /* 0x000000ff0600720c */ /* 0x010fda0003f45270 */
[----:B------:R-:W-:Y:S01]  /*2d80*/  @P2 IMAD.MOV.U32 R8, RZ, RZ, RZ ;  /* 0x000000ffff082224 */ /* 0x000fe200078e00ff */
[----:B------:R-:W-:Y:S06]  /*2d90*/  @P2 BRA `(.L_x_2524) ;  /* 0x0000000000102947 */ /* 0x000fec0003800000 */
.L_x_2523:
[----:B------:R-:W3:Y:S02]  /*2da0*/  LDS R6, [R13] ;  /* 0x000000000d067984 */ /* 0x000ee40000000800 */
[----:B---3--:R-:W-:-:S04]  /*2db0*/  FADD.FTZ R6, -R11, R6 ;  /* 0x000000060b067221 */ /* 0x008fc80000010100 */
[----:B------:R-:W-:-:S04]  /*2dc0*/  FMUL.FTZ R6, R6, 1.4426950216293334961 ;  /* 0x3fb8aa3b06067820 */ /* 0x000fc80000410000 */
[----:B0-----:R0:W4:Y:S03]  /*2dd0*/  MUFU.EX2 R8, R6 ;  /* 0x0000000600087308 */ /* 0x0011260000000800 */
.L_x_2524:
[----:B------:R-:W-:Y:S05]  /*2de0*/  BSYNC B1 ;  /* 0x0000000000017941 */ /* 0x000fea0003800000 */
.L_x_2522:
[----:B----4-:R4:W-:Y:S01]  /*2df0*/  STS [R13], R8 ;  /* 0x000000080d007388 */ /* 0x0109e20000000800 */
[----:B------:R-:W-:Y:S02]  /*2e00*/  VIADD R3, R3, 0x40 ;  /* 0x0000004003037836 */ /* 0x000fe40000000000 */
[----:B------:R-:W-:-:S03]  /*2e10*/  FADD.FTZ R9, R8, R9 ;  /* 0x0000000908097221 */ /* 0x000fc60000010000 */
[----:B------:R-:W-:-:S13]  /*2e20*/  ISETP.GT.AND P2, PT, R3, UR40, PT ;  /* 0x0000002803007c0c */ /* 0x000fda000bf44270 */
[----:B----4-:R-:W-:Y:S05]  /*2e30*/  @!P2 BRA `(.L_x_2525) ;  /* 0xfffffffc00a4a947 */ /* 0x010fea000383ffff */
.L_x_2521:
[----:B------:R-:W-:Y:S05]  /*2e40*/  BSYNC B0 ;  /* 0x0000000000007941 */ /* 0x000fea0003800000 */
.L_x_2520:
[----:B0-----:R-:W0:Y:S01]  /*2e50*/  SHFL.BFLY PT, R6, R9, 0x10, 0x1f ;  /* 0x0e001f0009067f89 */ /* 0x001e2200000e0000 */
[----:B------:R-:W-:Y:S01]  /*2e60*/  ULDC.U8 UR4, c[0x0][0x31c] ;  /* 0x0000c70000047ab9 */ /* 0x000fe20000000000 */
[----:B------:R-:W-:Y:S01]  /*2e70*/  UMOV UR5, URZ ;  /* 0x0000003f00057c82 */ /* 0x000fe20008000000 */
[----:B---3--:R-:W3:Y:S01]  /*2e80*/  S2R R11, SR_TID.X ;  /* 0x00000000000b7919 */ /* 0x008ee20000002100 */
[----:B0-----:R-:W-:-:S05]  /*2e90*/  FADD.FTZ R6, R6, R9 ;  /* 0x0000000906067221 */ /* 0x001fca0000010000 */
[----:B------:R-:W0:Y:S01]  /*2ea0*/  SHFL.BFLY PT, R3, R6, 0x8, 0x1f ;  /* 0x0d001f0006037f89 */ /* 0x000e2200000e0000 */
[----:B---3--:R-:W-:-:S04]  /*2eb0*/  LOP3.LUT P0, R10, R11, 0x1f, RZ, 0xc0, !PT ;  /* 0x0000001f0b0a7812 */ /* 0x008fc8000780c0ff */
[----:B------:R-:W-:-:S09]  /*2ec0*/  ISETP.GT.U32.AND P2, PT, R10, 0x1, PT ;  /* 0x000000010a00780c */ /* 0x000fd20003f44070 */
[----:B------:R-:W3:Y:S01]  /*2ed0*/  @!P0 S2R R13, SR_CgaCtaId ;  /* 0x00000000000d8919 */ /* 0x000ee20000008800 */
[----:B------:R-:W-:Y:S02]  /*2ee0*/  @!P0 MOV R12, 0x400 ;  /* 0x00000400000c8802 */ /* 0x000fe40000000f00 */
[----:B------:R-:W-:Y:S01]  /*2ef0*/  @!P0 SHF.R.U32.HI R9, RZ, 0x3, R11 ;  /* 0x00000003ff098819 */ /* 0x000fe2000001160b */
[----:B0-----:R-:W-:Y:S01]  /*2f00*/  FADD.FTZ R3, R6, R3 ;  /* 0x0000000306037221 */ /* 0x001fe20000010000 */
[----:B------:R-:W0:Y:S02]  /*2f10*/  @!P2 S2R R14, SR_CgaCtaId ;  /* 0x00000000000ea919 */ /* 0x000e240000008800 */
[----:B------:R-:W-:Y:S02]  /*2f20*/  @!P0 LOP3.LUT R9, R9, 0x1ffffffc, RZ, 0xc0, !PT ;  /* 0x1ffffffc09098812 */ /* 0x000fe400078ec0ff */
[----:B------:R-:W4:Y:S01]  /*2f30*/  SHFL.BFLY PT, R8, R3, 0x4, 0x1f ;  /* 0x0c801f0003087f89 */ /* 0x000f2200000e0000 */
[----:B---3--:R-:W-:Y:S01]  /*2f40*/  @!P0 LEA R12, R13, R12, 0x18 ;  /* 0x0000000c0d0c8211 */ /* 0x008fe200078ec0ff */
[----:B----4-:R-:W-:Y:S01]  /*2f50*/  FADD.FTZ R8, R3, R8 ;  /* 0x0000000803087221 */ /* 0x010fe20000010000 */
[----:B------:R-:W-:-:S02]  /*2f60*/  @!P2 MOV R3, 0x400 ;  /* 0x000004000003a802 */ /* 0x000fc40000000f00 */
[----:B------:R-:W-:Y:S02]  /*2f70*/  @!P0 IADD3 R9, R12, R9, RZ ;  /* 0x000000090c098210 */ /* 0x000fe40007ffe0ff */
[----:B------:R-:W3:Y:S01]  /*2f80*/  SHFL.BFLY PT, R7, R8, 0x2, 0x1f ;  /* 0x0c401f0008077f89 */ /* 0x000ee200000e0000 */
[----:B0-----:R-:W-:-:S05]  /*2f90*/  @!P2 LEA R3, R14, R3, 0x18 ;  /* 0x000000030e03a211 */ /* 0x001fca00078ec0ff */
[----:B------:R-:W-:Y:S02]  /*2fa0*/  @!P2 IMAD R10, R10, 0x4, R3 ;  /* 0x000000040a0aa824 */ /* 0x000fe400078e0203 */
[----:B---3--:R-:W-:-:S05]  /*2fb0*/  FADD.FTZ R7, R8, R7 ;  /* 0x0000000708077221 */ /* 0x008fca0000010000 */
        /* <DEDUP_REMOVED lines=21> */
.L_x_2526:
[----:B------:R-:W-:Y:S01]  /*3110*/  ULDC.64 UR6, c[0x0][0x310] ;  /* 0x0000c40000067ab9 */ /* 0x000fe20000000a00 */
[----:B------:R-:W-:Y:S04]  /*3120*/  BSSY B0, `(.L_x_2527) ;  /* 0x0000012000007945 */ /* 0x000fe80003800000 */
[----:B------:R-:W-:Y:S05]  /*3130*/  @P1 BRA `(.L_x_2528) ;  /* 0x0000000000401947 */ /* 0x000fea0003800000 */
[----:B0-----:R-:W-:-:S04]  /*3140*/  FADD.FTZ R3, R3, 9.9999999747524270788e-07 ;  /* 0x358637bd03037421 */ /* 0x001fc80000010000 */
[----:B------:R0:W3:Y:S03]  /*3150*/  MUFU.RCP R10, R3 ;  /* 0x00000003000a7308 */ /* 0x0000e60000001000 */
.L_x_2530:
[----:B0-----:R-:W-:-:S05]  /*3160*/  VIADD R3, R5, -UR43 ;  /* 0x8000002b05037c36 */ /* 0x001fca0008000000 */
[----:B---3--:R-:W-:-:S05]  /*3170*/  LEA R6, R3, R0, 0x2 ;  /* 0x0000000003067211 */ /* 0x008fca00078e10ff */
[----:B------:R-:W3:Y:S02]  /*3180*/  LDS R3, [R6] ;  /* 0x0000000006037984 */ /* 0x000ee40000000800 */
[----:B---3--:R-:W-:-:S05]  /*3190*/  FMUL.FTZ R9, R3, R10 ;  /* 0x0000000a03097220 */ /* 0x008fca0000410000 */
[----:B------:R0:W-:Y:S01]  /*31a0*/  STS [R6], R9 ;  /* 0x0000000906007388 */ /* 0x0001e20000000800 */
[----:B------:R-:W-:Y:S05]  /*31b0*/  @!P0 BRA `(.L_x_2529) ;  /* 0x0000000000148947 */ /* 0x000fea0003800000 */
[----:B------:R-:W-:-:S04]  /*31c0*/  IADD3 R3, P1, R5, UR4, RZ ;  /* 0x0000000405037c10 */ /* 0x000fc8000ff3e0ff */
[----:B------:R-:W-:Y:S02]  /*31d0*/  LEA.HI.X.SX32 R8, R5, UR5, 0x1, P1 ;  /* 0x0000000505087c11 */ /* 0x000fe400088f0eff */
[----:B0-----:R-:W-:-:S04]  /*31e0*/  LEA R6, P1, R3, UR6, 0x2 ;  /* 0x0000000603067c11 */ /* 0x001fc8000f8210ff */
[----:B------:R-:W-:-:S05]  /*31f0*/  LEA.HI.X R7, R3, UR7, R8, 0x2, P1 ;  /* 0x0000000703077c11 */ /* 0x000fca00088f1408 */
[----:B------:R3:W-:Y:S04]  /*3200*/  STG.E desc[UR36][R6.64], R9 ;  /* 0x0000000906007986 */ /* 0x0007e8000c101924 */
.L_x_2529:
[----:B------:R-:W-:-:S05]  /*3210*/  VIADD R5, R5, 0x40 ;  /* 0x0000004005057836 */ /* 0x000fca0000000000 */
[----:B------:R-:W-:-:S13]  /*3220*/  ISETP.GT.AND P1, PT, R5, UR40, PT ;  /* 0x0000002805007c0c */ /* 0x000fda000bf24270 */
[----:B------:R-:W-:Y:S05]  /*3230*/  @!P1 BRA `(.L_x_2530) ;  /* 0xfffffffc00c89947 */ /* 0x000fea000383ffff */
.L_x_2528:
[----:B------:R-:W-:Y:S05]  /*3240*/  BSYNC B0 ;  /* 0x0000000000007941 */ /* 0x000fea0003800000 */
.L_x_2527:
[----:B0--3--:R-:W0:Y:S01]  /*3250*/  S2R R6, SR_TID.X ;  /* 0x0000000000067919 */ /* 0x009e220000002100 */
[----:B------:R-:W-:Y:S01]  /*3260*/  USHF.R.S32.HI UR4, URZ, 0x1f, UR40 ;  /* 0x0000001f3f047899 */ /* 0x000fe20008011428 */
[----:B------:R-:W-:Y:S01]  /*3270*/  CS2R R14, SRZ ;  /* 0x00000000000e7805 */ /* 0x000fe2000001ff00 */
[----:B------:R-:W-:Y:S01]  /*3280*/  ULDC.64 UR6, c[0x0][0x240] ;  /* 0x0000900000067ab9 */ /* 0x000fe20000000a00 */
[----:B------:R-:W-:Y:S01]  /*3290*/  ULDC UR5, c[0x0][0x284] ;  /* 0x0000a10000057ab9 */ /* 0x000fe20000000800 */
[----:B------:R-:W-:Y:S01]  /*32a0*/  ULEA.HI UR4, UR4, UR40, URZ, 0x2 ;  /* 0x0000002804047291 */ /* 0x000fe2000f8f103f */
[----:B------:R-:W-:Y:S02]  /*32b0*/  ISETP.NE.U32.AND P0, PT, RZ, UR6, PT ;  /* 0x00000006ff007c0c */ /* 0x000fe4000bf05070 */
[----:B------:R-:W-:Y:S01]  /*32c0*/  CS2R R12, SRZ ;  /* 0x00000000000c7805 */ /* 0x000fe2000001ff00 */
[----:B------:R-:W-:Y:S01]  /*32d0*/  ULOP3.LUT UR4, UR4, 0xfffffffc, URZ, 0xc0, !UPT ;  /* 0xfffffffc04047892 */ /* 0x000fe2000f8ec03f */
[----:B------:R-:W-:-:S03]  /*32e0*/  ISETP.NE.AND.EX P0, PT, RZ, UR7, PT, P0 ;  /* 0x00000007ff007c0c */ /* 0x000fc6000bf05300 */
        /* <DEDUP_REMOVED lines=9> */
[----:B------:R-:W3:Y:S01]  /*3380*/  @!P0 LDC.64 R8, c[0x0][0x240] ;  /* 0x00009000ff088b82 */ /* 0x000ee20000000a00 */
[C---:B------:R-:W-:Y:S01]  /*3390*/  IADD3 R48, R7.reuse, UR43, RZ ;  /* 0x0000002b07307c10 */ /* 0x040fe2000fffe0ff */
[----:B------:R-:W-:Y:S01]  /*33a0*/  BSSY B0, `(.L_x_2531) ;  /* 0x0000100000007945 */ /* 0x000fe20003800000 */
[----:B------:R-:W-:Y:S01]  /*33b0*/  ISETP.NE.AND P1, PT, R7, UR4, PT ;  /* 0x0000000407007c0c */ /* 0x000fe2000bf25270 */
[----:B0-----:R-:W-:-:S04]  /*33c0*/  @!P0 IMAD R3, R5, 0x40, R50 ;  /* 0x0000004005038824 */ /* 0x001fc800078e0232 */
[----:B---3--:R-:W-:-:S04]  /*33d0*/  @!P0 IMAD.WIDE R8, R3, 0x4, R8 ;  /* 0x0000000403088825 */ /* 0x008fc800078e0208 */
[----:B------:R-:W-:Y:S01]  /*33e0*/  IMAD.U32 R3, RZ, RZ, UR5 ;  /* 0x00000005ff037e24 */ /* 0x000fe2000f8e00ff */
[----:B------:R0:W5:Y:S01]  /*33f0*/  @!P0 LDG.E.128 R12, desc[UR36][R8.64] ;  /* 0x00000024080c8981 */ /* 0x000162000c1e1d00 */
[----:B------:R-:W-:Y:S02]  /*3400*/  CS2R R42, SRZ ;  /* 0x00000000002a7805 */ /* 0x000fe4000001ff00 */
[----:B------:R-:W-:Y:S01]  /*3410*/  CS2R R40, SRZ ;  /* 0x0000000000287805 */ /* 0x000fe2000001ff00 */
[----:B------:R-:W-:Y:S01]  /*3420*/  IMAD R5, R4, R3, R50 ;  /* 0x0000000304057224 */ /* 0x000fe200078e0232 */
[----:B------:R-:W-:Y:S01]  /*3430*/  VIMNMX R49, R3, UR40, PT ;  /* 0x0000002803317c48 */ /* 0x000fe2000bfe0100 */
[----:B------:R-:W-:Y:S03]  /*3440*/  BAR.SYNC.DEFER_BLOCKING 0x0 ;  /* 0x0000000000007b1d */ /* 0x000fe60000010000 */
[----:B------:R-:W-:-:S02]  /*3450*/  ISETP.GE.AND P0, PT, R48, R49, PT ;  /* 0x000000313000720c */ /* 0x000fc40003f06270 */
[----:B------:R-:W-:-:S11]  /*3460*/  SHF.R.S32.HI R4, RZ, 0x1f, R5 ;  /* 0x0000001fff047819 */ /* 0x000fd60000011405 */
[----:B0-----:R-:W-:Y:S05]  /*3470*/  @P0 BRA `(.L_x_2532) ;  /* 0x0000000c00c80947 */ /* 0x001fea0003800000 */
[----:B------:R-:W-:Y:S01]  /*3480*/  IMAD.U32 R6, RZ, RZ, UR43 ;  /* 0x0000002bff067e24 */ /* 0x000fe2000f8e00ff */
[----:B------:R-:W-:Y:S01]  /*3490*/  LOP3.LUT R9, RZ, R49, RZ, 0x33, !PT ;  /* 0x00000031ff097212 */ /* 0x000fe200078e33ff */
[----:B------:R-:W-:Y:S01]  /*34a0*/  BSSY B1, `(.L_x_2533) ;  /* 0x0000022000017945 */ /* 0x000fe20003800000 */
[----:B------:R-:W-:Y:S02]  /*34b0*/  MOV R52, R48 ;  /* 0x0000003000347202 */ /* 0x000fe40000000f00 */
[----:B------:R-:W-:Y:S02]  /*34c0*/  CS2R R40, SRZ ;  /* 0x0000000000287805 */ /* 0x000fe4000001ff00 */
[----:B------:R-:W-:Y:S02]  /*34d0*/  IADD3 R6, -R6, -0x2, -R7 ;  /* 0xfffffffe06067810 */ /* 0x000fe40007ffe907 */
[----:B------:R-:W-:-:S03]  /*34e0*/  CS2R R42, SRZ ;  /* 0x00000000002a7805 */ /* 0x000fc6000001ff00 */
[----:B------:R-:W-:-:S05]  /*34f0*/  IMAD.IADD R9, R6, 0x1, -R9 ;  /* 0x0000000106097824 */ /* 0x000fca00078e0a09 */
[C---:B------:R-:W-:Y:S02]  /*3500*/  LEA.HI R6, R9.reuse, 0x1, RZ, 0x1e ;  /* 0x0000000109067811 */ /* 0x040fe400078ff0ff */
[----:B------:R-:W-:Y:S02]  /*3510*/  ISETP.GE.U32.AND P2, PT, R9, 0xc, PT ;  /* 0x0000000c0900780c */ /* 0x000fe40003f46070 */
[----:B------:R-:W-:-:S13]  /*3520*/  LOP3.LUT P0, R6, R6, 0x3, RZ, 0xc0, !PT ;  /* 0x0000000306067812 */ /* 0x000fda000780c0ff */
[----:B------:R-:W-:Y:S05]  /*3530*/  @!P0 BRA `(.L_x_2534) ;  /* 0x0000000000608947 */ /* 0x000fea0003800000 */
[----:B------:R-:W-:Y:S01]  /*3540*/  IMAD.SHL.U32 R8, R48, 0x40, RZ ;  /* 0x0000004030087824 */ /* 0x000fe200078e00ff */
[----:B------:R-:W-:Y:S01]  /*3550*/  ULDC.64 UR4, c[0x0][0x250] ;  /* 0x0000940000047ab9 */ /* 0x000fe20000000a00 */
[----:B------:R-:W-:Y:S01]  /*3560*/  IMAD R16, R7, 0x4, R0 ;  /* 0x0000000407107824 */ /* 0x000fe200078e0200 */
[----:B------:R-:W-:Y:S01]  /*3570*/  MOV R52, R48 ;  /* 0x0000003000347202 */ /* 0x000fe20000000f00 */
[----:B------:R-:W-:Y:S01]  /*3580*/  IMAD.MOV.U32 R40, RZ, RZ, RZ ;  /* 0x000000ffff287224 */ /* 0x000fe200078e00ff */
[----:B--2---:R-:W-:-:S04]  /*3590*/  IADD3 R19, P0, R5, R8, RZ ;  /* 0x0000000805137210 */ /* 0x004fc80007f1e0ff */
[----:B------:R-:W-:Y:S02]  /*35a0*/  LEA.HI.X.SX32 R8, R8, R4, 0x1, P0 ;  /* 0x0000000408087211 */ /* 0x000fe400000f0eff */
[----:B------:R-:W-:-:S04]  /*35b0*/  LEA R18, P0, R19, UR4, 0x2 ;  /* 0x0000000413127c11 */ /* 0x000fc8000f8010ff */
[----:B------:R-:W-:-:S09]  /*35c0*/  LEA.HI.X R19, R19, UR5, R8, 0x2, P0 ;  /* 0x0000000513137c11 */ /* 0x000fd200080f1408 */
.L_x_2535:
[----:B------:R-:W-:Y:S01]  /*35d0*/  IMAD.MOV.U32 R8, RZ, RZ, R18 ;  /* 0x000000ffff087224 */ /* 0x000fe200078e0012 */
[----:B------:R-:W-:Y:S01]  /*35e0*/  MOV R9, R19 ;  /* 0x0000001300097202 */ /* 0x000fe20000000f00 */
[----:B------:R0:W2:Y:S05]  /*35f0*/  LDS R17, [R16] ;  /* 0x0000000010117984 */ /* 0x0000aa0000000800 */
[----:B------:R-:W2:Y:S01]  /*3600*/  LDG.E.128 R8, desc[UR36][R8.64] ;  /* 0x0000002408087981 */ /* 0x000ea2000c1e1d00 */
[----:B------:R-:W-:Y:S01]  /*3610*/  VIADD R6, R6, 0xffffffff ;  /* 0xffffffff06067836 */ /* 0x000fe20000000000 */
[----:B------:R-:W-:Y:S01]  /*3620*/  IADD3 R18, P3, R18, 0x400, RZ ;  /* 0x0000040012127810 */ /* 0x000fe20007f7e0ff */
[----:B------:R-:W-:Y:S01]  /*3630*/  VIADD R52, R52, 0x4 ;  /* 0x0000000434347836 */ /* 0x000fe20000000000 */
[----:B0-----:R-:W-:-:S02]  /*3640*/  IADD3 R16, R16, 0x10, RZ ;  /* 0x0000001010107810 */ /* 0x001fc40007ffe0ff */
[----:B------:R-:W-:Y:S01]  /*3650*/  ISETP.NE.AND P0, PT, R6, RZ, PT ;  /* 0x000000ff0600720c */ /* 0x000fe20003f05270 */
[----:B------:R-:W-:Y:S02]  /*3660*/  IMAD.X R19, RZ, RZ, R19, P3 ;  /* 0x000000ffff137224 */ /* 0x000fe400018e0613 */
[-C--:B--2---:R-:W-:Y:S01]  /*3670*/  FFMA.FTZ R40, R8, R17.reuse, R40 ;  /* 0x0000001108287223 */ /* 0x084fe20000010028 */
[-C--:B------:R-:W-:Y:S01]  /*3680*/  FFMA.FTZ R41, R9, R17.reuse, R41 ;  /* 0x0000001109297223 */ /* 0x080fe20000010029 */
[-C--:B------:R-:W-:Y:S01]  /*3690*/  FFMA.FTZ R42, R10, R17.reuse, R42 ;  /* 0x000000110a2a7223 */ /* 0x080fe2000001002a */
[----:B------:R-:W-:-:S07]  /*36a0*/  FFMA.FTZ R43, R11, R17, R43 ;  /* 0x000000110b2b7223 */ /* 0x000fce000001002b */
[----:B------:R-:W-:Y:S05]  /*36b0*/  @P0 BRA `(.L_x_2535) ;  /* 0xfffffffc00c40947 */ /* 0x000fea000383ffff */
.L_x_2534:
[----:B------:R-:W-:Y:S05]  /*36c0*/  BSYNC B1 ;  /* 0x0000000000017941 */ /* 0x000fea0003800000 */
.L_x_2533:
[----:B------:R-:W-:Y:S05]  /*36d0*/  @!P2 BRA `(.L_x_2532) ;  /* 0x0000000c0030a947 */ /* 0x000fea0003800000 */
[----:B------:R-:W-:Y:S01]  /*36e0*/  IADD3 R16, R49, -R52, RZ ;  /* 0x8000003431107210 */ /* 0x000fe20007ffe0ff */
[C---:B------:R-:W-:Y:S01]  /*36f0*/  IMAD.SHL.U32 R6, R52.reuse, 0x40, RZ ;  /* 0x0000004034067824 */ /* 0x040fe200078e00ff */
[----:B------:R-:W-:Y:S01]  /*3700*/  LEA R8, R52, 0x20, 0x2 ;  /* 0x0000002034087811 */ /* 0x000fe200078e10ff */
[----:B------:R-:W-:Y:S01]  /*3710*/  ULDC.64 UR4, c[0x0][0x250] ;  /* 0x0000940000047ab9 */ /* 0x000fe20000000a00 */
[----:B------:R-:W-:Y:S01]  /*3720*/  ISETP.GT.AND P2, PT, R16, 0x30, PT ;  /* 0x000000301000780c */ /* 0x000fe20003f44270 */
[----:B------:R-:W-:Y:S01]  /*3730*/  IMAD.U32 R9, RZ, RZ, UR43 ;  /* 0x0000002bff097e24 */ /* 0x000fe2000f8e00ff */
[----:B------:R-:W-:Y:S01]  /*3740*/  IADD3 R10, P0, R5, R6, RZ ;  /* 0x00000006050a7210 */ /* 0x000fe20007f1e0ff */
[----:B------:R-:W-:Y:S02]  /*3750*/  BSSY B1, `(.L_x_2536) ;  /* 0x0000070000017945 */ /* 0x000fe40003800000 */
[----:B------:R-:W-:Y:S01]  /*3760*/  IMAD R9, R9, -0x4, R8 ;  /* 0xfffffffc09097824 */ /* 0x000fe200078e0208 */
[----:B------:R-:W-:-:S02]  /*3770*/  LEA.HI.X.SX32 R11, R6, R4, 0x1, P0 ;  /* 0x00000004060b7211 */ /* 0x000fc400000f0eff */
[----:B------:R-:W-:Y:S01]  /*3780*/  LEA R54, P0, R10, UR4, 0x2 ;  /* 0x000000040a367c11 */ /* 0x000fe2000f8010ff */
[----:B------:R-:W-:-:S03]  /*3790*/  IMAD.IADD R6, R0, 0x1, R9 ;  /* 0x0000000100067824 */ /* 0x000fc600078e0209 */
[----:B------:R-:W-:Y:S02]  /*37a0*/  LEA.HI.X R55, R10, UR5, R11, 0x2, P0 ;  /* 0x000000050a377c11 */ /* 0x000fe400080f140b */
[----:B------:R-:W-:Y:S01]  /*37b0*/  PLOP3.LUT P0, PT, PT, PT, PT, 0x80, 0x0 ;  /* 0x000000000000781c */ /* 0x000fe20003f0f070 */
[----:B------:R-:W-:-:S12]  /*37c0*/  @!P2 BRA `(.L_x_2537) ;  /* 0x0000000400a0a947 */ /* 0x000fd80003800000 */
[----:B------:R-:W-:Y:S02]  /*37d0*/  PLOP3.LUT P0, PT, PT, PT, PT, 0x8, 0x0 ;  /* 0x000000000000781c */ /* 0x000fe40003f0e170 */
[----:B------:R-:W-:-:S11]  /*37e0*/  IADD3 R51, R49, -0x30, RZ ;  /* 0xffffffd031337810 */ /* 0x000fd60007ffe0ff */
.L_x_2538:
[----:B------:R-:W3:Y:S04]  /*37f0*/  LDG.E.128 R44, desc[UR36][R54.64] ;  /* 0x00000024362c7981 */ /* 0x000ee8000c1e1d00 */
[----:B------:R-:W4:Y:S04]  /*3800*/  LDG.E.128 R8, desc[UR36][R54.64+0x400] ;  /* 0x0004002436087981 */ /* 0x000f28000c1e1d00 */
[----:B--2---:R-:W2:Y:S04]  /*3810*/  LDG.E.128 R16, desc[UR36][R54.64+0x800] ;  /* 0x0008002436107981 */ /* 0x004ea8000c1e1d00 */
[----:B------:R-:W2:Y:S04]  /*3820*/  LDG.E.128 R24, desc[UR36][R54.64+0xc00] ;  /* 0x000c002436187981 */ /* 0x000ea8000c1e1d00 */
[----:B------:R-:W2:Y:S04]  /*3830*/  LDG.E.128 R36, desc[UR36][R54.64+0x1000] ;  /* 0x0010002436247981 */ /* 0x000ea8000c1e1d00 */
[----:B------:R-:W2:Y:S04]  /*3840*/  LDG.E.128 R32, desc[UR36][R54.64+0x1400] ;  /* 0x0014002436207981 */ /* 0x000ea8000c1e1d00 */
[----:B------:R-:W2:Y:S04]  /*3850*/  LDG.E.128 R28, desc[UR36][R54.64+0x1800] ;  /* 0x00180024361c7981 */ /* 0x000ea8000c1e1d00 */
[----:B------:R-:W3:Y:S04]  /*3860*/  LDS R58, [R6+-0x20] ;  /* 0xffffe000063a7984 */ /* 0x000ee80000000800 */
[----:B-1----:R-:W2:Y:S04]  /*3870*/  LDG.E.128 R20, desc[UR36][R54.64+0x1c00] ;  /* 0x001c002436147981 */ /* 0x002ea8000c1e1d00 */
[----:B------:R-:W4:Y:S04]  /*3880*/  LDS R53, [R6+-0x10] ;  /* 0xfffff00006357984 */ /* 0x000f280000000800 */
[----:B------:R-:W2:Y:S01]  /*3890*/  LDS R56, [R6] ;  /* 0x0000000006387984 */ /* 0x000ea20000000800 */
[-C--:B---3--:R-:W-:Y:S01]  /*38a0*/  FFMA.FTZ R59, R44, R58.reuse, R40 ;  /* 0x0000003a2c3b7223 */ /* 0x088fe20000010028 */
[-C--:B------:R-:W-:Y:S01]  /*38b0*/  FFMA.FTZ R44, R45, R58.reuse, R41 ;  /* 0x0000003a2d2c7223 */ /* 0x080fe20000010029 */
[-C--:B------:R-:W-:Y:S01]  /*38c0*/  FFMA.FTZ R57, R46, R58.reuse, R42 ;  /* 0x0000003a2e397223 */ /* 0x080fe2000001002a */
[----:B------:R-:W-:Y:S01]  /*38d0*/  FFMA.FTZ R58, R47, R58, R43 ;  /* 0x0000003a2f3a7223 */ /* 0x000fe2000001002b */
[----:B------:R-:W-:Y:S01]  /*38e0*/  LDS R46, [R6+0x20] ;  /* 0x00002000062e7984 */ /* 0x000fe20000000800 */
[----:B----4-:R-:W-:-:S03]  /*38f0*/  FFMA.FTZ R59, R8, R53, R59 ;  /* 0x00000035083b7223 */ /* 0x010fc6000001003b */
[----:B------:R-:W0:Y:S04]  /*3900*/  LDS R47, [R6+0x10] ;  /* 0x00001000062f7984 */ /* 0x000e280000000800 */
[----:B------:R-:W3:Y:S01]  /*3910*/  LDG.E.128 R40, desc[UR36][R54.64+0x2000] ;  /* 0x0020002436287981 */ /* 0x000ee2000c1e1d00 */
[-C--:B------:R-:W-:Y:S01]  /*3920*/  FFMA.FTZ R8, R9, R53.reuse, R44 ;  /* 0x0000003509087223 */ /* 0x080fe2000001002c */
[-C--:B------:R-:W-:Y:S01]  /*3930*/  FFMA.FTZ R57, R10, R53.reuse, R57 ;  /* 0x000000350a397223 */ /* 0x080fe20000010039 */
[----:B------:R-:W-:Y:S01]  /*3940*/  FFMA.FTZ R58, R11, R53, R58 ;  /* 0x000000350b3a7223 */ /* 0x000fe2000001003a */
[----:B------:R-:W1:Y:S01]  /*3950*/  LDS R45, [R6+0x30] ;  /* 0x00003000062d7984 */ /* 0x000e620000000800 */
[-C--:B--2---:R-:W-:Y:S01]  /*3960*/  FFMA.FTZ R59, R16, R56.reuse, R59 ;  /* 0x00000038103b7223 */ /* 0x084fe2000001003b */
[-C--:B------:R-:W-:Y:S01]  /*3970*/  FFMA.FTZ R16, R17, R56.reuse, R8 ;  /* 0x0000003811107223 */ /* 0x080fe20000010008 */
[-C--:B------:R-:W-:Y:S01]  /*3980*/  FFMA.FTZ R57, R18, R56.reuse, R57 ;  /* 0x0000003812397223 */ /* 0x080fe20000010039 */
[----:B------:R-:W2:Y:S01]  /*3990*/  LDS R44, [R6+0x40] ;  /* 0x00004000062c7984 */ /* 0x000ea20000000800 */
[----:B------:R-:W-:-:S03]  /*39a0*/  FFMA.FTZ R58, R19, R56, R58 ;  /* 0x00000038133a7223 */ /* 0x000fc6000001003a */
[----:B------:R-:W4:Y:S04]  /*39b0*/  LDG.E.128 R8, desc[UR36][R54.64+0x2400] ;  /* 0x0024002436087981 */ /* 0x000f28000c1e1d00 */
[----:B------:R-:W2:Y:S01]  /*39c0*/  LDS R53, [R6+0x50] ;  /* 0x0000500006357984 */ /* 0x000ea20000000800 */
[-C--:B0-----:R-:W-:Y:S01]  /*39d0*/  FFMA.FTZ R59, R24, R47.reuse, R59 ;  /* 0x0000002f183b7223 */ /* 0x081fe2000001003b */
[-C--:B------:R-:W-:Y:S01]  /*39e0*/  FFMA.FTZ R24, R25, R47.reuse, R16 ;  /* 0x0000002f19187223 */ /* 0x080fe20000010010 */
[-C--:B------:R-:W-:Y:S01]  /*39f0*/  FFMA.FTZ R57, R26, R47.reuse, R57 ;  /* 0x0000002f1a397223 */ /* 0x080fe20000010039 */
[----:B------:R-:W-:Y:S01]  /*3a00*/  FFMA.FTZ R58, R27, R47, R58 ;  /* 0x0000002f1b3a7223 */ /* 0x000fe2000001003a */
[----:B------:R-:W4:Y:S01]  /*3a10*/  LDG.E.128 R16, desc[UR36][R54.64+0x2800] ;  /* 0x0028002436107981 */ /* 0x000f22000c1e1d00 */
[-C--:B------:R-:W-:Y:S01]  /*3a20*/  FFMA.FTZ R24, R37, R46.reuse, R24 ;  /* 0x0000002e25187223 */ /* 0x080fe20000010018 */
[-C--:B------:R-:W-:Y:S01]  /*3a30*/  FFMA.FTZ R59, R36, R46.reuse, R59 ;  /* 0x0000002e243b7223 */ /* 0x080fe2000001003b */
[-C--:B------:R-:W-:Y:S01]  /*3a40*/  FFMA.FTZ R57, R38, R46.reuse, R57 ;  /* 0x0000002e26397223 */ /* 0x080fe20000010039 */
[----:B------:R-:W-:-:S02]  /*3a50*/  FFMA.FTZ R58, R39, R46, R58 ;  /* 0x0000002e273a7223 */ /* 0x000fc4000001003a */
[----:B------:R-:W4:Y:S01]  /*3a60*/  LDG.E.128 R36, desc[UR36][R54.64+0x2c00] ;  /* 0x002c002436247981 */ /* 0x000f22000c1e1d00 */
[----:B-1----:R-:W-:-:S03]  /*3a70*/  FFMA.FTZ R56, R33, R45, R24 ;  /* 0x0000002d21387223 */ /* 0x002fc60000010018 */
[----:B------:R-:W4:Y:S01]  /*3a80*/  LDG.E.128 R24, desc[UR36][R54.64+0x3000] ;  /* 0x0030002436187981 */ /* 0x000f22000c1e1d00 */
[-C--:B------:R-:W-:Y:S01]  /*3a90*/  FFMA.FTZ R59, R32, R45.reuse, R59 ;  /* 0x0000002d203b7223 */ /* 0x080fe2000001003b */
[-C--:B------:R-:W-:Y:S01]  /*3aa0*/  FFMA.FTZ R57, R34, R45.reuse, R57 ;  /* 0x0000002d22397223 */ /* 0x080fe20000010039 */
[----:B------:R-:W-:Y:S02]  /*3ab0*/  FFMA.FTZ R58, R35, R45, R58 ;  /* 0x0000002d233a7223 */ /* 0x000fe4000001003a */
[----:B------:R-:W4:Y:S01]  /*3ac0*/  LDG.E.128 R32, desc[UR36][R54.64+0x3400] ;  /* 0x0034002436207981 */ /* 0x000f22000c1e1d00 */
[-C--:B--2---:R-:W-:Y:S01]  /*3ad0*/  FFMA.FTZ R59, R28, R44.reuse, R59 ;  /* 0x0000002c1c3b7223 */ /* 0x084fe2000001003b */
[-C--:B------:R-:W-:Y:S01]  /*3ae0*/  FFMA.FTZ R56, R29, R44.reuse, R56 ;  /* 0x0000002c1d387223 */ /* 0x080fe20000010038 */
[-C--:B------:R-:W-:Y:S01]  /*3af0*/  FFMA.FTZ R57, R30, R44.reuse, R57 ;  /* 0x0000002c1e397223 */ /* 0x080fe20000010039 */
[----:B------:R-:W-:Y:S02]  /*3b00*/  FFMA.FTZ R58, R31, R44, R58 ;  /* 0x0000002c1f3a7223 */ /* 0x000fe4000001003a */
[----:B------:R-:W2:Y:S04]  /*3b10*/  LDG.E.128 R28, desc[UR36][R54.64+0x3800] ;  /* 0x00380024361c7981 */ /* 0x000ea8000c1e1d00 */
[----:B------:R0:W2:Y:S01]  /*3b20*/  LDG.E.128 R44, desc[UR36][R54.64+0x3c00] ;  /* 0x003c0024362c7981 */ /* 0x0000a2000c1e1d00 */
[----:B------:R-:W-:-:S03]  /*3b30*/  FFMA.FTZ R59, R20, R53, R59 ;  /* 0x00000035143b7223 */ /* 0x000fc6000001003b */
[----:B------:R-:W3:Y:S01]  /*3b40*/  LDS R20, [R6+0x60] ;  /* 0x0000600006147984 */ /* 0x000ee20000000800 */
[----:B------:R-:W-:-:S03]  /*3b50*/  FFMA.FTZ R56, R21, R53, R56 ;  /* 0x0000003515387223 */ /* 0x000fc60000010038 */
[----:B------:R-:W4:Y:S01]  /*3b60*/  LDS R21, [R6+0x70] ;  /* 0x0000700006157984 */ /* 0x000f220000000800 */
[----:B------:R-:W-:-:S03]  /*3b70*/  FFMA.FTZ R57, R22, R53, R57 ;  /* 0x0000003516397223 */ /* 0x000fc60000010039 */
[----:B------:R-:W1:Y:S01]  /*3b80*/  LDS R22, [R6+0x80] ;  /* 0x0000800006167984 */ /* 0x000e620000000800 */
[----:B------:R-:W-:-:S03]  /*3b90*/  FFMA.FTZ R58, R23, R53, R58 ;  /* 0x00000035173a7223 */ /* 0x000fc6000001003a */
[----:B------:R-:W1:Y:S01]  /*3ba0*/  LDS R23, [R6+0x90] ;  /* 0x0000900006177984 */ /* 0x000e620000000800 */
[----:B0-----:R-:W-:Y:S01]  /*3bb0*/  IADD3 R54, P2, R54, 0x4000, RZ ;  /* 0x0000400036367810 */ /* 0x001fe20007f5e0ff */
[----:B------:R-:W-:-:S04]  /*3bc0*/  VIADD R52, R52, 0x40 ;  /* 0x0000004034347836 */ /* 0x000fc80000000000 */
[----:B------:R-:W-:Y:S01]  /*3bd0*/  IMAD.X R55, RZ, RZ, R55, P2 ;  /* 0x000000ffff377224 */ /* 0x000fe200010e0637 */
[----:B------:R-:W-:Y:S01]  /*3be0*/  ISETP.GE.AND P2, PT, R52, R51, PT ;  /* 0x000000333400720c */ /* 0x000fe20003f46270 */
[-C--:B---3--:R-:W-:Y:S02]  /*3bf0*/  FFMA.FTZ R57, R42, R20.reuse, R57 ;  /* 0x000000142a397223 */ /* 0x088fe40000010039 */
[----:B------:R-:W0:Y:S01]  /*3c00*/  LDS R42, [R6+0xa0] ;  /* 0x0000a000062a7984 */ /* 0x000e220000000800 */
[----:B------:R-:W-:-:S03]  /*3c10*/  FFMA.FTZ R56, R41, R20, R56 ;  /* 0x0000001429387223 */ /* 0x000fc60000010038 */
[----:B------:R-:W3:Y:S01]  /*3c20*/  LDS R41, [R6+0xb0] ;  /* 0x0000b00006297984 */ /* 0x000ee20000000800 */
[----:B------:R-:W-:-:S03]  /*3c30*/  FFMA.FTZ R59, R40, R20, R59 ;  /* 0x00000014283b7223 */ /* 0x000fc6000001003b */
[----:B------:R-:W2:Y:S01]  /*3c40*/  LDS R40, [R6+0xc0] ;  /* 0x0000c00006287984 */ /* 0x000ea20000000800 */
[----:B------:R-:W-:-:S03]  /*3c50*/  FFMA.FTZ R20, R43, R20, R58 ;  /* 0x000000142b147223 */ /* 0x000fc6000001003a */
[----:B------:R-:W2:Y:S01]  /*3c60*/  LDS R43, [R6+0xd0] ;  /* 0x0000d000062b7984 */ /* 0x000ea20000000800 */
[-C--:B----4-:R-:W-:Y:S01]  /*3c70*/  FFMA.FTZ R59, R8, R21.reuse, R59 ;  /* 0x00000015083b7223 */ /* 0x090fe2000001003b */
        /* <DEDUP_REMOVED lines=15> */
[-C--:B---3--:R-:W-:Y:S01]  /*3d70*/  FFMA.FTZ R59, R32, R41.reuse, R59 ;  /* 0x00000029203b7223 */ /* 0x088fe2000001003b */
[-C--:B------:R-:W-:Y:S01]  /*3d80*/  FFMA.FTZ R56, R33, R41.reuse, R56 ;  /* 0x0000002921387223 */ /* 0x080fe20000010038 */
[-C--:B------:R-:W-:Y:S01]  /*3d90*/  FFMA.FTZ R57, R34, R41.reuse, R57 ;  /* 0x0000002922397223 */ /* 0x080fe20000010039 */
        /* <DEDUP_REMOVED lines=9> */
[----:B------:R-:W-:Y:S01]  /*3e30*/  IADD3 R6, R6, 0x100, RZ ;  /* 0x0000010006067810 */ /* 0x000fe20007ffe0ff */
[----:B------:R-:W-:Y:S06]  /*3e40*/  @!P2 BRA `(.L_x_2538) ;  /* 0xfffffff80068a947 */ /* 0x000fec000383ffff */
.L_x_2537:
[----:B------:R-:W-:Y:S05]  /*3e50*/  BSYNC B1 ;  /* 0x0000000000017941 */ /* 0x000fea0003800000 */
.L_x_2536:
[----:B------:R-:W-:Y:S01]  /*3e60*/  IMAD.IADD R8, R49, 0x1, -R52 ;  /* 0x0000000131087824 */ /* 0x000fe200078e0a34 */
[----:B------:R-:W-:Y:S04]  /*3e70*/  BSSY B1, `(.L_x_2539) ;  /* 0x0000038000017945 */ /* 0x000fe80003800000 */
[----:B------:R-:W-:-:S13]  /*3e80*/  ISETP.GT.AND P2, PT, R8, 0x10, PT ;  /* 0x000000100800780c */ /* 0x000fda0003f44270 */
[----:B------:R-:W-:Y:S05]  /*3e90*/  @!P2 BRA `(.L_x_2540) ;  /* 0x0000000000d4a947 */ /* 0x000fea0003800000 */
[----:B------:R-:W3:Y:S04]  /*3ea0*/  LDG.E.128 R8, desc[UR36][R54.64] ;  /* 0x0000002436087981 */ /* 0x000ee8000c1e1d00 */
[----:B--2---:R-:W2:Y:S04]  /*3eb0*/  LDG.E.128 R16, desc[UR36][R54.64+0x400] ;  /* 0x0004002436107981 */ /* 0x004ea8000c1e1d00 */
[----:B-1----:R-:W4:Y:S04]  /*3ec0*/  LDG.E.128 R20, desc[UR36][R54.64+0x800] ;  /* 0x0008002436147981 */ /* 0x002f28000c1e1d00 */
[----:B------:R-:W4:Y:S04]  /*3ed0*/  LDG.E.128 R24, desc[UR36][R54.64+0xc00] ;  /* 0x000c002436187981 */ /* 0x000f28000c1e1d00 */
[----:B------:R-:W4:Y:S04]  /*3ee0*/  LDG.E.128 R28, desc[UR36][R54.64+0x1000] ;  /* 0x00100024361c7981 */ /* 0x000f28000c1e1d00 */
[----:B------:R-:W4:Y:S04]  /*3ef0*/  LDG.E.128 R32, desc[UR36][R54.64+0x1400] ;  /* 0x0014002436207981 */ /* 0x000f28000c1e1d00 */
[----:B------:R-:W4:Y:S04]  /*3f00*/  LDG.E.128 R36, desc[UR36][R54.64+0x1800] ;  /* 0x0018002436247981 */ /* 0x000f28000c1e1d00 */
[----:B------:R0:W4:Y:S01]  /*3f10*/  LDG.E.128 R44, desc[UR36][R54.64+0x1c00] ;  /* 0x001c0024362c7981 */ /* 0x000122000c1e1d00 */
[----:B------:R-:W-:-:S03]  /*3f20*/  IADD3 R52, R52, 0x20, RZ ;  /* 0x0000002034347810 */ /* 0x000fc60007ffe0ff */
[----:B------:R-:W3:Y:S04]  /*3f30*/  LDS R51, [R6+-0x20] ;  /* 0xffffe00006337984 */ /* 0x000ee80000000800 */
[----:B------:R-:W2:Y:S01]  /*3f40*/  LDS R53, [R6+-0x10] ;  /* 0xfffff00006357984 */ /* 0x000ea20000000800 */
[----:B0-----:R-:W-:-:S03]  /*3f50*/  IADD3 R54, P0, R54, 0x2000, RZ ;  /* 0x0000200036367810 */ /* 0x001fc60007f1e0ff */
[----:B------:R-:W-:Y:S02]  /*3f60*/  LDS R56, [R6+0x20] ;  /* 0x0000200006387984 */ /* 0x000fe40000000800 */
[----:B------:R-:W-:Y:S01]  /*3f70*/  IMAD.X R55, RZ, RZ, R55, P0 ;  /* 0x000000ffff377224 */ /* 0x000fe200000e0637 */
[----:B------:R-:W-:Y:S01]  /*3f80*/  PLOP3.LUT P0, PT, PT, PT, PT, 0x8, 0x0 ;  /* 0x000000000000781c */ /* 0x000fe20003f0e170 */
[-C--:B---3--:R-:W-:Y:S01]  /*3f90*/  FFMA.FTZ R57, R8, R51.reuse, R40 ;  /* 0x0000003308397223 */ /* 0x088fe20000010028 */
[-C--:B------:R-:W-:Y:S01]  /*3fa0*/  FFMA.FTZ R58, R9, R51.reuse, R41 ;  /* 0x00000033093a7223 */ /* 0x080fe20000010029 */
[----:B------:R-:W4:Y:S01]  /*3fb0*/  LDS R8, [R6] ;  /* 0x0000000006087984 */ /* 0x000f220000000800 */
[-C--:B------:R-:W-:Y:S01]  /*3fc0*/  FFMA.FTZ R41, R10, R51.reuse, R42 ;  /* 0x000000330a297223 */ /* 0x080fe2000001002a */
[----:B------:R-:W-:Y:S01]  /*3fd0*/  FFMA.FTZ R60, R11, R51, R43 ;  /* 0x000000330b3c7223 */ /* 0x000fe2000001002b */
[-C--:B--2---:R-:W-:Y:S01]  /*3fe0*/  FFMA.FTZ R57, R16, R53.reuse, R57 ;  /* 0x0000003510397223 */ /* 0x084fe20000010039 */
[----:B------:R-:W0:Y:S01]  /*3ff0*/  LDS R40, [R6+0x10] ;  /* 0x0000100006287984 */ /* 0x000e220000000800 */
[-C--:B------:R-:W-:Y:S01]  /*4000*/  FFMA.FTZ R58, R17, R53.reuse, R58 ;  /* 0x00000035113a7223 */ /* 0x080fe2000001003a */
[-C--:B------:R-:W-:Y:S01]  /*4010*/  FFMA.FTZ R41, R18, R53.reuse, R41 ;  /* 0x0000003512297223 */ /* 0x080fe20000010029 */
[----:B------:R-:W-:Y:S01]  /*4020*/  FFMA.FTZ R60, R19, R53, R60 ;  /* 0x00000035133c7223 */ /* 0x000fe2000001003c */
[----:B------:R-:W1:Y:S04]  /*4030*/  LDS R42, [R6+0x30] ;  /* 0x00003000062a7984 */ /* 0x000e680000000800 */
[----:B------:R-:W2:Y:S04]  /*4040*/  LDS R10, [R6+0x40] ;  /* 0x00004000060a7984 */ /* 0x000ea80000000800 */
[----:B------:R3:W2:Y:S02]  /*4050*/  LDS R9, [R6+0x50] ;  /* 0x0000500006097984 */ /* 0x0006a40000000800 */
[----:B---3--:R-:W-:-:S02]  /*4060*/  VIADD R6, R6, 0x80 ;  /* 0x0000008006067836 */ /* 0x008fc40000000000 */
        /* <DEDUP_REMOVED lines=23> */
[----:B------:R-:W-:-:S07]  /*41e0*/  FFMA.FTZ R43, R47, R9, R60 ;  /* 0x000000092f2b7223 */ /* 0x000fce000001003c */
.L_x_2540:
[----:B------:R-:W-:Y:S05]  /*41f0*/  BSYNC B1 ;  /* 0x0000000000017941 */ /* 0x000fea0003800000 */
.L_x_2539:
[----:B------:R-:W-:-:S13]  /*4200*/  ISETP.LT.OR P0, PT, R52, R49, P0 ;  /* 0x000000313400720c */ /* 0x000fda0000701670 */
[----:B------:R-:W-:Y:S05]  /*4210*/  @!P0 BRA `(.L_x_2532) ;  /* 0x0000000000608947 */ /* 0x000fea0003800000 */
[----:B------:R-:W3:Y:S04]  /*4220*/  LDG.E.128 R8, desc[UR36][R54.64] ;  /* 0x0000002436087981 */ /* 0x000ee8000c1e1d00 */
[----:B--2---:R-:W2:Y:S04]  /*4230*/  LDG.E.128 R16, desc[UR36][R54.64+0x400] ;  /* 0x0004002436107981 */ /* 0x004ea8000c1e1d00 */
[----:B-1----:R-:W4:Y:S04]  /*4240*/  LDG.E.128 R20, desc[UR36][R54.64+0x800] ;  /* 0x0008002436147981 */ /* 0x002f28000c1e1d00 */
[----:B------:R-:W4:Y:S04]  /*4250*/  LDG.E.128 R24, desc[UR36][R54.64+0xc00] ;  /* 0x000c002436187981 */ /* 0x000f28000c1e1d00 */
[----:B------:R-:W3:Y:S04]  /*4260*/  LDS R28, [R6+-0x20] ;  /* 0xffffe000061c7984 */ /* 0x000ee80000000800 */
[----:B------:R-:W2:Y:S04]  /*4270*/  LDS R30, [R6+-0x10] ;  /* 0xfffff000061e7984 */ /* 0x000ea80000000800 */
[----:B------:R-:W4:Y:S04]  /*4280*/  LDS R31, [R6] ;  /* 0x00000000061f7984 */ /* 0x000f280000000800 */
[----:B------:R-:W0:Y:S01]  /*4290*/  LDS R32, [R6+0x10] ;  /* 0x0000100006207984 */ /* 0x000e220000000800 */
        /* <DEDUP_REMOVED lines=15> */
[----:B------:R-:W-:-:S07]  /*4390*/  FFMA.FTZ R43, R27, R32, R28 ;  /* 0x000000201b2b7223 */ /* 0x000fce000001001c */
.L_x_2532:
[----:B------:R-:W-:Y:S05]  /*43a0*/  BSYNC B0 ;  /* 0x0000000000007941 */ /* 0x000fea0003800000 */
.L_x_2531:
[----:B------:R-:W-:Y:S01]  /*43b0*/  ISETP.GE.AND P0, PT, R48, UR40, PT ;  /* 0x0000002830007c0c */ /* 0x000fe2000bf06270 */
[----:B------:R-:W-:Y:S01]  /*43c0*/  ULDC.64 UR6, c[0x0][0x250] ;  /* 0x0000940000067ab9 */ /* 0x000fe20000000a00 */
[----:B------:R-:W-:Y:S01]  /*43d0*/  ULDC.64 UR4, c[0x0][0x250] ;  /* 0x0000940000047ab9 */ /* 0x000fe20000000a00 */
[----:B------:R-:W-:Y:S10]  /*43e0*/  BSSY B0, `(.L_x_2541) ;  /* 0x00000d8000007945 */ /* 0x000ff40003800000 */
[----:B------:R-:W-:Y:S05]  /*43f0*/  @P0 BRA `(.L_x_2542) ;  /* 0x0000000c00580947 */ /* 0x000fea0003800000 */
[----:B------:R-:W-:Y:S01]  /*4400*/  IMAD.U32 R9, RZ, RZ, UR43 ;  /* 0x0000002bff097e24 */ /* 0x000fe2000f8e00ff */
[----:B------:R-:W-:Y:S01]  /*4410*/  LOP3.LUT R6, RZ, R7, RZ, 0x33, !PT ;  /* 0x00000007ff067212 */ /* 0x000fe200078e33ff */
[----:B------:R-:W-:Y:S03]  /*4420*/  BSSY B1, `(.L_x_2543) ;  /* 0x0000031000017945 */ /* 0x000fe60003800000 */
[----:B--2---:R-:W-:-:S04]  /*4430*/  IADD3 R18, -R9, UR40, R6 ;  /* 0x0000002809127c10 */ /* 0x004fc8000fffe106 */
[----:B------:R-:W-:-:S04]  /*4440*/  LEA.HI R6, R18, 0x1, RZ, 0x1e ;  /* 0x0000000112067811 */ /* 0x000fc800078ff0ff */
[----:B------:R-:W-:-:S13]  /*4450*/  LOP3.LUT P0, R6, R6, 0x3, RZ, 0xc0, !PT ;  /* 0x0000000306067812 */ /* 0x000fda000780c0ff */
[----:B------:R-:W-:Y:S05]  /*4460*/  @!P0 BRA `(.L_x_2544) ;  /* 0x0000000000b08947 */ /* 0x000fea0003800000 */
[----:B------:R-:W0:Y:S01]  /*4470*/  LDC R3, c[0x0][0x284] ;  /* 0x0000a100ff037b82 */ /* 0x000e220000000800 */
[----:B------:R-:W-:-:S07]  /*4480*/  LEA R16, R7, R0, 0x2 ;  /* 0x0000000007107211 */ /* 0x000fce00078e10ff */
.L_x_2547:
        /* <DEDUP_REMOVED lines=12> */
[----:B------:R0:W2:Y:S02]  /*4550*/  F2I.FTZ.U32.TRUNC.NTZ R9, R17 ;  /* 0x0000001100097305 */ /* 0x0000a4000021f000 */
[----:B0-----:R-:W0:Y:S01]  /*4560*/  LDS R17, [R16] ;  /* 0x0000000010117984 */ /* 0x001e220000000800 */
[----:B--2---:R-:W-:-:S05]  /*4570*/  IADD3 R8, RZ, -R9, RZ ;  /* 0x80000009ff087210 */ /* 0x004fca0007ffe0ff */
        /* <DEDUP_REMOVED lines=23> */
.L_x_2546:
[----:B------:R-:W-:Y:S05]  /*46f0*/  BSYNC B2 ;  /* 0x0000000000027941 */ /* 0x000fea0003800000 */
.L_x_2545:
[----:B------:R-:W-:Y:S01]  /*4700*/  VIADD R48, R48, 0x4 ;  /* 0x0000000430307836 */ /* 0x000fe20000000000 */
[----:B------:R-:W-:Y:S01]  /*4710*/  IADD3 R16, R16, 0x10, RZ ;  /* 0x0000001010107810 */ /* 0x000fe20007ffe0ff */
[----:B------:R-:W-:Y:S06]  /*4720*/  @P0 BRA `(.L_x_2547) ;  /* 0xfffffffc00580947 */ /* 0x000fec000383ffff */
.L_x_2544:
[----:B------:R-:W-:Y:S05]  /*4730*/  BSYNC B1 ;  /* 0x0000000000017941 */ /* 0x000fea0003800000 */
.L_x_2543:
[----:B------:R-:W-:-:S13]  /*4740*/  ISETP.GE.U32.AND P0, PT, R18, 0xc, PT ;  /* 0x0000000c1200780c */ /* 0x000fda0003f06070 */
[----:B------:R-:W-:Y:S05]  /*4750*/  @!P0 BRA `(.L_x_2542) ;  /* 0x0000000800808947 */ /* 0x000fea0003800000 */
[----:B------:R-:W0:Y:S01]  /*4760*/  LDC R3, c[0x0][0x284] ;  /* 0x0000a100ff037b82 */ /* 0x000e220000000800 */
[----:B------:R-:W-:Y:S01]  /*4770*/  LEA R6, R48, 0x20, 0x2 ;  /* 0x0000002030067811 */ /* 0x000fe200078e10ff */
[----:B------:R-:W-:-:S04]  /*4780*/  IMAD.U32 R9, RZ, RZ, UR43 ;  /* 0x0000002bff097e24 */ /* 0x000fc8000f8e00ff */
[----:B------:R-:W-:-:S04]  /*4790*/  IMAD R9, R9, -0x4, R6 ;  /* 0xfffffffc09097824 */ /* 0x000fc800078e0206 */
[----:B------:R-:W-:-:S07]  /*47a0*/  IMAD.IADD R6, R0, 0x1, R9 ;  /* 0x0000000100067824 */ /* 0x000fce00078e0209 */
.L_x_2556:
        /* <DEDUP_REMOVED lines=16> */
[----:B------:R0:W2:Y:S02]  /*48b0*/  F2I.FTZ.U32.TRUNC.NTZ R9, R17 ;  /* 0x0000001100097305 */ /* 0x0000a4000021f000 */
[----:B0-----:R-:W0:Y:S01]  /*48c0*/  LDS R17, [R6+-0x20] ;  /* 0xffffe00006117984 */ /* 0x001e220000000800 */
[----:B--2---:R-:W-:-:S04]  /*48d0*/  IMAD.MOV R8, RZ, RZ, -R9 ;  /* 0x000000ffff087224 */ /* 0x004fc800078e0a09 */
        /* <DEDUP_REMOVED lines=23> */
.L_x_2549:
[----:B------:R-:W-:Y:S05]  /*4a50*/  BSYNC B1 ;  /* 0x0000000000017941 */ /* 0x000fea0003800000 */
.L_x_2548:
        /* <DEDUP_REMOVED lines=35> */
.L_x_2551:
[----:B------:R-:W-:Y:S05]  /*4c90*/  BSYNC B1 ;  /* 0x0000000000017941 */ /* 0x000fea0003800000 */
.L_x_2550:
        /* <DEDUP_REMOVED lines=10> */
[----:B0-----:R-:W0:Y:S01]  /*4d40*/  LDS R17, [R6] ;  /* 0x0000000006117984 */ /* 0x001e220000000800 */
        /* <DEDUP_REMOVED lines=24> */
.L_x_2553:
[----:B------:R-:W-:Y:S05]  /*4ed0*/  BSYNC B1 ;  /* 0x0000000000017941 */ /* 0x000fea0003800000 */
.L_x_2552:
[----:B------:R-:W-:Y:S04]  /*4ee0*/  BSSY B1, `(.L_x_2554) ;  /* 0x0000023000017945 */ /* 0x000fe80003800000 */
[----:B------:R-:W-:Y:S05]  /*4ef0*/  @!P3 BRA `(.L_x_2555) ;  /* 0x000000000084b947 */ /* 0x000fea0003800000 */
[----:B------:R-:W-:Y:S02]  /*4f00*/  IABS R11, R3 ;  /* 0x00000003000b7213 */ /* 0x000fe40000000000 */
[----:B------:R-:W-:Y:S02]  /*4f10*/  IABS R18, R16 ;  /* 0x0000001000127213 */ /* 0x000fe40000000000 */
[----:B------:R-:W0:Y:S01]  /*4f20*/  I2F.RP R10, R11 ;  /* 0x0000000b000a7306 */ /* 0x000e220000209400 */
[----:B------:R-:W-:Y:S02]  /*4f30*/  ISETP.GE.AND P2, PT, R16, RZ, PT ;  /* 0x000000ff1000720c */ /* 0x000fe40003f46270 */
[----:B------:R-:W-:Y:S01]  /*4f40*/  ISETP.NE.AND P3, PT, R3, RZ, PT ;  /* 0x000000ff0300720c */ /* 0x000fe20003f65270 */
[----:B------:R-:W2:Y:S04]  /*4f50*/  LDS R16, [R6+0x10] ;  /* 0x0000100006107984 */ /* 0x000ea80000000800 */
        /* <DEDUP_REMOVED lines=22> */
[----:B------:R-:W2:Y:S02]  /*50c0*/  LDG.E.128 R8, desc[UR36][R8.64] ;  /* 0x0000002408087981 */ /* 0x000ea4000c1e1d00 */
[-C--:B--2---:R-:W-:Y:S01]  /*50d0*/  FFMA.FTZ R40, R8, R16.reuse, R40 ;  /* 0x0000001008287223 */ /* 0x084fe20000010028 */
[-C--:B------:R-:W-:Y:S01]  /*50e0*/  FFMA.FTZ R41, R9, R16.reuse, R41 ;  /* 0x0000001009297223 */ /* 0x080fe20000010029 */
[-C--:B------:R-:W-:Y:S01]  /*50f0*/  FFMA.FTZ R42, R10, R16.reuse, R42 ;  /* 0x000000100a2a7223 */ /* 0x080fe2000001002a */
[----:B------:R-:W-:-:S07]  /*5100*/  FFMA.FTZ R43, R11, R16, R43 ;  /* 0x000000100b2b7223 */ /* 0x000fce000001002b */
.L_x_2555:
[----:B------:R-:W-:Y:S05]  /*5110*/  BSYNC B1 ;  /* 0x0000000000017941 */ /* 0x000fea0003800000 */
.L_x_2554:
[----:B------:R-:W-:Y:S01]  /*5120*/  IADD3 R48, R48, 0x10, RZ ;  /* 0x0000001030307810 */ /* 0x000fe20007ffe0ff */
[----:B------:R-:W-:-:S03]  /*5130*/  VIADD R6, R6, 0x40 ;  /* 0x0000004006067836 */ /* 0x000fc60000000000 */
[----:B------:R-:W-:-:S13]  /*5140*/  ISETP.GE.AND P0, PT, R48, UR40, PT ;  /* 0x0000002830007c0c */ /* 0x000fda000bf06270 */
[----:B------:R-:W-:Y:S05]  /*5150*/  @!P0 BRA `(.L_x_2556) ;  /* 0xfffffff400948947 */ /* 0x000fea000383ffff */
.L_x_2542:
[----:B------:R-:W-:Y:S05]  /*5160*/  BSYNC B0 ;  /* 0x0000000000007941 */ /* 0x000fea0003800000 */
.L_x_2541:
[----:B------:R-:W0:Y:S01]  /*5170*/  S2R R16, SR_TID.X ;  /* 0x0000000000107919 */ /* 0x000e220000002100 */
[----:B------:R-:W-:Y:S01]  /*5180*/  BSSY B0, `(.L_x_2557) ;  /* 0x0000046000007945 */ /* 0x000fe20003800000 */
[----:B------:R-:W-:Y:S02]  /*5190*/  LEA R17, R7, R50, 0x6 ;  /* 0x0000003207117211 */ /* 0x000fe400078e30ff */
        /* <DEDUP_REMOVED lines=9> */
[----:B------:R-:W3:Y:S01]  /*5230*/  @P0 S2R R6, SR_CTAID.X ;  /* 0x0000000000060919 */ /* 0x000ee20000002500 */
[----:B------:R-:W3:Y:S01]  /*5240*/  @P0 LDC R21, c[0x0][0x288] ;  /* 0x0000a200ff150b82 */ /* 0x000ee20000000800 */
[----:B0-----:R-:W-:-:S07]  /*5250*/  ISETP.NE.AND P1, PT, R0, 0x2, PT ;  /* 0x000000020000780c */ /* 0x001fce0003f25270 */
[----:B------:R-:W0:Y:S08]  /*5260*/  @P0 LDC.64 R8, c[0x0][0x2e8] ;  /* 0x0000ba00ff080b82 */ /* 0x000e300000000a00 */
[----:B------:R-:W4:Y:S08]  /*5270*/  @!P1 LDC.64 R10, c[0x0][0x238] ;  /* 0x00008e00ff0a9b82 */ /* 0x000f300000000a00 */
[----:B------:R-:W1:Y:S01]  /*5280*/  @P1 LDC.64 R4, c[0x0][0x238] ;  /* 0x00008e00ff041b82 */ /* 0x000e620000000a00 */
[----:B----4-:R-:W-:-:S04]  /*5290*/  @!P1 IADD3 R10, P4, R7, R10, RZ ;  /* 0x0000000a070a9210 */ /* 0x010fc80007f9e0ff */
[----:B------:R-:W-:-:S03]  /*52a0*/  @!P1 LEA.HI.X.SX32 R11, R7, R11, 0x1, P4 ;  /* 0x0000000b070b9211 */ /* 0x000fc600020f0eff */
[----:B--2---:R-:W2:Y:S02]  /*52b0*/  @!P1 LDC.64 R18, c[0x0][0x2f8] ;  /* 0x0000be00ff129b82 */ /* 0x004ea40000000a00 */
[----:B------:R-:W4:Y:S01]  /*52c0*/  @!P1 LDG.E R0, desc[UR36][R10.64] ;  /* 0x000000240a009981 */ /* 0x000f22000c1e1900 */
[----:B---3--:R-:W-:Y:S02]  /*52d0*/  @P0 IMAD R21, R21, UR38, R6 ;  /* 0x0000002615150c24 */ /* 0x008fe4000f8e0206 */
[----:B-1----:R-:W-:-:S03]  /*52e0*/  @P1 IMAD.WIDE R4, R7, 0x4, R4 ;  /* 0x0000000407041825 */ /* 0x002fc600078e0204 */
[----:B------:R-:W-:-:S03]  /*52f0*/  @P0 LEA R21, R21, R50, 0x6 ;  /* 0x0000003215150211 */ /* 0x000fc600078e30ff */
[----:B------:R-:W3:Y:S02]  /*5300*/  @P1 LDG.E.128 R4, desc[UR36][R4.64] ;  /* 0x0000002404041981 */ /* 0x000ee4000c1e1d00 */
[----:B0-----:R-:W-:-:S06]  /*5310*/  @P0 IMAD.WIDE R8, R21, 0x4, R8 ;  /* 0x0000000415080825 */ /* 0x001fcc00078e0208 */
[----:B------:R-:W3:Y:S04]  /*5320*/  @P0 LDG.E.128 R8, desc[UR36][R8.64] ;  /* 0x0000002408080981 */ /* 0x000ee8000c1e1d00 */
[----:B--2---:R4:W2:Y:S01]  /*5330*/  @!P1 LDG.E R22, desc[UR36][R18.64+0x8] ;  /* 0x0000082412169981 */ /* 0x0048a2000c1e1900 */
[----:B------:R-:W0:Y:S01]  /*5340*/  S2UR UR5, SR_CgaCtaId ;  /* 0x00000000000579c3 */ /* 0x000e220000008800 */
[----:B------:R-:W-:Y:S02]  /*5350*/  UMOV UR4, 0x400 ;  /* 0x0000040000047882 */ /* 0x000fe40000000000 */
[----:B------:R-:W-:Y:S02]  /*5360*/  UIADD3 UR4, UR4, 0x110, URZ ;  /* 0x0000011004047890 */ /* 0x000fe4000fffe03f */
[----:B------:R-:W-:-:S06]  /*5370*/  UIADD3 UR6, -UR43, UR40, URZ ;  /* 0x000000282b067290 */ /* 0x000fcc000fffe13f */
[----:B------:R-:W-:Y:S01]  /*5380*/  IMAD.U32 R23, RZ, RZ, UR6 ;  /* 0x00000006ff177e24 */ /* 0x000fe2000f8e00ff */
[----:B0-----:R-:W-:Y:S01]  /*5390*/  ULEA UR4, UR5, UR4, 0x18 ;  /* 0x0000000405047291 */ /* 0x001fe2000f8ec03f */
[----:B------:R-:W-:Y:S02]  /*53a0*/  IMAD R3, R3, UR41, R50 ;  /* 0x0000002903037c24 */ /* 0x000fe4000f8e0232 */
[----:B------:R-:W-:-:S03]  /*53b0*/  IMAD.SHL.U32 R2, R2, 0x40, RZ ;  /* 0x0000004002027824 */ /* 0x000fc600078e00ff */
[----:B------:R-:W-:Y:S02]  /*53c0*/  SHF.R.S32.HI R25, RZ, 0x1f, R3 ;  /* 0x0000001fff197819 */ /* 0x000fe40000011403 */
[----:B------:R-:W-:-:S04]  /*53d0*/  IADD3 R3, P4, R2, R3, RZ ;  /* 0x0000000302037210 */ /* 0x000fc80007f9e0ff */
[----:B------:R-:W-:Y:S02]  /*53e0*/  LEA.HI.X.SX32 R24, R2, R25, 0x1, P4 ;  /* 0x0000001902187211 */ /* 0x000fe400020f0eff */
[----:B----4-:R-:W-:Y:S02]  /*53f0*/  @!P1 PRMT R18, R0, 0x9910, RZ ;  /* 0x0000991000129816 */ /* 0x010fe400000000ff */
[--C-:B------:R-:W-:Y:S02]  /*5400*/  @!P1 SHF.R.U32.HI R20, RZ, 0x10, R0.reuse ;  /* 0x00000010ff149819 */ /* 0x100fe40000011600 */
[----:B------:R-:W-:Y:S02]  /*5410*/  @!P1 SHF.R.U32.HI R19, RZ, 0x18, R0 ;  /* 0x00000018ff139819 */ /* 0x000fe40000011600 */
[----:B------:R-:W-:Y:S01]  /*5420*/  @!P1 SHF.R.S32.HI R18, RZ, 0x8, R18 ;  /* 0x00000008ff129819 */ /* 0x000fe20000011412 */
[----:B------:R0:W2:Y:S02]  /*5430*/  @!P1 I2F.S8 R21, R0 ;  /* 0x0000000000159306 */ /* 0x0000a40000001400 */
[----:B0-----:R-:W-:-:S06]  /*5440*/  MOV R0, UR4 ;  /* 0x0000000400007c02 */ /* 0x001fcc0008000f00 */
[----:B------:R-:W0:Y:S01]  /*5450*/  @!P1 I2F.S8 R20, R20 ;  /* 0x0000001400149306 */ /* 0x000e220000001400 */
[----:B------:R-:W-:Y:S01]  /*5460*/  ULDC.64 UR4, c[0x0][0x250] ;  /* 0x0000940000047ab9 */ /* 0x000fe20000000a00 */
[----:B------:R-:W-:-:S06]  /*5470*/  LEA R23, R23, R0, 0x2 ;  /* 0x0000000017177211 */ /* 0x000fcc00078e10ff */
[----:B------:R-:W1:Y:S01]  /*5480*/  @!P1 I2F.S8 R19, R19 ;  /* 0x0000001300139306 */ /* 0x000e620000001400 */
[----:B------:R-:W4:Y:S07]  /*5490*/  LDS R23, [R23] ;  /* 0x0000000017177984 */ /* 0x000f2e0000000800 */
[----:B------:R-:W3:Y:S01]  /*54a0*/  @!P1 I2F.S16 R18, R18 ;  /* 0x0000001200129306 */ /* 0x000ee20000101400 */
[-C--:B--2---:R-:W-:Y:S01]  /*54b0*/  @!P1 FMUL.FTZ R4, R21, R22.reuse ;  /* 0x0000001615049220 */ /* 0x084fe20000410000 */
[-C--:B0-----:R-:W-:Y:S01]  /*54c0*/  @!P1 FMUL.FTZ R6, R20, R22.reuse ;  /* 0x0000001614069220 */ /* 0x081fe20000410000 */
[----:B------:R-:W-:Y:S01]  /*54d0*/  LEA R2, P4, R3, UR4, 0x2 ;  /* 0x0000000403027c11 */ /* 0x000fe2000f8810ff */
[----:B-1----:R-:W-:Y:S01]  /*54e0*/  @!P1 FMUL.FTZ R7, R19, R22 ;  /* 0x0000001613079220 */ /* 0x002fe20000410000 */
        /* <DEDUP_REMOVED lines=11> */
[C---:B----4-:R-:W-:Y:S01]  /*55a0*/  FFMA.FTZ R40, R23.reuse, R4, R40 ;  /* 0x0000000417287223 */ /* 0x050fe20000010028 */
[C---:B------:R-:W-:Y:S01]  /*55b0*/  FFMA.FTZ R42, R23.reuse, R6, R42 ;  /* 0x00000006172a7223 */ /* 0x040fe2000001002a */
[C---:B------:R-:W-:Y:S01]  /*55c0*/  FFMA.FTZ R43, R23.reuse, R7, R43 ;  /* 0x00000007172b7223 */ /* 0x040fe2000001002b */
[----:B------:R-:W-:-:S07]  /*55d0*/  FFMA.FTZ R41, R23, R5, R41 ;  /* 0x0000000517297223 */ /* 0x000fce0000010029 */
.L_x_2558:
[----:B------:R-:W-:Y:S05]  /*55e0*/  BSYNC B0 ;  /* 0x0000000000007941 */ /* 0x000fea0003800000 */
.L_x_2557:
[----:B------:R-:W-:Y:S01]  /*55f0*/  BAR.SYNC.DEFER_BLOCKING 0x0 ;  /* 0x0000000000007b1d */ /* 0x000fe20000010000 */
[----:B------:R-:W-:Y:S01]  /*5600*/  IMAD R17, R17, 0x4, R0 ;  /* 0x0000000411117824 */ /* 0x000fe200078e0200 */
[C---:B------:R-:W-:Y:S02]  /*5610*/  LOP3.LUT R0, R16.reuse, 0xfffffff0, RZ, 0xc0, !PT ;  /* 0xfffffff010007812 */ /* 0x040fe400078ec0ff */
[----:B------:R-:W-:Y:S02]  /*5620*/  ISETP.GT.AND P1, PT, R16, 0xf, PT ;  /* 0x0000000f1000780c */ /* 0x000fe40003f24270 */
[----:B------:R-:W-:Y:S02]  /*5630*/  ISETP.NE.AND P0, PT, R0, 0x10, PT ;  /* 0x000000100000780c */ /* 0x000fe40003f05270 */
[----:B------:R-:W-:Y:S01]  /*5640*/  IADD3 R16, R16, 0xf, RZ ;  /* 0x0000000f10107810 */ /* 0x000fe20007ffe0ff */
[----:B------:R-:W-:Y:S01]  /*5650*/  @!P3 STS.128 [R17+-0x200], R40 ;  /* 0xfffe00281100b388 */ /* 0x000fe20000000c00 */
[----:B------:R-:W-:Y:S06]  /*5660*/  BAR.SYNC.DEFER_BLOCKING 0x0 ;  /* 0x0000000000007b1d */ /* 0x000fec0000010000 */
        /* <DEDUP_REMOVED lines=51> */
.L_x_2510:
[----:B------:R-:W-:Y:S01]  /*59a0*/  HFMA2.MMA R11, -RZ, RZ, 0, 1.847743988037109375e-06 ;  /* 0x0000001fff0b7435 */ /* 0x000fe200000001ff */
[----:B------:R-:W-:Y:S02]  /*59b0*/  IMAD.MOV.U32 R12, RZ, RZ, 0x10 ;  /* 0x00000010ff0c7424 */ /* 0x000fe400078e00ff */
[----:B------:R-:W-:-:S08]  /*59c0*/  IMAD.MOV.U32 R15, RZ, RZ, -0x1 ;  /* 0xffffffffff0f7424 */ /* 0x000fd000078e00ff */
[----:B01----:R-:W-:Y:S05]  /*59d0*/  WARPSYNC.COLLECTIVE R15, `(.L_x_2559) ;  /* 0x000000000f087348 */ /* 0x003fea0003c00000 */
[----:B------:R2:W3:Y:S02]  /*59e0*/  SHFL.BFLY P6, R14, R13, R12, R11 ;  /* 0x0c00000c0d0e7389 */ /* 0x0004e400000c000b */
[----:B0123--:R-:W-:Y:S01]  /*59f0*/  ENDCOLLECTIVE ;  /* 0x000000000000791b */ /* 0x00ffe20003800000 */
.L_x_2559:
[----:B------:R-:W-:Y:S02]  /*5a00*/  IMAD.MOV.U32 R12, RZ, RZ, 0x8 ;  /* 0x00000008ff0c7424 */ /* 0x000fe400078e00ff */
[----:B------:R-:W-:-:S05]  /*5a10*/  FADD.FTZ R0, R13, R14 ;  /* 0x0000000e0d007221 */ /* 0x000fca0000010000 */
[----:B------:R-:W-:-:S07]  /*5a20*/  MOV R13, R0 ;  /* 0x00000000000d7202 */ /* 0x000fce0000000f00 */
[----:B------:R-:W-:Y:S05]  /*5a30*/  WARPSYNC.COLLECTIVE R15, `(.L_x_2560) ;  /* 0x000000000f087348 */ /* 0x000fea0003c00000 */
[----:B------:R0:W1:Y:S02]  /*5a40*/  SHFL.BFLY P6, R14, R13, R12, R11 ;  /* 0x0c00000c0d0e7389 */ /* 0x00006400000c000b */
[----:B01----:R-:W-:Y:S01]  /*5a50*/  ENDCOLLECTIVE ;  /* 0x000000000000791b */ /* 0x003fe20003800000 */
.L_x_2560:
[----:B------:R-:W-:Y:S02]  /*5a60*/  IMAD.MOV.U32 R12, RZ, RZ, 0x4 ;  /* 0x00000004ff0c7424 */ /* 0x000fe400078e00ff */
[----:B------:R-:W-:-:S05]  /*5a70*/  FADD.FTZ R3, R0, R14 ;  /* 0x0000000e00037221 */ /* 0x000fca0000010000 */
[----:B------:R-:W-:-:S07]  /*5a80*/  MOV R13, R3 ;  /* 0x00000003000d7202 */ /* 0x000fce0000000f00 */
[----:B------:R-:W-:Y:S05]  /*5a90*/  WARPSYNC.COLLECTIVE R15, `(.L_x_2561) ;  /* 0x000000000f087348 */ /* 0x000fea0003c00000 */
[----:B------:R0:W1:Y:S02]  /*5aa0*/  SHFL.BFLY P6, R14, R13, R12, R11 ;  /* 0x0c00000c0d0e7389 */ /* 0x00006400000c000b */
[----:B01----:R-:W-:Y:S01]  /*5ab0*/  ENDCOLLECTIVE ;  /* 0x000000000000791b */ /* 0x003fe20003800000 */
.L_x_2561:
[----:B------:R-:W-:Y:S02]  /*5ac0*/  IMAD.MOV.U32 R12, RZ, RZ, 0x2 ;  /* 0x00000002ff0c7424 */ /* 0x000fe400078e00ff */
[----:B------:R-:W-:-:S05]  /*5ad0*/  FADD.FTZ R4, R3, R14 ;  /* 0x0000000e03047221 */ /* 0x000fca0000010000 */
[----:B------:R-:W-:-:S07]  /*5ae0*/  MOV R13, R4 ;  /* 0x00000004000d7202 */ /* 0x000fce0000000f00 */
[----:B------:R-:W-:Y:S05]  /*5af0*/  WARPSYNC.COLLECTIVE R15, `(.L_x_2562) ;  /* 0x000000000f087348 */ /* 0x000fea0003c00000 */
[----:B------:R0:W1:Y:S02]  /*5b00*/  SHFL.BFLY P6, R14, R13, R12, R11 ;  /* 0x0c00000c0d0e7389 */ /* 0x00006400000c000b */
[----:B01----:R-:W-:Y:S01]  /*5b10*/  ENDCOLLECTIVE ;  /* 0x000000000000791b */ /* 0x003fe20003800000 */
.L_x_2562:
[----:B------:R-:W-:Y:S02]  /*5b20*/  IMAD.MOV.U32 R12, RZ, RZ, 0x1 ;  /* 0x00000001ff0c7424 */ /* 0x000fe400078e00ff */
[----:B------:R-:W-:-:S05]  /*5b30*/  FADD.FTZ R5, R4, R14 ;  /* 0x0000000e04057221 */ /* 0x000fca0000010000 */
[----:B------:R-:W-:-:S07]  /*5b40*/  MOV R13, R5 ;  /* 0x00000005000d7202 */ /* 0x000fce0000000f00 */
[----:B------:R-:W-:Y:S05]  /*5b50*/  WARPSYNC.COLLECTIVE R15, `(.L_x_2563) ;  /* 0x000000000f087348 */ /* 0x000fea0003c00000 */
[----:B------:R0:W1:Y:S02]  /*5b60*/  SHFL.BFLY P6, R14, R13, R12, R11 ;  /* 0x0c00000c0d0e7389 */ /* 0x00006400000c000b */
[----:B01----:R-:W-:Y:S01]  /*5b70*/  ENDCOLLECTIVE ;  /* 0x000000000000791b */ /* 0x003fe20003800000 */
.L_x_2563:
[----:B------:R-:W-:Y:S05]  /*5b80*/  BRA `(.L_x_2564) ;  /* 0xffffffb800e87947 */ /* 0x000fea000383ffff */
.L_x_2515:
[----:B------:R-:W-:Y:S01]  /*5b90*/  HFMA2.MMA R12, -RZ, RZ, 0, 1.1920928955078125e-07 ;  /* 0x00000002ff0c7435 */ /* 0x000fe200000001ff */
[----:B------:R-:W-:Y:S01]  /*5ba0*/  BSSY B1, `(.L_x_2565) ;  /* 0x0000006000017945 */ /* 0x000fe20003800000 */
[----:B------:R-:W-:Y:S01]  /*5bb0*/  IMAD.MOV.U32 R11, RZ, RZ, 0x1f ;  /* 0x0000001fff0b7424 */ /* 0x000fe200078e00ff */
[----:B------:R-:W-:-:S08]  /*5bc0*/  MOV R15, 0xffffffff ;  /* 0xffffffff000f7802 */ /* 0x000fd00000000f00 */
[----:B------:R-:W-:Y:S05]  /*5bd0*/  WARPSYNC.COLLECTIVE R15, `(.L_x_2566) ;  /* 0x000000000f087348 */ /* 0x000fea0003c00000 */
[----:B------:R0:W1:Y:S02]  /*5be0*/  SHFL.BFLY P6, R14, R13, R12, R11 ;  /* 0x0c00000c0d0e7389 */ /* 0x00006400000c000b */
[----:B01----:R-:W-:Y:S01]  /*5bf0*/  ENDCOLLECTIVE ;  /* 0x000000000000791b */ /* 0x003fe20003800000 */
.L_x_2566:
[----:B------:R-:W-:Y:S05]  /*5c00*/  BSYNC B1 ;  /* 0x0000000000017941 */ /* 0x000fea0003800000 */
.L_x_2565:
[----:B------:R-:W-:Y:S01]  /*5c10*/  HFMA2.MMA R11, -RZ, RZ, 0, 1.847743988037109375e-06 ;  /* 0x0000001fff0b7435 */ /* 0x000fe200000001ff */
[----:B------:R-:W-:Y:S01]  /*5c20*/  FADD.FTZ R13, R13, R14 ;  /* 0x0000000e0d0d7221 */ /* 0x000fe20000010000 */
[----:B------:R-:W-:Y:S02]  /*5c30*/  IMAD.MOV.U32 R12, RZ, RZ, 0x1 ;  /* 0x00000001ff0c7424 */ /* 0x000fe400078e00ff */
[----:B------:R-:W-:-:S07]  /*5c40*/  IMAD.MOV.U32 R15, RZ, RZ, -0x1 ;  /* 0xffffffffff0f7424 */ /* 0x000fce00078e00ff */
[----:B------:R-:W-:Y:S05]  /*5c50*/  WARPSYNC.COLLECTIVE R15, `(.L_x_2567) ;  /* 0x000000000f087348 */ /* 0x000fea0003c00000 */
[----:B------:R0:W1:Y:S02]  /*5c60*/  SHFL.BFLY P6, R14, R13, R12, R11 ;  /* 0x0c00000c0d0e7389 */ /* 0x00006400000c000b */
[----:B01----:R-:W-:Y:S01]  /*5c70*/  ENDCOLLECTIVE ;  /* 0x000000000000791b */ /* 0x003fe20003800000 */
.L_x_2567:
[----:B------:R-:W-:Y:S05]  /*5c80*/  BRA `(.L_x_2568) ;  /* 0xffffffc800e87947 */ /* 0x000fea000383ffff */
.L_x_2519:
[----:B------:R-:W-:Y:S01]  /*5c90*/  HFMA2.MMA R11, -RZ, RZ, 0, 1.847743988037109375e-06 ;  /* 0x0000001fff0b7435 */ /* 0x000fe200000001ff */
[----:B------:R-:W-:Y:S01]  /*5ca0*/  BSSY B0, `(.L_x_2569) ;  /* 0x0000007000007945 */ /* 0x000fe20003800000 */
[----:B0-----:R-:W-:Y:S01]  /*5cb0*/  MOV R13, R56 ;  /* 0x00000038000d7202 */ /* 0x001fe20000000f00 */
[----:B------:R-:W-:Y:S02]  /*5cc0*/  IMAD.MOV.U32 R12, RZ, RZ, 0x10 ;  /* 0x00000010ff0c7424 */ /* 0x000fe400078e00ff */
[----:B------:R-:W-:-:S07]  /*5cd0*/  IMAD.MOV.U32 R15, RZ, RZ, -0x1 ;  /* 0xffffffffff0f7424 */ /* 0x000fce00078e00ff */
[----:B-12---:R-:W-:Y:S05]  /*5ce0*/  WARPSYNC.COLLECTIVE R15, `(.L_x_2570) ;  /* 0x000000000f087348 */ /* 0x006fea0003c00000 */
[----:B------:R0:W3:Y:S02]  /*5cf0*/  SHFL.BFLY P6, R14, R13, R12, R11 ;  /* 0x0c00000c0d0e7389 */ /* 0x0000e400000c000b */
[----:B0123--:R-:W-:Y:S01]  /*5d00*/  ENDCOLLECTIVE ;  /* 0x000000000000791b */ /* 0x00ffe20003800000 */
.L_x_2570:
[----:B------:R-:W-:Y:S05]  /*5d10*/  BSYNC B0 ;  /* 0x0000000000007941 */ /* 0x000fea0003800000 */
.L_x_2569:
[----:B------:R-:W-:Y:S01]  /*5d20*/  FMNMX.FTZ R13, R14, R56, !PT ;  /* 0x000000380e0d7209 */ /* 0x000fe20007810000 */
[----:B------:R-:W-:Y:S01]  /*5d30*/  IMAD.MOV.U32 R11, RZ, RZ, 0x1f ;  /* 0x0000001fff0b7424 */ /* 0x000fe200078e00ff */
[----:B------:R-:W-:Y:S02]  /*5d40*/  MOV R12, 0x8 ;  /* 0x00000008000c7802 */ /* 0x000fe40000000f00 */
[----:B------:R-:W-:-:S07]  /*5d50*/  MOV R15, 0xffffffff ;  /* 0xffffffff000f7802 */ /* 0x000fce0000000f00 */
[----:B------:R-:W-:Y:S05]  /*5d60*/  WARPSYNC.COLLECTIVE R15, `(.L_x_2571) ;  /* 0x000000000f087348 */ /* 0x000fea0003c00000 */
[----:B------:R0:W1:Y:S02]  /*5d70*/  SHFL.BFLY P6, R14, R13, R12, R11 ;  /* 0x0c00000c0d0e7389 */ /* 0x00006400000c000b */
[----:B01----:R-:W-:Y:S01]  /*5d80*/  ENDCOLLECTIVE ;  /* 0x000000000000791b */ /* 0x003fe20003800000 */
.L_x_2571:
[----:B------:R-:W-:Y:S01]  /*5d90*/  HFMA2.MMA R12, -RZ, RZ, 0, 2.384185791015625e-07 ;  /* 0x00000004ff0c7435 */ /* 0x000fe200000001ff */
[----:B------:R-:W-:-:S05]  /*5da0*/  FMNMX.FTZ R3, R13, R14, !PT ;  /* 0x0000000e0d037209 */ /* 0x000fca0007810000 */
[----:B------:R-:W-:-:S07]  /*5db0*/  IMAD.MOV.U32 R13, RZ, RZ, R3 ;  /* 0x000000ffff0d7224 */ /* 0x000fce00078e0003 */
[----:B------:R-:W-:Y:S05]  /*5dc0*/  WARPSYNC.COLLECTIVE R15, `(.L_x_2572) ;  /* 0x000000000f087348 */ /* 0x000fea0003c00000 */
[----:B------:R0:W1:Y:S02]  /*5dd0*/  SHFL.BFLY P6, R14, R13, R12, R11 ;  /* 0x0c00000c0d0e7389 */ /* 0x00006400000c000b */
[----:B01----:R-:W-:Y:S01]  /*5de0*/  ENDCOLLECTIVE ;  /* 0x000000000000791b */ /* 0x003fe20003800000 */
.L_x_2572:
[----:B------:R-:W-:Y:S05]  /*5df0*/  BRA `(.L_x_2573) ;  /* 0xffffffcc002c7947 */ /* 0x000fea000383ffff */
.L_x_2574:
        /* <DEDUP_REMOVED lines=16> */
.L_x_2598:


//--------------------- .nv.global.init           --------------------------
	.section	.nv.global.init,"aw",@progbits
.nv.global.init:
	.type		$str,@object
	.size		$str,($str$1 - $str)
$str:
        /*0000*/ 	.byte	0x68, 0x61, 0x6c, 0x66, 0x5f, 0x72, 0x6f, 0x74, 0x61, 0x72, 0x79, 0x5f, 0x64, 0x69, 0x6d, 0x20
        /*0010*/ 	.byte	0x25, 0x20, 0x51, 0x4b, 0x5f, 0x56, 0x45, 0x43, 0x5f, 0x53, 0x49, 0x5a, 0x45, 0x20, 0x3d, 0x3d
        /*0020*/ 	.byte	0x20, 0x30, 0x00
	.type		$str$1,@object
	.size		$str$1,(__unnamed_16 - $str$1)
$str$1:
        /*0023*/ 	.byte	0x2f, 0x74, 0x6d, 0x70, 0x2f, 0x6f, 0x73, 0x73, 0x5f, 0x6b, 0x65, 0x72, 0x6e, 0x65, 0x6c, 0x73
        /* <DEDUP_REMOVED lines=8> */
        /*00b3*/ 	.byte	0x6c, 0x61, 0x74, 0x65, 0x2e, 0x68, 0x70, 0x70, 0x00
	.type		__unnamed_16,@object
	.size		__unnamed_16,(__unnamed_17 - __unnamed_16)
__unnamed_16:
        /* <DEDUP_REMOVED lines=18> */
        /*01dc*/ 	.byte	0x00
	.type		__unnamed_17,@object
	.size		__unnamed_17,(__unnamed_13 - __unnamed_17)
__unnamed_17:
        /* <DEDUP_REMOVED lines=18> */
        /*02fd*/ 	.byte	0x5d, 0x00
	.type		__unnamed_13,@object
	.size		__unnamed_13,(__unnamed_18 - __unnamed_13)
__unnamed_13:
        /* <DEDUP_REMOVED lines=19> */
	.type		__unnamed_18,@object
	.size		__unnamed_18,(__unnamed_4 - __unnamed_18)
__unnamed_18:
        /* <DEDUP_REMOVED lines=19> */
	.type		__unnamed_4,@object
	.size		__unnamed_4,(__unnamed_1 - __unnamed_4)
__unnamed_4:
        /* <DEDUP_REMOVED lines=19> */
	.type		__unnamed_1,@object
	.size		__unnamed_1,(__unnamed_5 - __unnamed_1)
__unnamed_1:
        /* <DEDUP_REMOVED lines=18> */
        /*0785*/ 	.byte	0x65, 0x5d, 0x00
	.type		__unnamed_5,@object
	.size		__unnamed_5,(__unnamed_15 - __unnamed_5)
__unnamed_5:
        /* <DEDUP_REMOVED lines=19> */
	.type		__unnamed_15,@object
	.size		__unnamed_15,(__unnamed_6 - __unnamed_15)
__unnamed_15:
        /* <DEDUP_REMOVED lines=19> */
	.type		__unnamed_6,@object
	.size		__unnamed_6,(__unnamed_14 - __unnamed_6)
__unnamed_6:
        /* <DEDUP_REMOVED lines=19> */
	.type		__unnamed_14,@object
	.size		__unnamed_14,(__unnamed_3 - __unnamed_14)
__unnamed_14:
        /* <DEDUP_REMOVED lines=19> */
	.type		__unnamed_3,@object
	.size		__unnamed_3,(__unnamed_2 - __unnamed_3)
__unnamed_3:
        /* <DEDUP_REMOVED lines=18> */
        /*0d34*/ 	.byte	0x73, 0x65, 0x5d, 0x00
	.type		__unnamed_2,@object
	.size		__unnamed_2,(__unnamed_22 - __unnamed_2)
__unnamed_2:
        /* <DEDUP_REMOVED lines=19> */
	.type		__unnamed_22,@object
	.size		__unnamed_22,(__unnamed_19 - __unnamed_22)
__unnamed_22:
        /* <DEDUP_REMOVED lines=19> */
	.type		__unnamed_19,@object
	.size		__unnamed_19,(__unnamed_23 - __unnamed_19)
__unnamed_19:
        /* <DEDUP_REMOVED lines=18> */
        /*10a5*/ 	.byte	0x20, 0x3d, 0x20, 0x66, 0x61, 0x6c, 0x73, 0x65, 0x5d, 0x00
	.type		__unnamed_23,@object
	.size		__unnamed_23,(__unnamed_10 - __unnamed_23)
__unnamed_23:
        /* <DEDUP_REMOVED lines=19> */
	.type		__unnamed_10,@object
	.size		__unnamed_10,(__unnamed_24 - __unnamed_10)
__unnamed_10:
        /* <DEDUP_REMOVED lines=19> */
	.type		__unnamed_24,@object
	.size		__unnamed_24,(__unnamed_21 - __unnamed_24)
__unnamed_24:
        /* <DEDUP_REMOVED lines=19> */
	.type		__unnamed_21,@object
	.size		__unnamed_21,(__unnamed_11 - __unnamed_21)
__unnamed_21:
        /* <DEDUP_REMOVED lines=18> */
        /*154d*/ 	.byte	0x53, 0x20, 0x3d, 0x20, 0x66, 0x61, 0x6c, 0x73, 0x65, 0x5d, 0x00
	.type		__unnamed_11,@object
	.size		__unnamed_11,(__unnamed_7 - __unnamed_11)
__unnamed_11:
        /* <DEDUP_REMOVED lines=19> */
	.type		__unnamed_7,@object
	.size		__unnamed_7,(__unnamed_20 - __unnamed_7)
__unnamed_7:
        /* <DEDUP_REMOVED lines=19> */
	.type		__unnamed_20,@object
	.size		__unnamed_20,(__unnamed_12 - __unnamed_20)
__unnamed_20:
        /* <DEDUP_REMOVED lines=19> */
	.type		__unnamed_12,@object
	.size		__unnamed_12,(__unnamed_9 - __unnamed_12)
__unnamed_12:
        /* <DEDUP_REMOVED lines=19> */
	.type		__unnamed_9,@object
	.size		__unnamed_9,(__unnamed_8 - __unnamed_9)
__unnamed_9:
        /* <DEDUP_REMOVED lines=18> */
        /*1b24*/ 	.byte	0x4d, 0x53, 0x20, 0x3d, 0x20, 0x66, 0x61, 0x6c, 0x73, 0x65, 0x5d, 0x00
	.type		__unnamed_8,@object
	.size		__unnamed_8,(.L_7 - __unnamed_8)
__unnamed_8:
        /* <DEDUP_REMOVED lines=19> */
.L_7:


//--------------------- .nv.shared._ZN4mmha33masked_multihead_attention_kernelItLi64ELi64ELi1ELi8ELi256ELb1ELb1EEEv26Multihead_attention_paramsIT_XT5_EE --------------------------
	.section	.nv.shared._ZN4mmha33masked_multihead_attention_kernelItLi64ELi64ELi1ELi8ELi256ELb1ELb1EEEv26Multihead_attention_paramsIT_XT5_EE,"aw",@nobits
	.sectionflags	@""
	.align	16
.nv.shared._ZN4mmha33masked_multihead_attention_kernelItLi64ELi64ELi1ELi8ELi256ELb1ELb1EEEv26Multihead_attention_paramsIT_XT5_EE:
	.zero		1344


//--------------------- .nv.shared.reserved.0     --------------------------
	.section	.nv.shared.reserved.0,"aw",@nobits
	.weak		__nv_reservedSMEM_offset_0_alias
	.size		__nv_reservedSMEM_offset_0_alias, 0, 0
	.other		__nv_reservedSMEM_offset_0_alias,@"STO_CUDA_RESERVED_SHARED STV_DEFAULT"
__nv_reservedSMEM_offset_0_alias:
	.zero		0


//--------------------- .nv.shared._ZN4mmha33masked_multihead_attention_kernelItLi64ELi64ELi2ELi8ELi128ELb1ELb1EEEv26Multihead_attention_paramsIT_XT5_EE --------------------------
	.section	.nv.shared._ZN4mmha33masked_multihead_attention_kernelItLi64ELi64ELi2ELi8ELi128ELb1ELb1EEEv26Multihead_attention_paramsIT_XT5_EE,"aw",@nobits
	.sectionflags	@""
	.align	16
.nv.shared._ZN4mmha33masked_multihead_attention_kernelItLi64ELi64ELi2ELi8ELi128ELb1ELb1EEEv26Multihead_attention_paramsIT_XT5_EE:
	.zero		1312


//--------------------- .nv.shared._ZN4mmha33masked_multihead_attention_kernelItLi64ELi64ELi4ELi8ELi64ELb1ELb1EEEv26Multihead_attention_paramsIT_XT5_EE --------------------------
	.section	.nv.shared._ZN4mmha33masked_multihead_attention_kernelItLi64ELi64ELi4ELi8ELi64ELb1ELb1EEEv26Multihead_attention_paramsIT_XT5_EE,"aw",@nobits
	.sectionflags	@""
	.align	16
.nv.shared._ZN4mmha33masked_multihead_attention_kernelItLi64ELi64ELi4ELi8ELi64ELb1ELb1EEEv26Multihead_attention_paramsIT_XT5_EE:
	.zero		1296


//--------------------- .nv.shared._ZN4mmha33masked_multihead_attention_kernelItLi64ELi64ELi1ELi8ELi256ELb1ELb0EEEv26Multihead_attention_paramsIT_XT5_EE --------------------------
	.section	.nv.shared._ZN4mmha33masked_multihead_attention_kernelItLi64ELi64ELi1ELi8ELi256ELb1ELb0EEEv26Multihead_attention_paramsIT_XT5_EE,"aw",@nobits
	.sectionflags	@""
	.align	16
.nv.shared._ZN4mmha33masked_multihead_attention_kernelItLi64ELi64ELi1ELi8ELi256ELb1ELb0EEEv26Multihead_attention_paramsIT_XT5_EE:
	.zero		1344


//--------------------- .nv.shared._ZN4mmha33masked_multihead_attention_kernelItLi64ELi64ELi2ELi8ELi128ELb1ELb0EEEv26Multihead_attention_paramsIT_XT5_EE --------------------------
	.section	.nv.shared._ZN4mmha33masked_multihead_attention_kernelItLi64ELi64ELi2ELi8ELi128ELb1ELb0EEEv26Multihead_attention_paramsIT_XT5_EE,"aw",@nobits
	.sectionflags	@""
	.align	16
.nv.shared._ZN4mmha33masked_multihead_attention_kernelItLi64ELi64ELi2ELi8ELi128ELb1ELb0EEEv26Multihead_attention_paramsIT_XT5_EE:
	.zero		1312


//--------------------- .nv.shared._ZN4mmha33masked_multihead_attention_kernelItLi64ELi64ELi4ELi8ELi64ELb1ELb0EEEv26Multihead_attention_paramsIT_XT5_EE --------------------------
	.section	.nv.shared._ZN4mmha33masked_multihead_attention_kernelItLi64ELi64ELi4ELi8ELi64ELb1ELb0EEEv26Multihead_attention_paramsIT_XT5_EE,"aw",@nobits
	.sectionflags	@""
	.align	16
.nv.shared._ZN4mmha33masked_multihead_attention_kernelItLi64ELi64ELi4ELi8ELi64ELb1ELb0EEEv26Multihead_attention_paramsIT_XT5_EE:
	.zero		1296


//--------------------- .nv.shared._ZN4mmha33masked_multihead_attention_kernelIfLi64ELi64ELi1ELi16ELi256ELb1ELb1EEEv26Multihead_attention_paramsIT_XT5_EE --------------------------
	.section	.nv.shared._ZN4mmha33masked_multihead_attention_kernelIfLi64ELi64ELi1ELi16ELi256ELb1ELb1EEEv26Multihead_attention_paramsIT_XT5_EE,"aw",@nobits
	.sectionflags	@""
	.align	16
.nv.shared._ZN4mmha33masked_multihead_attention_kernelIfLi64ELi64ELi1ELi16ELi256ELb1ELb1EEEv26Multihead_attention_paramsIT_XT5_EE:
	.zero		1600


//--------------------- .nv.shared._ZN4mmha33masked_multihead_attention_kernelIfLi64ELi64ELi2ELi16ELi128ELb1ELb1EEEv26Multihead_attention_paramsIT_XT5_EE --------------------------
	.section	.nv.shared._ZN4mmha33masked_multihead_attention_kernelIfLi64ELi64ELi2ELi16ELi128ELb1ELb1EEEv26Multihead_attention_paramsIT_XT5_EE,"aw",@nobits
	.sectionflags	@""
	.align	16
.nv.shared._ZN4mmha33masked_multihead_attention_kernelIfLi64ELi64ELi2ELi16ELi128ELb1ELb1EEEv26Multihead_attention_paramsIT_XT5_EE:
	.zero		1568


//--------------------- .nv.shared._ZN4mmha33masked_multihead_attention_kernelIfLi64ELi64ELi4ELi16ELi64ELb1ELb1EEEv26Multihead_attention_paramsIT_XT5_EE --------------------------
	.section	.nv.shared._ZN4mmha33masked_multihead_attention_kernelIfLi64ELi64ELi4ELi16ELi64ELb1ELb1EEEv26Multihead_attention_paramsIT_XT5_EE,"aw",@nobits
	.sectionflags	@""
	.align	16
.nv.shared._ZN4mmha33masked_multihead_attention_kernelIfLi64ELi64ELi4ELi16ELi64ELb1ELb1EEEv26Multihead_attention_paramsIT_XT5_EE:
	.zero		1552


//--------------------- .nv.shared._ZN4mmha33masked_multihead_attention_kernelIfLi64ELi64ELi1ELi16ELi256ELb1ELb0EEEv26Multihead_attention_paramsIT_XT5_EE --------------------------
	.section	.nv.shared._ZN4mmha33masked_multihead_attention_kernelIfLi64ELi64ELi1ELi16ELi256ELb1ELb0EEEv26Multihead_attention_paramsIT_XT5_EE,"aw",@nobits
	.sectionflags	@""
	.align	16
.nv.shared._ZN4mmha33masked_multihead_attention_kernelIfLi64ELi64ELi1ELi16ELi256ELb1ELb0EEEv26Multihead_attention_paramsIT_XT5_EE:
	.zero		1600


//--------------------- .nv.shared._ZN4mmha33masked_multihead_attention_kernelIfLi64ELi64ELi2ELi16ELi128ELb1ELb0EEEv26Multihead_attention_paramsIT_XT5_EE --------------------------
	.section	.nv.shared._ZN4mmha33masked_multihead_attention_kernelIfLi64ELi64ELi2ELi16ELi128ELb1ELb0EEEv26Multihead_attention_paramsIT_XT5_EE,"aw",@nobits
	.sectionflags	@""
	.align	16
.nv.shared._ZN4mmha33masked_multihead_attention_kernelIfLi64ELi64ELi2ELi16ELi128ELb1ELb0EEEv26Multihead_attention_paramsIT_XT5_EE:
	.zero		1568


//--------------------- .nv.shared._ZN4mmha33masked_multihead_attention_kernelIfLi64ELi64ELi4ELi16ELi64ELb1ELb0EEEv26Multihead_attention_paramsIT_XT5_EE --------------------------
	.section	.nv.shared._ZN4mmha33masked_multihead_attention_kernelIfLi64ELi64ELi4ELi16ELi64ELb1ELb0EEEv26Multihead_attention_paramsIT_XT5_EE,"aw",@nobits
	.sectionflags	@""
	.align	16
.nv.shared._ZN4mmha33masked_multihead_attention_kernelIfLi64ELi64ELi4ELi16ELi64ELb1ELb0EEEv26Multihead_attention_paramsIT_XT5_EE:
	.zero		1552


//--------------------- .nv.shared._ZN4mmha33masked_multihead_attention_kernelItLi64ELi64ELi1ELi8ELi256ELb0ELb1EEEv26Multihead_attention_paramsIT_XT5_EE --------------------------
	.section	.nv.shared._ZN4mmha33masked_multihead_attention_kernelItLi64ELi64ELi1ELi8ELi256ELb0ELb1EEEv26Multihead_attention_paramsIT_XT5_EE,"aw",@nobits
	.sectionflags	@""
	.align	16
.nv.shared._ZN4mmha33masked_multihead_attention_kernelItLi64ELi64ELi1ELi8ELi256ELb0ELb1EEEv26Multihead_attention_paramsIT_XT5_EE:
	.zero		1216


//--------------------- .nv.shared._ZN4mmha33masked_multihead_attention_kernelItLi64ELi64ELi2ELi8ELi128ELb0ELb1EEEv26Multihead_attention_paramsIT_XT5_EE --------------------------
	.section	.nv.shared._ZN4mmha33masked_multihead_attention_kernelItLi64ELi64ELi2ELi8ELi128ELb0ELb1EEEv26Multihead_attention_paramsIT_XT5_EE,"aw",@nobits
	.sectionflags	@""
	.align	16
.nv.shared._ZN4mmha33masked_multihead_attention_kernelItLi64ELi64ELi2ELi8ELi128ELb0ELb1EEEv26Multihead_attention_paramsIT_XT5_EE:
	.zero		1184


//--------------------- .nv.shared._ZN4mmha33masked_multihead_attention_kernelItLi64ELi64ELi4ELi8ELi64ELb0ELb1EEEv26Multihead_attention_paramsIT_XT5_EE --------------------------
	.section	.nv.shared._ZN4mmha33masked_multihead_attention_kernelItLi64ELi64ELi4ELi8ELi64ELb0ELb1EEEv26Multihead_attention_paramsIT_XT5_EE,"aw",@nobits
	.sectionflags	@""
	.align	16
.nv.shared._ZN4mmha33masked_multihead_attention_kernelItLi64ELi64ELi4ELi8ELi64ELb0ELb1EEEv26Multihead_attention_paramsIT_XT5_EE:
	.zero		1168


//--------------------- .nv.shared._ZN4mmha33masked_multihead_attention_kernelItLi64ELi64ELi1ELi8ELi256ELb0ELb0EEEv26Multihead_attention_paramsIT_XT5_EE --------------------------
	.section	.nv.shared._ZN4mmha33masked_multihead_attention_kernelItLi64ELi64ELi1ELi8ELi256ELb0ELb0EEEv26Multihead_attention_paramsIT_XT5_EE,"aw",@nobits
	.sectionflags	@""
	.align	16
.nv.shared._ZN4mmha33masked_multihead_attention_kernelItLi64ELi64ELi1ELi8ELi256ELb0ELb0EEEv26Multihead_attention_paramsIT_XT5_EE:
	.zero		1216


//--------------------- .nv.shared._ZN4mmha33masked_multihead_attention_kernelItLi64ELi64ELi2ELi8ELi128ELb0ELb0EEEv26Multihead_attention_paramsIT_XT5_EE --------------------------
	.section	.nv.shared._ZN4mmha33masked_multihead_attention_kernelItLi64ELi64ELi2ELi8ELi128ELb0ELb0EEEv26Multihead_attention_paramsIT_XT5_EE,"aw",@nobits
	.sectionflags	@""
	.align	16
.nv.shared._ZN4mmha33masked_multihead_attention_kernelItLi64ELi64ELi2ELi8ELi128ELb0ELb0EEEv26Multihead_attention_paramsIT_XT5_EE:
	.zero		1184


//--------------------- .nv.shared._ZN4mmha33masked_multihead_attention_kernelItLi64ELi64ELi4ELi8ELi64ELb0ELb0EEEv26Multihead_attention_paramsIT_XT5_EE --------------------------
	.section	.nv.shared._ZN4mmha33masked_multihead_attention_kernelItLi64ELi64ELi4ELi8ELi64ELb0ELb0EEEv26Multihead_attention_paramsIT_XT5_EE,"aw",@nobits
	.sectionflags	@""
	.align	16
.nv.shared._ZN4mmha33masked_multihead_attention_kernelItLi64ELi64ELi4ELi8ELi64ELb0ELb0EEEv26Multihead_attention_paramsIT_XT5_EE:
	.zero		1168


//--------------------- .nv.shared._ZN4mmha33masked_multihead_attention_kernelIfLi64ELi64ELi1ELi16ELi256ELb0ELb1EEEv26Multihead_attention_paramsIT_XT5_EE --------------------------
	.section	.nv.shared._ZN4mmha33masked_multihead_attention_kernelIfLi64ELi64ELi1ELi16ELi256ELb0ELb1EEEv26Multihead_attention_paramsIT_XT5_EE,"aw",@nobits
	.sectionflags	@""
	.align	16
.nv.shared._ZN4mmha33masked_multihead_attention_kernelIfLi64ELi64ELi1ELi16ELi256ELb0ELb1EEEv26Multihead_attention_paramsIT_XT5_EE:
	.zero		1344


//--------------------- .nv.shared._ZN4mmha33masked_multihead_attention_kernelIfLi64ELi64ELi2ELi16ELi128ELb0ELb1EEEv26Multihead_attention_paramsIT_XT5_EE --------------------------
	.section	.nv.shared._ZN4mmha33masked_multihead_attention_kernelIfLi64ELi64ELi2ELi16ELi128ELb0ELb1EEEv26Multihead_attention_paramsIT_XT5_EE,"aw",@nobits
	.sectionflags	@""
	.align	16
.nv.shared._ZN4mmha33masked_multihead_attention_kernelIfLi64ELi64ELi2ELi16ELi128ELb0ELb1EEEv26Multihead_attention_paramsIT_XT5_EE:
	.zero		1312


//--------------------- .nv.shared._ZN4mmha33masked_multihead_attention_kernelIfLi64ELi64ELi4ELi16ELi64ELb0ELb1EEEv26Multihead_attention_paramsIT_XT5_EE --------------------------
	.section	.nv.shared._ZN4mmha33masked_multihead_attention_kernelIfLi64ELi64ELi4ELi16ELi64ELb0ELb1EEEv26Multihead_attention_paramsIT_XT5_EE,"aw",@nobits
	.sectionflags	@""
	.align	16
.nv.shared._ZN4mmha33masked_multihead_attention_kernelIfLi64ELi64ELi4ELi16ELi64ELb0ELb1EEEv26Multihead_attention_paramsIT_XT5_EE:
	.zero		1296


//--------------------- .nv.shared._ZN4mmha33masked_multihead_attention_kernelIfLi64ELi64ELi1ELi16ELi256ELb0ELb0EEEv26Multihead_attention_paramsIT_XT5_EE --------------------------
	.section	.nv.shared._ZN4mmha33masked_multihead_attention_kernelIfLi64ELi64ELi1ELi16ELi256ELb0ELb0EEEv26Multihead_attention_paramsIT_XT5_EE,"aw",@nobits
	.sectionflags	@""
	.align	16
.nv.shared._ZN4mmha33masked_multihead_attention_kernelIfLi64ELi64ELi1ELi16ELi256ELb0ELb0EEEv26Multihead_attention_paramsIT_XT5_EE:
	.zero		1344


//--------------------- .nv.shared._ZN4mmha33masked_multihead_attention_kernelIfLi64ELi64ELi2ELi16ELi128ELb0ELb0EEEv26Multihead_attention_paramsIT_XT5_EE --------------------------
	.section	.nv.shared._ZN4mmha33masked_multihead_attention_kernelIfLi64ELi64ELi2ELi16ELi128ELb0ELb0EEEv26Multihead_attention_paramsIT_XT5_EE,"aw",@nobits
	.sectionflags	@""
	.align	16
.nv.shared._ZN4mmha33masked_multihead_attention_kernelIfLi64ELi64ELi2ELi16ELi128ELb0ELb0EEEv26Multihead_attention_paramsIT_XT5_EE:
	.zero		1312


//--------------------- .nv.shared._ZN4mmha33masked_multihead_attention_kernelIfLi64ELi64ELi4ELi16ELi64ELb0ELb0EEEv26Multihead_attention_paramsIT_XT5_EE --------------------------
	.section	.nv.shared._ZN4mmha33masked_multihead_attention_kernelIfLi64ELi64ELi4ELi16ELi64ELb0ELb0EEEv26Multihead_attention_paramsIT_XT5_EE,"aw",@nobits
	.sectionflags	@""
	.align	16
.nv.shared._ZN4mmha33masked_multihead_attention_kernelIfLi64ELi64ELi4ELi16ELi64ELb0ELb0EEEv26Multihead_attention_paramsIT_XT5_EE:
	.zero		1296


//--------------------- .nv.constant0._ZN4mmha33masked_multihead_attention_kernelItLi64ELi64ELi1ELi8ELi256ELb1ELb1EEEv26Multihead_attention_paramsIT_XT5_EE --------------------------
	.section	.nv.constant0._ZN4mmha33masked_multihead_attention_kernelItLi64ELi64ELi1ELi8ELi256ELb1ELb1EEEv26Multihead_attention_paramsIT_XT5_EE,"a",@progbits
	.sectionflags	@""
	.align	4
.nv.constant0._ZN4mmha33masked_multihead_attention_kernelItLi64ELi64ELi1ELi8ELi256ELb1ELb1EEEv26Multihead_attention_paramsIT_XT5_EE:
	.zero		824


//--------------------- .nv.constant0._ZN4mmha33masked_multihead_attention_kernelItLi64ELi64ELi2ELi8ELi128ELb1ELb1EEEv26Multihead_attention_paramsIT_XT5_EE --------------------------
	.section	.nv.constant0._ZN4mmha33masked_multihead_attention_kernelItLi64ELi64ELi2ELi8ELi128ELb1ELb1EEEv26Multihead_attention_paramsIT_XT5_EE,"a",@progbits
	.sectionflags	@""
	.align	4
.nv.constant0._ZN4mmha33masked_multihead_attention_kernelItLi64ELi64ELi2ELi8ELi128ELb1ELb1EEEv26Multihead_attention_paramsIT_XT5_EE:
	.zero		824


//--------------------- .nv.constant0._ZN4mmha33masked_multihead_attention_kernelItLi64ELi64ELi4ELi8ELi64ELb1ELb1EEEv26Multihead_attention_paramsIT_XT5_EE --------------------------
	.section	.nv.constant0._ZN4mmha33masked_multihead_attention_kernelItLi64ELi64ELi4ELi8ELi64ELb1ELb1EEEv26Multihead_attention_paramsIT_XT5_EE,"a",@progbits
	.sectionflags	@""
	.align	4
.nv.constant0._ZN4mmha33masked_multihead_attention_kernelItLi64ELi64ELi4ELi8ELi64ELb1ELb1EEEv26Multihead_attention_paramsIT_XT5_EE:
	.zero		824


//--------------------- .nv.constant0._ZN4mmha33masked_multihead_attention_kernelItLi64ELi64ELi1ELi8ELi256ELb1ELb0EEEv26Multihead_attention_paramsIT_XT5_EE --------------------------
	.section	.nv.constant0._ZN4mmha33masked_multihead_attention_kernelItLi64ELi64ELi1ELi8ELi256ELb1ELb0EEEv26Multihead_attention_paramsIT_XT5_EE,"a",@progbits
	.sectionflags	@""
	.align	4
.nv.constant0._ZN4mmha33masked_multihead_attention_kernelItLi64ELi64ELi1ELi8ELi256ELb1ELb0EEEv26Multihead_attention_paramsIT_XT5_EE:
	.zero		824


//--------------------- .nv.constant0._ZN4mmha33masked_multihead_attention_kernelItLi64ELi64ELi2ELi8ELi128ELb1ELb0EEEv26Multihead_attention_paramsIT_XT5_EE --------------------------
	.section	.nv.constant0._ZN4mmha33masked_multihead_attention_kernelItLi64ELi64ELi2ELi8ELi128ELb1ELb0EEEv26Multihead_attention_paramsIT_XT5_EE,"a",@progbits
	.sectionflags	@""
	.align	4
.nv.constant0._ZN4mmha33masked_multihead_attention_kernelItLi64ELi64ELi2ELi8ELi128ELb1ELb0EEEv26Multihead_attention_paramsIT_XT5_EE:
	.zero		824


//--------------------- .nv.constant0._ZN4mmha33masked_multihead_attention_kernelItLi64ELi64ELi4ELi8ELi64ELb1ELb0EEEv26Multihead_attention_paramsIT_XT5_EE --------------------------
	.section	.nv.constant0._ZN4mmha33masked_multihead_attention_kernelItLi64ELi64ELi4ELi8ELi64ELb1ELb0EEEv26Multihead_attention_paramsIT_XT5_EE,"a",@progbits
	.sectionflags	@""
	.align	4
.nv.constant0._ZN4mmha33masked_multihead_attention_kernelItLi64ELi64ELi4ELi8ELi64ELb1ELb0EEEv26Multihead_attention_paramsIT_XT5_EE:
	.zero		824


//--------------------- .nv.constant0._ZN4mmha33masked_multihead_attention_kernelIfLi64ELi64ELi1ELi16ELi256ELb1ELb1EEEv26Multihead_attention_paramsIT_XT5_EE --------------------------
	.section	.nv.constant0._ZN4mmha33masked_multihead_attention_kernelIfLi64ELi64ELi1ELi16ELi256ELb1ELb1EEEv26Multihead_attention_paramsIT_XT5_EE,"a",@progbits
	.sectionflags	@""
	.align	4
.nv.constant0._ZN4mmha33masked_multihead_attention_kernelIfLi64ELi64ELi1ELi16ELi256ELb1ELb1EEEv26Multihead_attention_paramsIT_XT5_EE:
	.zero		824


//--------------------- .nv.constant0._ZN4mmha33masked_multihead_attention_kernelIfLi64ELi64ELi2ELi16ELi128ELb1ELb1EEEv26Multihead_attention_paramsIT_XT5_EE --------------------------
	.section	.nv.constant0._ZN4mmha33masked_multihead_attention_kernelIfLi64ELi64ELi2ELi16ELi128ELb1ELb1EEEv26Multihead_attention_paramsIT_XT5_EE,"a",@progbits
	.sectionflags	@""
	.align	4
.nv.constant0._ZN4mmha33masked_multihead_attention_kernelIfLi64ELi64ELi2ELi16ELi128ELb1ELb1EEEv26Multihead_attention_paramsIT_XT5_EE:
	.zero		824


//--------------------- .nv.constant0._ZN4mmha33masked_multihead_attention_kernelIfLi64ELi64ELi4ELi16ELi64ELb1ELb1EEEv26Multihead_attention_paramsIT_XT5_EE --------------------------
	.section	.nv.constant0._ZN4mmha33masked_multihead_attention_kernelIfLi64ELi64ELi4ELi16ELi64ELb1ELb1EEEv26Multihead_attention_paramsIT_XT5_EE,"a",@progbits
	.sectionflags	@""
	.align	4
.nv.constant0._ZN4mmha33masked_multihead_attention_kernelIfLi64ELi64ELi4ELi16ELi64ELb1ELb1EEEv26Multihead_attention_paramsIT_XT5_EE:
	.zero		824


//--------------------- .nv.constant0._ZN4mmha33masked_multihead_attention_kernelIfLi64ELi64ELi1ELi16ELi256ELb1ELb0EEEv26Multihead_attention_paramsIT_XT5_EE --------------------------
	.section	.nv.constant0._ZN4mmha33masked_multihead_attention_kernelIfLi64ELi64ELi1ELi16ELi256ELb1ELb0EEEv26Multihead_attention_paramsIT_XT5_EE,"a",@progbits
	.sectionflags	@""
	.align	4
.nv.constant0._ZN4mmha33masked_multihead_attention_kernelIfLi64ELi64ELi1ELi16ELi256ELb1ELb0EEEv26Multihead_attention_paramsIT_XT5_EE:
	.zero		824


//--------------------- .nv.constant0._ZN4mmha33masked_multihead_attention_kernelIfLi64ELi64ELi2ELi16ELi128ELb1ELb0EEEv26Multihead_attention_paramsIT_XT5_EE --------------------------
	.section	.nv.constant0._ZN4mmha33masked_multihead_attention_kernelIfLi64ELi64ELi2ELi16ELi128ELb1ELb0EEEv26Multihead_attention_paramsIT_XT5_EE,"a",@progbits
	.sectionflags	@""
	.align	4
.nv.constant0._ZN4mmha33masked_multihead_attention_kernelIfLi64ELi64ELi2ELi16ELi128ELb1ELb0EEEv26Multihead_attention_paramsIT_XT5_EE:
	.zero		824


//--------------------- .nv.constant0._ZN4mmha33masked_multihead_attention_kernelIfLi64ELi64ELi4ELi16ELi64ELb1ELb0EEEv26Multihead_attention_paramsIT_XT5_EE --------------------------
	.section	.nv.constant0._ZN4mmha33masked_multihead_attention_kernelIfLi64ELi64ELi4ELi16ELi64ELb1ELb0EEEv26Multihead_attention_paramsIT_XT5_EE,"a",@progbits
	.sectionflags	@""
	.align	4
.nv.constant0._ZN4mmha33masked_multihead_attention_kernelIfLi64ELi64ELi4ELi16ELi64ELb1ELb0EEEv26Multihead_attention_paramsIT_XT5_EE:
	.zero		824


//--------------------- .nv.constant0._ZN4mmha33masked_multihead_attention_kernelItLi64ELi64ELi1ELi8ELi256ELb0ELb1EEEv26Multihead_attention_paramsIT_XT5_EE --------------------------
	.section	.nv.constant0._ZN4mmha33masked_multihead_attention_kernelItLi64ELi64ELi1ELi8ELi256ELb0ELb1EEEv26Multihead_attention_paramsIT_XT5_EE,"a",@progbits
	.sectionflags	@""
	.align	4
.nv.constant0._ZN4mmha33masked_multihead_attention_kernelItLi64ELi64ELi1ELi8ELi256ELb0ELb1EEEv26Multihead_attention_paramsIT_XT5_EE:
	.zero		824


//--------------------- .nv.constant0._ZN4mmha33masked_multihead_attention_kernelItLi64ELi64ELi2ELi8ELi128ELb0ELb1EEEv26Multihead_attention_paramsIT_XT5_EE --------------------------
	.section	.nv.constant0._ZN4mmha33masked_multihead_attention_kernelItLi64ELi64ELi2ELi8ELi128ELb0ELb1EEEv26Multihead_attention_paramsIT_XT5_EE,"a",@progbits
	.sectionflags	@""
	.align	4
.nv.constant0._ZN4mmha33masked_multihead_attention_kernelItLi64ELi64ELi2ELi8ELi128ELb0ELb1EEEv26Multihead_attention_paramsIT_XT5_EE:
	.zero		824


//--------------------- .nv.constant0._ZN4mmha33masked_multihead_attention_kernelItLi64ELi64ELi4ELi8ELi64ELb0ELb1EEEv26Multihead_attention_paramsIT_XT5_EE --------------------------
	.section	.nv.constant0._ZN4mmha33masked_multihead_attention_kernelItLi64ELi64ELi4ELi8ELi64ELb0ELb1EEEv26Multihead_attention_paramsIT_XT5_EE,"a",@progbits
	.sectionflags	@""
	.align	4
.nv.constant0._ZN4mmha33masked_multihead_attention_kernelItLi64ELi64ELi4ELi8ELi64ELb0ELb1EEEv26Multihead_attention_paramsIT_XT5_EE:
	.zero		824


//--------------------- .nv.constant0._ZN4mmha33masked_multihead_attention_kernelItLi64ELi64ELi1ELi8ELi256ELb0ELb0EEEv26Multihead_attention_paramsIT_XT5_EE --------------------------
	.section	.nv.constant0._ZN4mmha33masked_multihead_attention_kernelItLi64ELi64ELi1ELi8ELi256ELb0ELb0EEEv26Multihead_attention_paramsIT_XT5_EE,"a",@progbits
	.sectionflags	@""
	.align	4
.nv.constant0._ZN4mmha33masked_multihead_attention_kernelItLi64ELi64ELi1ELi8ELi256ELb0ELb0EEEv26Multihead_attention_paramsIT_XT5_EE:
	.zero		824


//--------------------- .nv.constant0._ZN4mmha33masked_multihead_attention_kernelItLi64ELi64ELi2ELi8ELi128ELb0ELb0EEEv26Multihead_attention_paramsIT_XT5_EE --------------------------
	.section	.nv.constant0._ZN4mmha33masked_multihead_attention_kernelItLi64ELi64ELi2ELi8ELi128ELb0ELb0EEEv26Multihead_attention_paramsIT_XT5_EE,"a",@progbits
	.sectionflags	@""
	.align	4
.nv.constant0._ZN4mmha33masked_multihead_attention_kernelItLi64ELi64ELi2ELi8ELi128ELb0ELb0EEEv26Multihead_attention_paramsIT_XT5_EE:
	.zero		824


//--------------------- .nv.constant0._ZN4mmha33masked_multihead_attention_kernelItLi64ELi64ELi4ELi8ELi64ELb0ELb0EEEv26Multihead_attention_paramsIT_XT5_EE --------------------------
	.section	.nv.constant0._ZN4mmha33masked_multihead_attention_kernelItLi64ELi64ELi4ELi8ELi64ELb0ELb0EEEv26Multihead_attention_paramsIT_XT5_EE,"a",@progbits
	.sectionflags	@""
	.align	4
.nv.constant0._ZN4mmha33masked_multihead_attention_kernelItLi64ELi64ELi4ELi8ELi64ELb0ELb0EEEv26Multihead_attention_paramsIT_XT5_EE:
	.zero		824


//--------------------- .nv.constant0._ZN4mmha33masked_multihead_attention_kernelIfLi64ELi64ELi1ELi16ELi256ELb0ELb1EEEv26Multihead_attention_paramsIT_XT5_EE --------------------------
	.section	.nv.constant0._ZN4mmha33masked_multihead_attention_kernelIfLi64ELi64ELi1ELi16ELi256ELb0ELb1EEEv26Multihead_attention_paramsIT_XT5_EE,"a",@progbits
	.sectionflags	@""
	.align	4
.nv.constant0._ZN4mmha33masked_multihead_attention_kernelIfLi64ELi64ELi1ELi16ELi256ELb0ELb1EEEv26Multihead_attention_paramsIT_XT5_EE:
	.zero		824


//--------------------- .nv.constant0._ZN4mmha33masked_multihead_attention_kernelIfLi64ELi64ELi2ELi16ELi128ELb0ELb1EEEv26Multihead_attention_paramsIT_XT5_EE --------------------------
	.section	.nv.constant0._ZN4mmha33masked_multihead_attention_kernelIfLi64ELi64ELi2ELi16ELi128ELb0ELb1EEEv26Multihead_attention_paramsIT_XT5_EE,"a",@progbits
	.sectionflags	@""
	.align	4
.nv.constant0._ZN4mmha33masked_multihead_attention_kernelIfLi64ELi64ELi2ELi16ELi128ELb0ELb1EEEv26Multihead_attention_paramsIT_XT5_EE:
	.zero		824


//--------------------- .nv.constant0._ZN4mmha33masked_multihead_attention_kernelIfLi64ELi64ELi4ELi16ELi64ELb0ELb1EEEv26Multihead_attention_paramsIT_XT5_EE --------------------------
	.section	.nv.constant0._ZN4mmha33masked_multihead_attention_kernelIfLi64ELi64ELi4ELi16ELi64ELb0ELb1EEEv26Multihead_attention_paramsIT_XT5_EE,"a",@progbits
	.sectionflags	@""
	.align	4
.nv.constant0._ZN4mmha33masked_multihead_attention_kernelIfLi64ELi64ELi4ELi16ELi64ELb0ELb1EEEv26Multihead_attention_paramsIT_XT5_EE:
	.zero		824


//--------------------- .nv.constant0._ZN4mmha33masked_multihead_attention_kernelIfLi64ELi64ELi1ELi16ELi256ELb0ELb0EEEv26Multihead_attention_paramsIT_XT5_EE --------------------------
	.section	.nv.constant0._ZN4mmha33masked_multihead_attention_kernelIfLi64ELi64ELi1ELi16ELi256ELb0ELb0EEEv26Multihead_attention_paramsIT_XT5_EE,"a",@progbits
	.sectionflags	@""
	.align	4
.nv.constant0._ZN4mmha33masked_multihead_attention_kernelIfLi64ELi64ELi1ELi16ELi256ELb0ELb0EEEv26Multihead_attention_paramsIT_XT5_EE:
	.zero		824


//--------------------- .nv.constant0._ZN4mmha33masked_multihead_attention_kernelIfLi64ELi64ELi2ELi16ELi128ELb0ELb0EEEv26Multihead_attention_paramsIT_XT5_EE --------------------------
	.section	.nv.constant0._ZN4mmha33masked_multihead_attention_kernelIfLi64ELi64ELi2ELi16ELi128ELb0ELb0EEEv26Multihead_attention_paramsIT_XT5_EE,"a",@progbits
	.sectionflags	@""
	.align	4
.nv.constant0._ZN4mmha33masked_multihead_attention_kernelIfLi64ELi64ELi2ELi16ELi128ELb0ELb0EEEv26Multihead_attention_paramsIT_XT5_EE:
	.zero		824


//--------------------- .nv.constant0._ZN4mmha33masked_multihead_attention_kernelIfLi64ELi64ELi4ELi16ELi64ELb0ELb0EEEv26Multihead_attention_paramsIT_XT5_EE --------------------------
	.section	.nv.constant0._ZN4mmha33masked_multihead_attention_kernelIfLi64ELi64ELi4ELi16ELi64ELb0ELb0EEEv26Multihead_attention_paramsIT_XT5_EE,"a",@progbits
	.sectionflags	@""
	.align	4
.nv.constant0._ZN4mmha33masked_multihead_attention_kernelIfLi64ELi64ELi4ELi16ELi64ELb0ELb0EEEv26Multihead_attention_paramsIT_XT5_EE:
	.zero		824


//--------------------- SYMBOLS --------------------------

	.type		.nv.reservedSmem.offset0,@object
	.size		.nv.reservedSmem.offset0,0x4
	.type		__assertfail,@function
